	.target	sm_80

	.elftype	@"ET_EXEC"


//--------------------- .note.nv.tkinfo           --------------------------
	.section	.note.nv.tkinfo,"",@"SHT_NOTE"
	.sectionflags	@"SHF_NOTE_NV_TKINFO"
	.tkinfo
        /*0018*/ 	.word	0x00000002
        /*0030*/ 	.string	""
        /*0030*/ 	.string	"ptxas"
        /*0030*/ 	.string	"Cuda compilation tools, release 13.0, V13.0.88"
        /*0030*/ 	.string	"Build cuda_13.0.r13.0/compiler.36424714_0"
        /*0030*/ 	.string	"-v  -suppress-debug-info  -lineinfo  -arch sm_80 "



//--------------------- .note.nv.cuinfo           --------------------------
	.section	.note.nv.cuinfo,"",@"SHT_NOTE"
	.sectionflags	@"SHF_NOTE_NV_CUINFO"
        /*0018*/ 	.short	0x0002
        /*001a*/ 	.short	0x0050
        /*001c*/ 	.short	0x0082
	.zero		2


//--------------------- .nv.info                  --------------------------
	.section	.nv.info,"",@"SHT_CUDA_INFO"
	.align	4


	//----- nvinfo : EIATTR_REGCOUNT
	.align		4
        /*0000*/ 	.byte	0x04, 0x2f
        /*0002*/ 	.short	(.L_2 - .L_1)
	.align		4
.L_1:
        /*0004*/ 	.word	index@(attn_fwd)
        /*0008*/ 	.word	0x00000020


	//----- nvinfo : EIATTR_FRAME_SIZE
	.align		4
.L_2:
        /*000c*/ 	.byte	0x04, 0x11
        /*000e*/ 	.short	(.L_4 - .L_3)
	.align		4
.L_3:
        /*0010*/ 	.word	index@(attn_fwd)
        /*0014*/ 	.word	0x00004410


	//----- nvinfo : EIATTR_MIN_STACK_SIZE
	.align		4
.L_4:
        /*0018*/ 	.byte	0x04, 0x12
        /*001a*/ 	.short	(.L_6 - .L_5)
	.align		4
.L_5:
        /*001c*/ 	.word	index@(attn_fwd)
        /*0020*/ 	.word	0x00004410
.L_6:


//--------------------- .nv.info.attn_fwd         --------------------------
	.section	.nv.info.attn_fwd,"",@"SHT_CUDA_INFO"
	.sectionflags	@""
	.align	4


	//----- nvinfo : EIATTR_CUDA_API_VERSION
	.align		4
        /*0000*/ 	.byte	0x04, 0x37
        /*0002*/ 	.short	(.L_8 - .L_7)
.L_7:
        /*0004*/ 	.word	0x00000082


	//----- nvinfo : EIATTR_SW2861232_WAR
	.align		4
.L_8:
        /*0008*/ 	.byte	0x01, 0x35
	.zero		2


	//----- nvinfo : EIATTR_PARAM_CBANK
	.align		4
        /*000c*/ 	.byte	0x04, 0x0a
        /*000e*/ 	.short	(.L_10 - .L_9)
	.align		4
.L_9:
        /*0010*/ 	.word	index@(.nv.constant0.attn_fwd)
        /*0014*/ 	.short	0x0160
        /*0016*/ 	.short	0x0088


	//----- nvinfo : EIATTR_CBANK_PARAM_SIZE
	.align		4
.L_10:
        /*0018*/ 	.byte	0x03, 0x19
        /*001a*/ 	.short	0x0088


	//----- nvinfo : EIATTR_KPARAM_INFO
	.align		4
        /*001c*/ 	.byte	0x04, 0x17
        /*001e*/ 	.short	(.L_12 - .L_11)
.L_11:
        /*0020*/ 	.word	0x00000000
        /*0024*/ 	.short	0x0019
        /*0026*/ 	.short	0x0080
        /*0028*/ 	.byte	0x00, 0xf4, 0x21, 0x00


	//----- nvinfo : EIATTR_KPARAM_INFO
	.align		4
.L_12:
        /*002c*/ 	.byte	0x04, 0x17
        /*002e*/ 	.short	(.L_14 - .L_13)
.L_13:
        /*0030*/ 	.word	0x00000000
        /*0034*/ 	.short	0x0018
        /*0036*/ 	.short	0x0078
        /*0038*/ 	.byte	0x00, 0xf4, 0x21, 0x00


	//----- nvinfo : EIATTR_KPARAM_INFO
	.align		4
.L_14:
        /*003c*/ 	.byte	0x04, 0x17
        /*003e*/ 	.short	(.L_16 - .L_15)
.L_15:
        /*0040*/ 	.word	0x00000000
        /*0044*/ 	.short	0x0017
        /*0046*/ 	.short	0x0070
        /*0048*/ 	.byte	0x00, 0xf0, 0x11, 0x00


	//----- nvinfo : EIATTR_KPARAM_INFO
	.align		4
.L_16:
        /*004c*/ 	.byte	0x04, 0x17
        /*004e*/ 	.short	(.L_18 - .L_17)
.L_17:
        /*0050*/ 	.word	0x00000000
        /*0054*/ 	.short	0x0016
        /*0056*/ 	.short	0x006c
        /*0058*/ 	.byte	0x00, 0xf0, 0x11, 0x00


	//----- nvinfo : EIATTR_KPARAM_INFO
	.align		4
.L_18:
        /*005c*/ 	.byte	0x04, 0x17
        /*005e*/ 	.short	(.L_20 - .L_19)
.L_19:
        /*0060*/ 	.word	0x00000000
        /*0064*/ 	.short	0x0015
        /*0066*/ 	.short	0x0068
        /*0068*/ 	.byte	0x00, 0xf0, 0x11, 0x00


	//----- nvinfo : EIATTR_KPARAM_INFO
	.align		4
.L_20:
        /*006c*/ 	.byte	0x04, 0x17
        /*006e*/ 	.short	(.L_22 - .L_21)
.L_21:
        /*0070*/ 	.word	0x00000000
        /*0074*/ 	.short	0x0014
        /*0076*/ 	.short	0x0064
        /*0078*/ 	.byte	0x00, 0xf0, 0x11, 0x00


	//----- nvinfo : EIATTR_KPARAM_INFO
	.align		4
.L_22:
        /*007c*/ 	.byte	0x04, 0x17
        /*007e*/ 	.short	(.L_24 - .L_23)
.L_23:
        /*0080*/ 	.word	0x00000000
        /*0084*/ 	.short	0x0013
        /*0086*/ 	.short	0x0060
        /*0088*/ 	.byte	0x00, 0xf0, 0x11, 0x00


	//----- nvinfo : EIATTR_KPARAM_INFO
	.align		4
.L_24:
        /*008c*/ 	.byte	0x04, 0x17
        /*008e*/ 	.short	(.L_26 - .L_25)
.L_25:
        /*0090*/ 	.word	0x00000000
        /*0094*/ 	.short	0x0012
        /*0096*/ 	.short	0x005c
        /*0098*/ 	.byte	0x00, 0xf0, 0x11, 0x00


	//----- nvinfo : EIATTR_KPARAM_INFO
	.align		4
.L_26:
        /*009c*/ 	.byte	0x04, 0x17
        /*009e*/ 	.short	(.L_28 - .L_27)
.L_27:
        /*00a0*/ 	.word	0x00000000
        /*00a4*/ 	.short	0x0011
        /*00a6*/ 	.short	0x0058
        /*00a8*/ 	.byte	0x00, 0xf0, 0x11, 0x00


	//----- nvinfo : EIATTR_KPARAM_INFO
	.align		4
.L_28:
        /*00ac*/ 	.byte	0x04, 0x17
        /*00ae*/ 	.short	(.L_30 - .L_29)
.L_29:
        /*00b0*/ 	.word	0x00000000
        /*00b4*/ 	.short	0x0010
        /*00b6*/ 	.short	0x0054
        /*00b8*/ 	.byte	0x00, 0xf0, 0x11, 0x00


	//----- nvinfo : EIATTR_KPARAM_INFO
	.align		4
.L_30:
        /*00bc*/ 	.byte	0x04, 0x17
        /*00be*/ 	.short	(.L_32 - .L_31)
.L_31:
        /*00c0*/ 	.word	0x00000000
        /*00c4*/ 	.short	0x000f
        /*00c6*/ 	.short	0x0050
        /*00c8*/ 	.byte	0x00, 0xf0, 0x11, 0x00


	//----- nvinfo : EIATTR_KPARAM_INFO
	.align		4
.L_32:
        /*00cc*/ 	.byte	0x04, 0x17
        /*00ce*/ 	.short	(.L_34 - .L_33)
.L_33:
        /*00d0*/ 	.word	0x00000000
        /*00d4*/ 	.short	0x000e
        /*00d6*/ 	.short	0x004c
        /*00d8*/ 	.byte	0x00, 0xf0, 0x11, 0x00


	//----- nvinfo : EIATTR_KPARAM_INFO
	.align		4
.L_34:
        /*00dc*/ 	.byte	0x04, 0x17
        /*00de*/ 	.short	(.L_36 - .L_35)
.L_35:
        /*00e0*/ 	.word	0x00000000
        /*00e4*/ 	.short	0x000d
        /*00e6*/ 	.short	0x0048
        /*00e8*/ 	.byte	0x00, 0xf0, 0x11, 0x00


	//----- nvinfo : EIATTR_KPARAM_INFO
	.align		4
.L_36:
        /*00ec*/ 	.byte	0x04, 0x17
        /*00ee*/ 	.short	(.L_38 - .L_37)
.L_37:
        /*00f0*/ 	.word	0x00000000
        /*00f4*/ 	.short	0x000c
        /*00f6*/ 	.short	0x0044
        /*00f8*/ 	.byte	0x00, 0xf0, 0x11, 0x00


	//----- nvinfo : EIATTR_KPARAM_INFO
	.align		4
.L_38:
        /*00fc*/ 	.byte	0x04, 0x17
        /*00fe*/ 	.short	(.L_40 - .L_39)
.L_39:
        /*0100*/ 	.word	0x00000000
        /*0104*/ 	.short	0x000b
        /*0106*/ 	.short	0x0040
        /*0108*/ 	.byte	0x00, 0xf0, 0x11, 0x00


	//----- nvinfo : EIATTR_KPARAM_INFO
	.align		4
.L_40:
        /*010c*/ 	.byte	0x04, 0x17
        /*010e*/ 	.short	(.L_42 - .L_41)
.L_41:
        /*0110*/ 	.word	0x00000000
        /*0114*/ 	.short	0x000a
        /*0116*/ 	.short	0x003c
        /*0118*/ 	.byte	0x00, 0xf0, 0x11, 0x00


	//----- nvinfo : EIATTR_KPARAM_INFO
	.align		4
.L_42:
        /*011c*/ 	.byte	0x04, 0x17
        /*011e*/ 	.short	(.L_44 - .L_43)
.L_43:
        /*0120*/ 	.word	0x00000000
        /*0124*/ 	.short	0x0009
        /*0126*/ 	.short	0x0038
        /*0128*/ 	.byte	0x00, 0xf0, 0x11, 0x00


	//----- nvinfo : EIATTR_KPARAM_INFO
	.align		4
.L_44:
        /*012c*/ 	.byte	0x04, 0x17
        /*012e*/ 	.short	(.L_46 - .L_45)
.L_45:
        /*0130*/ 	.word	0x00000000
        /*0134*/ 	.short	0x0008
        /*0136*/ 	.short	0x0034
        /*0138*/ 	.byte	0x00, 0xf0, 0x11, 0x00


	//----- nvinfo : EIATTR_KPARAM_INFO
	.align		4
.L_46:
        /*013c*/ 	.byte	0x04, 0x17
        /*013e*/ 	.short	(.L_48 - .L_47)
.L_47:
        /*0140*/ 	.word	0x00000000
        /*0144*/ 	.short	0x0007
        /*0146*/ 	.short	0x0030
        /*0148*/ 	.byte	0x00, 0xf0, 0x11, 0x00


	//----- nvinfo : EIATTR_KPARAM_INFO
	.align		4
.L_48:
        /*014c*/ 	.byte	0x04, 0x17
        /*014e*/ 	.short	(.L_50 - .L_49)
.L_49:
        /*0150*/ 	.word	0x00000000
        /*0154*/ 	.short	0x0006
        /*0156*/ 	.short	0x002c
        /*0158*/ 	.byte	0x00, 0xf0, 0x11, 0x00


	//----- nvinfo : EIATTR_KPARAM_INFO
	.align		4
.L_50:
        /*015c*/ 	.byte	0x04, 0x17
        /*015e*/ 	.short	(.L_52 - .L_51)
.L_51:
        /*0160*/ 	.word	0x00000000
        /*0164*/ 	.short	0x0005
        /*0166*/ 	.short	0x0028
        /*0168*/ 	.byte	0x00, 0xf0, 0x11, 0x00


	//----- nvinfo : EIATTR_KPARAM_INFO
	.align		4
.L_52:
        /*016c*/ 	.byte	0x04, 0x17
        /*016e*/ 	.short	(.L_54 - .L_53)
.L_53:
        /*0170*/ 	.word	0x00000000
        /*0174*/ 	.short	0x0004
        /*0176*/ 	.short	0x0020
        /*0178*/ 	.byte	0x00, 0xf4, 0x21, 0x00


	//----- nvinfo : EIATTR_KPARAM_INFO
	.align		4
.L_54:
        /*017c*/ 	.byte	0x04, 0x17
        /*017e*/ 	.short	(.L_56 - .L_55)
.L_55:
        /*0180*/ 	.word	0x00000000
        /*0184*/ 	.short	0x0003
        /*0186*/ 	.short	0x0018
        /*0188*/ 	.byte	0x00, 0xf4, 0x21, 0x00


	//----- nvinfo : EIATTR_KPARAM_INFO
	.align		4
.L_56:
        /*018c*/ 	.byte	0x04, 0x17
        /*018e*/ 	.short	(.L_58 - .L_57)
.L_57:
        /*0190*/ 	.word	0x00000000
        /*0194*/ 	.short	0x0002
        /*0196*/ 	.short	0x0010
        /*0198*/ 	.byte	0x00, 0xf4, 0x21, 0x00


	//----- nvinfo : EIATTR_KPARAM_INFO
	.align		4
.L_58:
        /*019c*/ 	.byte	0x04, 0x17
        /*019e*/ 	.short	(.L_60 - .L_59)
.L_59:
        /*01a0*/ 	.word	0x00000000
        /*01a4*/ 	.short	0x0001
        /*01a6*/ 	.short	0x0008
        /*01a8*/ 	.byte	0x00, 0xf4, 0x21, 0x00


	//----- nvinfo : EIATTR_KPARAM_INFO
	.align		4
.L_60:
        /*01ac*/ 	.byte	0x04, 0x17
        /*01ae*/ 	.short	(.L_62 - .L_61)
.L_61:
        /*01b0*/ 	.word	0x00000000
        /*01b4*/ 	.short	0x0000
        /*01b6*/ 	.short	0x0000
        /*01b8*/ 	.byte	0x00, 0xf4, 0x21, 0x00


	//----- nvinfo : EIATTR_MAXREG_COUNT
	.align		4
.L_62:
        /*01bc*/ 	.byte	0x03, 0x1b
        /*01be*/ 	.short	0x00ff


	//----- nvinfo : EIATTR_NUM_BARRIERS
	.align		4
        /*01c0*/ 	.byte	0x02, 0x4c
        /*01c2*/ 	.byte	0x01
	.zero		1


	//----- nvinfo : EIATTR_ANNOTATIONS
	.align		4
        /*01c4*/ 	.byte	0x04, 0x55
        /*01c6*/ 	.short	(.L_64 - .L_63)


	//   ....[0]....
.L_63:
        /*01c8*/ 	.word	0x00000001
        /*01cc*/ 	.byte	0xe0, 0x01, 0x00, 0x00, 0x01, 0x00, 0x00, 0x00, 0x30, 0x02, 0x00, 0x00, 0x01, 0x00, 0x00, 0x00
        /* <DEDUP_REMOVED lines=1874> */
        /*76fc*/ 	.byte	0x80, 0xcb, 0x01, 0x00, 0x01, 0x00, 0x00, 0x00, 0x90, 0xcb, 0x01, 0x00


	//----- nvinfo : EIATTR_MERCURY_ISA_VERSION
	.align		4
.L_64:
        /*7708*/ 	.byte	0x03, 0x5f
        /*770a*/ 	.short	0x0000


	//----- nvinfo : EIATTR_COOP_GROUP_MASK_REGIDS
	.align		4
        /*770c*/ 	.byte	0x04, 0x29
        /*770e*/ 	.short	(.L_66 - .L_65)


	//   ....[0]....
.L_65:
        /*7710*/ 	.word	0xffffffff


	//   ....[1]....
        /*7714*/ 	.word	0xffffffff


	//   ....[2]....
        /*7718*/ 	.word	0xffffffff


	//   ....[3]....
        /*771c*/ 	.word	0xffffffff


	//   ....[4]....
        /*7720*/ 	.word	0xffffffff


	//   ....[5]....
        /*7724*/ 	.word	0xffffffff


	//   ....[6]....
        /*7728*/ 	.word	0xffffffff


	//   ....[7]....
        /*772c*/ 	.word	0xffffffff


	//   ....[8]....
        /*7730*/ 	.word	0xffffffff


	//   ....[9]....
        /*7734*/ 	.word	0xffffffff


	//   ....[10]....
        /*7738*/ 	.word	0xffffffff


	//   ....[11]....
        /*773c*/ 	.word	0xffffffff


	//   ....[12]....
        /*7740*/ 	.word	0xffffffff


	//   ....[13]....
        /*7744*/ 	.word	0xffffffff


	//   ....[14]....
        /*7748*/ 	.word	0xffffffff


	//   ....[15]....
        /*774c*/ 	.word	0xffffffff


	//   ....[16]....
        /*7750*/ 	.word	0xffffffff


	//   ....[17]....
        /*7754*/ 	.word	0xffffffff


	//   ....[18]....
        /*7758*/ 	.word	0xffffffff


	//   ....[19]....
        /*775c*/ 	.word	0xffffffff


	//   ....[20]....
        /*7760*/ 	.word	0xffffffff


	//   ....[21]....
        /*7764*/ 	.word	0xffffffff


	//   ....[22]....
        /*7768*/ 	.word	0xffffffff


	//   ....[23]....
        /*776c*/ 	.word	0xffffffff


	//   ....[24]....
        /*7770*/ 	.word	0xffffffff


	//   ....[25]....
        /*7774*/ 	.word	0xffffffff


	//   ....[26]....
        /*7778*/ 	.word	0xffffffff


	//   ....[27]....
        /*777c*/ 	.word	0xffffffff


	//   ....[28]....
        /*7780*/ 	.word	0xffffffff


	//   ....[29]....
        /*7784*/ 	.word	0xffffffff


	//   ....[30]....
        /*7788*/ 	.word	0xffffffff


	//   ....[31]....
        /*778c*/ 	.word	0xffffffff


	//   ....[32]....
        /*7790*/ 	.word	0xffffffff


	//   ....[33]....
        /*7794*/ 	.word	0xffffffff


	//   ....[34]....
        /*7798*/ 	.word	0xffffffff


	//   ....[35]....
        /*779c*/ 	.word	0xffffffff


	//   ....[36]....
        /*77a0*/ 	.word	0xffffffff


	//   ....[37]....
        /*77a4*/ 	.word	0xffffffff


	//   ....[38]....
        /*77a8*/ 	.word	0xffffffff


	//   ....[39]....
        /*77ac*/ 	.word	0xffffffff


	//   ....[40]....
        /*77b0*/ 	.word	0xffffffff


	//   ....[41]....
        /*77b4*/ 	.word	0xffffffff


	//   ....[42]....
        /*77b8*/ 	.word	0xffffffff


	//   ....[43]....
        /*77bc*/ 	.word	0xffffffff


	//   ....[44]....
        /*77c0*/ 	.word	0xffffffff


	//   ....[45]....
        /*77c4*/ 	.word	0xffffffff


	//   ....[46]....
        /*77c8*/ 	.word	0xffffffff


	//   ....[47]....
        /*77cc*/ 	.word	0xffffffff


	//   ....[48]....
        /*77d0*/ 	.word	0xffffffff


	//   ....[49]....
        /*77d4*/ 	.word	0xffffffff


	//   ....[50]....
        /*77d8*/ 	.word	0xffffffff


	//   ....[51]....
        /*77dc*/ 	.word	0xffffffff


	//   ....[52]....
        /*77e0*/ 	.word	0xffffffff


	//   ....[53]....
        /*77e4*/ 	.word	0xffffffff


	//   ....[54]....
        /*77e8*/ 	.word	0xffffffff


	//   ....[55]....
        /*77ec*/ 	.word	0xffffffff


	//   ....[56]....
        /*77f0*/ 	.word	0xffffffff


	//   ....[57]....
        /*77f4*/ 	.word	0xffffffff


	//   ....[58]....
        /*77f8*/ 	.word	0xffffffff


	//   ....[59]....
        /*77fc*/ 	.word	0xffffffff


	//   ....[60]....
        /*7800*/ 	.word	0xffffffff


	//   ....[61]....
        /*7804*/ 	.word	0xffffffff


	//   ....[62]....
        /*7808*/ 	.word	0xffffffff


	//   ....[63]....
        /*780c*/ 	.word	0xffffffff


	//   ....[64]....
        /*7810*/ 	.word	0xffffffff


	//   ....[65]....
        /*7814*/ 	.word	0xffffffff


	//   ....[66]....
        /*7818*/ 	.word	0xffffffff


	//   ....[67]....
        /*781c*/ 	.word	0xffffffff


	//   ....[68]....
        /*7820*/ 	.word	0xffffffff


	//   ....[69]....
        /*7824*/ 	.word	0xffffffff


	//   ....[70]....
        /*7828*/ 	.word	0xffffffff


	//   ....[71]....
        /*782c*/ 	.word	0xffffffff


	//   ....[72]....
        /*7830*/ 	.word	0xffffffff


	//   ....[73]....
        /*7834*/ 	.word	0xffffffff


	//   ....[74]....
        /*7838*/ 	.word	0xffffffff


	//   ....[75]....
        /*783c*/ 	.word	0xffffffff


	//   ....[76]....
        /*7840*/ 	.word	0xffffffff


	//   ....[77]....
        /*7844*/ 	.word	0xffffffff


	//   ....[78]....
        /*7848*/ 	.word	0xffffffff


	//   ....[79]....
        /*784c*/ 	.word	0xffffffff


	//   ....[80]....
        /*7850*/ 	.word	0xffffffff


	//   ....[81]....
        /*7854*/ 	.word	0xffffffff


	//   ....[82]....
        /*7858*/ 	.word	0xffffffff


	//   ....[83]....
        /*785c*/ 	.word	0xffffffff


	//   ....[84]....
        /*7860*/ 	.word	0xffffffff


	//   ....[85]....
        /*7864*/ 	.word	0xffffffff


	//   ....[86]....
        /*7868*/ 	.word	0xffffffff


	//   ....[87]....
        /*786c*/ 	.word	0xffffffff


	//   ....[88]....
        /*7870*/ 	.word	0xffffffff


	//   ....[89]....
        /*7874*/ 	.word	0xffffffff


	//   ....[90]....
        /*7878*/ 	.word	0xffffffff


	//   ....[91]....
        /*787c*/ 	.word	0xffffffff


	//   ....[92]....
        /*7880*/ 	.word	0xffffffff


	//   ....[93]....
        /*7884*/ 	.word	0xffffffff


	//   ....[94]....
        /*7888*/ 	.word	0xffffffff


	//   ....[95]....
        /*788c*/ 	.word	0xffffffff


	//   ....[96]....
        /*7890*/ 	.word	0xffffffff


	//   ....[97]....
        /*7894*/ 	.word	0xffffffff


	//   ....[98]....
        /*7898*/ 	.word	0xffffffff


	//   ....[99]....
        /*789c*/ 	.word	0xffffffff


	//   ....[100]....
        /*78a0*/ 	.word	0xffffffff


	//   ....[101]....
        /*78a4*/ 	.word	0xffffffff


	//   ....[102]....
        /*78a8*/ 	.word	0xffffffff


	//   ....[103]....
        /*78ac*/ 	.word	0xffffffff


	//   ....[104]....
        /*78b0*/ 	.word	0xffffffff


	//   ....[105]....
        /*78b4*/ 	.word	0xffffffff


	//   ....[106]....
        /*78b8*/ 	.word	0xffffffff


	//   ....[107]....
        /*78bc*/ 	.word	0xffffffff


	//   ....[108]....
        /*78c0*/ 	.word	0xffffffff


	//   ....[109]....
        /*78c4*/ 	.word	0xffffffff


	//   ....[110]....
        /*78c8*/ 	.word	0xffffffff


	//   ....[111]....
        /*78cc*/ 	.word	0xffffffff


	//   ....[112]....
        /*78d0*/ 	.word	0xffffffff


	//   ....[113]....
        /*78d4*/ 	.word	0xffffffff


	//   ....[114]....
        /*78d8*/ 	.word	0xffffffff


	//   ....[115]....
        /*78dc*/ 	.word	0xffffffff


	//   ....[116]....
        /*78e0*/ 	.word	0xffffffff


	//   ....[117]....
        /*78e4*/ 	.word	0xffffffff


	//   ....[118]....
        /*78e8*/ 	.word	0xffffffff


	//   ....[119]....
        /*78ec*/ 	.word	0xffffffff


	//   ....[120]....
        /*78f0*/ 	.word	0xffffffff


	//   ....[121]....
        /*78f4*/ 	.word	0xffffffff


	//   ....[122]....
        /*78f8*/ 	.word	0xffffffff


	//   ....[123]....
        /*78fc*/ 	.word	0xffffffff


	//   ....[124]....
        /*7900*/ 	.word	0xffffffff


	//   ....[125]....
        /*7904*/ 	.word	0xffffffff


	//   ....[126]....
        /*7908*/ 	.word	0xffffffff


	//   ....[127]....
        /*790c*/ 	.word	0xffffffff


	//   ....[128]....
        /*7910*/ 	.word	0xffffffff


	//   ....[129]....
        /*7914*/ 	.word	0xffffffff


	//   ....[130]....
        /*7918*/ 	.word	0xffffffff


	//   ....[131]....
        /*791c*/ 	.word	0xffffffff


	//----- nvinfo : EIATTR_COOP_GROUP_INSTR_OFFSETS
	.align		4
.L_66:
        /*7920*/ 	.byte	0x04, 0x28
        /*7922*/ 	.short	(.L_68 - .L_67)


	//   ....[0]....
.L_67:
        /*7924*/ 	.word	0x00046030


	//   ....[1]....
        /*7928*/ 	.word	0x00046040


	//   ....[2]....
        /*792c*/ 	.word	0x00046050


	//   ....[3]....
        /*7930*/ 	.word	0x00046060


	//   ....[4]....
        /*7934*/ 	.word	0x00046080


	//   ....[5]....
        /*7938*/ 	.word	0x000460d0


	//   ....[6]....
        /*793c*/ 	.word	0x000460e0


	//   ....[7]....
        /*7940*/ 	.word	0x00046230


	//   ....[8]....
        /*7944*/ 	.word	0x00046240


	//   ....[9]....
        /*7948*/ 	.word	0x00046250


	//   ....[10]....
        /*794c*/ 	.word	0x00046260


	//   ....[11]....
        /*7950*/ 	.word	0x00046270


	//   ....[12]....
        /*7954*/ 	.word	0x000464d0


	//   ....[13]....
        /*7958*/ 	.word	0x000464f0


	//   ....[14]....
        /*795c*/ 	.word	0x000465c0


	//   ....[15]....
        /*7960*/ 	.word	0x000465d0


	//   ....[16]....
        /*7964*/ 	.word	0x00046600


	//   ....[17]....
        /*7968*/ 	.word	0x00046640


	//   ....[18]....
        /*796c*/ 	.word	0x00046650


	//   ....[19]....
        /*7970*/ 	.word	0x00046660


	//   ....[20]....
        /*7974*/ 	.word	0x00046710


	//   ....[21]....
        /*7978*/ 	.word	0x00046740


	//   ....[22]....
        /*797c*/ 	.word	0x00046750


	//   ....[23]....
        /*7980*/ 	.word	0x00046760


	//   ....[24]....
        /*7984*/ 	.word	0x00046770


	//   ....[25]....
        /*7988*/ 	.word	0x00046840


	//   ....[26]....
        /*798c*/ 	.word	0x00046860


	//   ....[27]....
        /*7990*/ 	.word	0x000468f0


	//   ....[28]....
        /*7994*/ 	.word	0x00046900


	//   ....[29]....
        /*7998*/ 	.word	0x00046970


	//   ....[30]....
        /*799c*/ 	.word	0x000469c0


	//   ....[31]....
        /*79a0*/ 	.word	0x00046a80


	//   ....[32]....
        /*79a4*/ 	.word	0x00046a90


	//   ....[33]....
        /*79a8*/ 	.word	0x00046b00


	//   ....[34]....
        /*79ac*/ 	.word	0x00046b20


	//   ....[35]....
        /*79b0*/ 	.word	0x00046b30


	//   ....[36]....
        /*79b4*/ 	.word	0x00046be0


	//   ....[37]....
        /*79b8*/ 	.word	0x00046c90


	//   ....[38]....
        /*79bc*/ 	.word	0x00046f60


	//   ....[39]....
        /*79c0*/ 	.word	0x00046f70


	//   ....[40]....
        /*79c4*/ 	.word	0x00046f90


	//   ....[41]....
        /*79c8*/ 	.word	0x00046fb0


	//   ....[42]....
        /*79cc*/ 	.word	0x00046fc0


	//   ....[43]....
        /*79d0*/ 	.word	0x00046fd0


	//   ....[44]....
        /*79d4*/ 	.word	0x00047010


	//   ....[45]....
        /*79d8*/ 	.word	0x00047040


	//   ....[46]....
        /*79dc*/ 	.word	0x00047110


	//   ....[47]....
        /*79e0*/ 	.word	0x00047130


	//   ....[48]....
        /*79e4*/ 	.word	0x00047180


	//   ....[49]....
        /*79e8*/ 	.word	0x000471d0


	//   ....[50]....
        /*79ec*/ 	.word	0x00047200


	//   ....[51]....
        /*79f0*/ 	.word	0x00047210


	//   ....[52]....
        /*79f4*/ 	.word	0x00047220


	//   ....[53]....
        /*79f8*/ 	.word	0x00047270


	//   ....[54]....
        /*79fc*/ 	.word	0x00047280


	//   ....[55]....
        /*7a00*/ 	.word	0x000472a0


	//   ....[56]....
        /*7a04*/ 	.word	0x000472b0


	//   ....[57]....
        /*7a08*/ 	.word	0x000472c0


	//   ....[58]....
        /*7a0c*/ 	.word	0x00047340


	//   ....[59]....
        /*7a10*/ 	.word	0x00047350


	//   ....[60]....
        /*7a14*/ 	.word	0x00047360


	//   ....[61]....
        /*7a18*/ 	.word	0x00047370


	//   ....[62]....
        /*7a1c*/ 	.word	0x00047390


	//   ....[63]....
        /*7a20*/ 	.word	0x000473a0


	//   ....[64]....
        /*7a24*/ 	.word	0x00047730


	//   ....[65]....
        /*7a28*/ 	.word	0x00047740


	//   ....[66]....
        /*7a2c*/ 	.word	0x000479d0


	//   ....[67]....
        /*7a30*/ 	.word	0x00047ba0


	//   ....[68]....
        /*7a34*/ 	.word	0x00048470


	//   ....[69]....
        /*7a38*/ 	.word	0x00048480


	//   ....[70]....
        /*7a3c*/ 	.word	0x00048490


	//   ....[71]....
        /*7a40*/ 	.word	0x000484a0


	//   ....[72]....
        /*7a44*/ 	.word	0x000485c0


	//   ....[73]....
        /*7a48*/ 	.word	0x000485d0


	//   ....[74]....
        /*7a4c*/ 	.word	0x000485e0


	//   ....[75]....
        /*7a50*/ 	.word	0x000487d0


	//   ....[76]....
        /*7a54*/ 	.word	0x00048910


	//   ....[77]....
        /*7a58*/ 	.word	0x00048920


	//   ....[78]....
        /*7a5c*/ 	.word	0x00048930


	//   ....[79]....
        /*7a60*/ 	.word	0x00048a30


	//   ....[80]....
        /*7a64*/ 	.word	0x00048b40


	//   ....[81]....
        /*7a68*/ 	.word	0x00048b80


	//   ....[82]....
        /*7a6c*/ 	.word	0x00048bb0


	//   ....[83]....
        /*7a70*/ 	.word	0x00048c80


	//   ....[84]....
        /*7a74*/ 	.word	0x00048dd0


	//   ....[85]....
        /*7a78*/ 	.word	0x00048de0


	//   ....[86]....
        /*7a7c*/ 	.word	0x00048e00


	//   ....[87]....
        /*7a80*/ 	.word	0x00048e10


	//   ....[88]....
        /*7a84*/ 	.word	0x00048ee0


	//   ....[89]....
        /*7a88*/ 	.word	0x00048f00


	//   ....[90]....
        /*7a8c*/ 	.word	0x00048f20


	//   ....[91]....
        /*7a90*/ 	.word	0x00049230


	//   ....[92]....
        /*7a94*/ 	.word	0x00049260


	//   ....[93]....
        /*7a98*/ 	.word	0x00049300


	//   ....[94]....
        /*7a9c*/ 	.word	0x00049440


	//   ....[95]....
        /*7aa0*/ 	.word	0x00049490


	//   ....[96]....
        /*7aa4*/ 	.word	0x000494f0


	//   ....[97]....
        /*7aa8*/ 	.word	0x000496c0


	//   ....[98]....
        /*7aac*/ 	.word	0x00049700


	//   ....[99]....
        /*7ab0*/ 	.word	0x00049720


	//   ....[100]....
        /*7ab4*/ 	.word	0x000498e0


	//   ....[101]....
        /*7ab8*/ 	.word	0x000498f0


	//   ....[102]....
        /*7abc*/ 	.word	0x00049910


	//   ....[103]....
        /*7ac0*/ 	.word	0x00049ae0


	//   ....[104]....
        /*7ac4*/ 	.word	0x00049bc0


	//   ....[105]....
        /*7ac8*/ 	.word	0x00049c40


	//   ....[106]....
        /*7acc*/ 	.word	0x00049c50


	//   ....[107]....
        /*7ad0*/ 	.word	0x00049d90


	//   ....[108]....
        /*7ad4*/ 	.word	0x00049ef0


	//   ....[109]....
        /*7ad8*/ 	.word	0x00049f20


	//   ....[110]....
        /*7adc*/ 	.word	0x00049fc0


	//   ....[111]....
        /*7ae0*/ 	.word	0x0004a050


	//   ....[112]....
        /*7ae4*/ 	.word	0x0004a060


	//   ....[113]....
        /*7ae8*/ 	.word	0x0004a0f0


	//   ....[114]....
        /*7aec*/ 	.word	0x0004a150


	//   ....[115]....
        /*7af0*/ 	.word	0x0004a1d0


	//   ....[116]....
        /*7af4*/ 	.word	0x0004a340


	//   ....[117]....
        /*7af8*/ 	.word	0x0004a350


	//   ....[118]....
        /*7afc*/ 	.word	0x0004a3a0


	//   ....[119]....
        /*7b00*/ 	.word	0x0004a3d0


	//   ....[120]....
        /*7b04*/ 	.word	0x0004a540


	//   ....[121]....
        /*7b08*/ 	.word	0x0004a570


	//   ....[122]....
        /*7b0c*/ 	.word	0x0004a6f0


	//   ....[123]....
        /*7b10*/ 	.word	0x0004a700


	//   ....[124]....
        /*7b14*/ 	.word	0x0004a710


	//   ....[125]....
        /*7b18*/ 	.word	0x0004a740


	//   ....[126]....
        /*7b1c*/ 	.word	0x0004a7b0


	//   ....[127]....
        /*7b20*/ 	.word	0x0004a7c0


	//   ....[128]....
        /*7b24*/ 	.word	0x0004a7d0


	//   ....[129]....
        /*7b28*/ 	.word	0x0004a7f0


	//   ....[130]....
        /*7b2c*/ 	.word	0x0004a910


	//   ....[131]....
        /*7b30*/ 	.word	0x0004a920


	//----- nvinfo : EIATTR_EXIT_INSTR_OFFSETS
	.align		4
.L_68:
        /*7b34*/ 	.byte	0x04, 0x1c
        /*7b36*/ 	.short	(.L_70 - .L_69)


	//   ....[0]....
.L_69:
        /*7b38*/ 	.word	0x0008f500


	//----- nvinfo : EIATTR_REQNTID
	.align		4
.L_70:
        /*7b3c*/ 	.byte	0x04, 0x10
        /*7b3e*/ 	.short	(.L_72 - .L_71)
.L_71:
        /*7b40*/ 	.word	0x00000100
        /*7b44*/ 	.word	0x00000001
        /*7b48*/ 	.word	0x00000001
.L_72:


//--------------------- .nv.callgraph             --------------------------
	.section	.nv.callgraph,"",@"SHT_CUDA_CALLGRAPH"
	.align	4
	.sectionentsize	8
	.align		4
        /*0000*/ 	.word	0x00000000
	.align		4
        /*0004*/ 	.word	0xffffffff
	.align		4
        /*0008*/ 	.word	0x00000000
	.align		4
        /*000c*/ 	.word	0xfffffffe
	.align		4
        /*0010*/ 	.word	0x00000000
	.align		4
        /*0014*/ 	.word	0xfffffffd
	.align		4
        /*0018*/ 	.word	0x00000000
	.align		4
        /*001c*/ 	.word	0xfffffffc


//--------------------- .nv.rel.action            --------------------------
	.section	.nv.rel.action,"",@"SHT_CUDA_RELOCINFO"
	.align	8
	.sectionentsize	8
        /*0000*/ 	.byte	0x73, 0x00, 0x00, 0x00, 0x00, 0x00, 0x00, 0x00, 0x00, 0x00, 0x00, 0x11, 0x25, 0x00, 0x05, 0x36


//--------------------- .nv.constant4             --------------------------
	.section	.nv.constant4,"a",@progbits
	.align	8
	.align		8
.nv.constant4:
        /*0000*/ 	.dword	_$_str


//--------------------- .nv.constant0.attn_fwd    --------------------------
	.section	.nv.constant0.attn_fwd,"a",@progbits
	.sectionflags	@""
	.align	4
.nv.constant0.attn_fwd:
	.zero		488


//--------------------- .text.attn_fwd            --------------------------
	.section	.text.attn_fwd,"ax",@progbits
	.sectioninfo	@"SHI_REGISTERS=32"
	.align	128
        .global         attn_fwd
        .type           attn_fwd,@function
        .size           attn_fwd,(.L_x_3 - attn_fwd)
        .other          attn_fwd,@"STO_CUDA_ENTRY STV_DEFAULT"
attn_fwd:
.text.attn_fwd:
[----:B------:R-:W-:-:S03]  /*0000*/  MOV R1, c[0x0][0x28] ;  /* 0x00000a0000017a02 */ /* 0x000fc60000000f00 */
[----:B------:R-:W0:Y:S01]  /*0010*/  S2R R0, SR_CTAID.X ;  /* 0x0000000000007919 */ /* 0x000e220000002500 */
[----:B------:R-:W-:Y:S01]  /*0020*/  IADD3 R1, R1, -0x4410, RZ ;  /* 0xffffbbf001017810 */ /* 0x000fe20007ffe0ff */
[----:B------:R-:W-:Y:S02]  /*0030*/  ULDC.64 UR6, c[0x0][0x118] ;  /* 0x0000460000067ab9 */ /* 0x000fe40000000a00 */
[----:B------:R-:W0:Y:S04]  /*0040*/  S2R R2, SR_TID.X ;  /* 0x0000000000027919 */ /* 0x000e280000002100 */
[----:B------:R-:W1:Y:S01]  /*0050*/  S2R R4, SR_CTAID.Y ;  /* 0x0000000000047919 */ /* 0x000e620000002600 */
[C---:B0-----:R-:W-:Y:S02]  /*0060*/  PRMT R5, R2.reuse, 0x6540, R0 ;  /* 0x0000654002057816 */ /* 0x041fe40000000000 */
[----:B------:R-:W-:Y:S01]  /*0070*/  LOP3.LUT R7, R2, 0x3, RZ, 0xc0, !PT ;  /* 0x0000000302077812 */ /* 0x000fe200078ec0ff */
[----:B-1----:R-:W-:Y:S01]  /*0080*/  IMAD R0, R4, c[0x0][0x190], RZ ;  /* 0x0000640004007a24 */ /* 0x002fe200078e02ff */
[C---:B------:R-:W-:Y:S01]  /*0090*/  LOP3.LUT R6, R2.reuse, 0x1c, RZ, 0xc0, !PT ;  /* 0x0000001c02067812 */ /* 0x040fe200078ec0ff */
[----:B------:R-:W-:Y:S01]  /*00a0*/  IMAD R3, R5, c[0x0][0x194], RZ ;  /* 0x0000650005037a24 */ /* 0x000fe200078e02ff */
[----:B------:R-:W-:Y:S01]  /*00b0*/  LOP3.LUT R8, R2, 0xe0, RZ, 0xc0, !PT ;  /* 0x000000e002087812 */ /* 0x000fe200078ec0ff */
[----:B------:R-:W-:-:S02]  /*00c0*/  IMAD R4, R4, c[0x0][0x1c0], RZ ;  /* 0x0000700004047a24 */ /* 0x000fc400078e02ff */
[----:B------:R-:W-:Y:S01]  /*00d0*/  IMAD R5, R5, c[0x0][0x1c4], RZ ;  /* 0x0000710005057a24 */ /* 0x000fe200078e02ff */
[----:B------:R-:W-:Y:S01]  /*00e0*/  SHF.L.U32 R27, R3, 0x1, RZ ;  /* 0x00000001031b7819 */ /* 0x000fe200000006ff */
[----:B------:R-:W-:Y:S02]  /*00f0*/  IMAD.SHL.U32 R9, R7, 0x20, RZ ;  /* 0x0000002007097824 */ /* 0x000fe400078e00ff */
[C---:B------:R-:W-:Y:S01]  /*0100*/  IMAD.SHL.U32 R26, R0.reuse, 0x2, RZ ;  /* 0x00000002001a7824 */ /* 0x040fe200078e00ff */
[----:B------:R-:W-:Y:S01]  /*0110*/  SHF.L.U32 R7, R5, 0x1, RZ ;  /* 0x0000000105077819 */ /* 0x000fe200000006ff */
[----:B------:R-:W-:Y:S01]  /*0120*/  IMAD.HI R2, R0, 0x2, RZ ;  /* 0x0000000200027827 */ /* 0x000fe200078e02ff */
[----:B------:R-:W-:Y:S02]  /*0130*/  SHF.L.U32 R0, R4, 0x1, RZ ;  /* 0x0000000104007819 */ /* 0x000fe400000006ff */
[----:B------:R-:W-:Y:S01]  /*0140*/  IADD3 R26, P0, P1, R27, c[0x0][0x160], R26 ;  /* 0x000058001b1a7a10 */ /* 0x000fe2000791e01a */
[----:B------:R-:W-:Y:S01]  /*0150*/  IMAD.SHL.U32 R6, R6, 0x4, RZ ;  /* 0x0000000406067824 */ /* 0x000fe200078e00ff */
[----:B------:R-:W-:Y:S01]  /*0160*/  IADD3 R10, P2, P3, R7, c[0x0][0x178], R0 ;  /* 0x00005e00070a7a10 */ /* 0x000fe20007b5e000 */
[----:B------:R-:W-:Y:S01]  /*0170*/  IMAD R9, R8, 0x80, R9 ;  /* 0x0000008008097824 */ /* 0x000fe200078e0209 */
[----:B------:R-:W-:Y:S01]  /*0180*/  MOV R0, c[0x0][0x198] ;  /* 0x0000660000007a02 */ /* 0x000fe20000000f00 */
[----:B------:R-:W-:-:S03]  /*0190*/  IMAD.HI R4, R4, 0x2, RZ ;  /* 0x0000000204047827 */ /* 0x000fc600078e02ff */
[----:B------:R-:W-:Y:S01]  /*01a0*/  LOP3.LUT R6, R9, R6, RZ, 0x3c, !PT ;  /* 0x0000000609067212 */ /* 0x000fe200078e3cff */
[----:B------:R-:W-:Y:S01]  /*01b0*/  IMAD.HI R5, R5, 0x2, RZ ;  /* 0x0000000205057827 */ /* 0x000fe200078e02ff */
[C---:B------:R-:W-:Y:S02]  /*01c0*/  SHF.L.U32 R12, R0.reuse, 0x4, RZ ;  /* 0x00000004000c7819 */ /* 0x040fe400000006ff */
[C---:B------:R-:W-:Y:S01]  /*01d0*/  SHF.L.U32 R29, R0.reuse, 0x6, RZ ;  /* 0x00000006001d7819 */ /* 0x040fe200000006ff */
[----:B------:R0:W-:Y:S01]  /*01e0*/  STL [R1+0x1040], R6 ;  /* 0x0010400601007387 */ /* 0x0001e20000100800 */
[----:B------:R-:W-:Y:S01]  /*01f0*/  IADD3.X R11, R5, c[0x0][0x17c], R4, P2, P3 ;  /* 0x00005f00050b7a10 */ /* 0x000fe200017e6404 */
[C---:B------:R-:W-:Y:S02]  /*0200*/  IMAD R7, R0.reuse, 0x88, RZ ;  /* 0x0000008800077824 */ /* 0x040fe400078e02ff */
[C---:B------:R-:W-:Y:S02]  /*0210*/  IMAD R8, R0.reuse, 0x110, RZ ;  /* 0x0000011000087824 */ /* 0x040fe400078e02ff */
[C---:B------:R-:W-:Y:S01]  /*0220*/  IMAD R9, R0.reuse, 0x46, RZ ;  /* 0x0000004600097824 */ /* 0x040fe200078e02ff */
[----:B------:R-:W-:Y:S01]  /*0230*/  STL.64 [R1+0x378], R10 ;  /* 0x0003780a01007387 */ /* 0x000fe20000100a00 */
[----:B------:R-:W-:-:S02]  /*0240*/  IMAD R14, R0, 0x12, RZ ;  /* 0x00000012000e7824 */ /* 0x000fc400078e02ff */
[C---:B0-----:R-:W-:Y:S02]  /*0250*/  IMAD R6, R0.reuse, 0x44, RZ ;  /* 0x0000004400067824 */ /* 0x041fe400078e02ff */
[C---:B------:R-:W-:Y:S02]  /*0260*/  IMAD R15, R0.reuse, 0x24, RZ ;  /* 0x00000024000f7824 */ /* 0x040fe400078e02ff */
[C---:B------:R-:W-:Y:S01]  /*0270*/  IMAD R24, R0.reuse, 0x94, RZ ;  /* 0x0000009400187824 */ /* 0x040fe200078e02ff */
[----:B------:R0:W-:Y:S01]  /*0280*/  STL.64 [R1+0x1b78], R6 ;  /* 0x001b780601007387 */ /* 0x0001e20000100a00 */
[C---:B------:R-:W-:Y:S02]  /*0290*/  IMAD R23, R0.reuse, 0x220, RZ ;  /* 0x0000022000177824 */ /* 0x040fe400078e02ff */
[----:B------:R-:W-:Y:S01]  /*02a0*/  IMAD R22, R0, 0x4a, RZ ;  /* 0x0000004a00167824 */ /* 0x000fe200078e02ff */
[----:B------:R1:W-:Y:S01]  /*02b0*/  STL.64 [R1+0x1b80], R8 ;  /* 0x001b800801007387 */ /* 0x0003e20000100a00 */
[----:B------:R-:W-:-:S03]  /*02c0*/  IMAD.HI R3, R3, 0x2, RZ ;  /* 0x0000000203037827 */ /* 0x000fc600078e02ff */
[----:B------:R-:W-:Y:S01]  /*02d0*/  STL.64 [R1+0x1b60], R14 ;  /* 0x001b600e01007387 */ /* 0x000fe20000100a00 */
[C---:B------:R-:W-:Y:S01]  /*02e0*/  IMAD R20, R0.reuse, 0x120, RZ ;  /* 0x0000012000147824 */ /* 0x040fe200078e02ff */
[----:B------:R-:W-:Y:S01]  /*02f0*/  IADD3.X R27, R3, c[0x0][0x164], R2, P0, P1 ;  /* 0x00005900031b7a10 */ /* 0x000fe200007e2402 */
[C---:B------:R-:W-:Y:S01]  /*0300*/  IMAD R21, R0.reuse, 0x230, RZ ;  /* 0x0000023000157824 */ /* 0x040fe200078e02ff */
[----:B------:R2:W-:Y:S01]  /*0310*/  STL [R1+0x1b6c], R15 ;  /* 0x001b6c0f01007387 */ /* 0x0005e20000100800 */
[C---:B------:R-:W-:Y:S01]  /*0320*/  IMAD R17, R0.reuse, 0x240, RZ ;  /* 0x0000024000117824 */ /* 0x040fe200078e02ff */
[CC--:B0-----:R-:W-:Y:S01]  /*0330*/  LEA R6, P4, R0.reuse, R26.reuse, 0x6 ;  /* 0x0000001a00067211 */ /* 0x0c1fe200078830ff */
[C---:B------:R-:W-:Y:S01]  /*0340*/  IMAD.SHL.U32 R11, R0.reuse, 0x8, RZ ;  /* 0x00000008000b7824 */ /* 0x040fe200078e00ff */
[----:B------:R0:W-:Y:S01]  /*0350*/  STL [R1+0x1b58], R24 ;  /* 0x001b581801007387 */ /* 0x0001e20000100800 */
[C---:B-1----:R-:W-:Y:S01]  /*0360*/  LEA R8, P5, R0.reuse, R26, 0x4 ;  /* 0x0000001a00087211 */ /* 0x042fe200078a20ff */
[----:B------:R-:W-:-:S02]  /*0370*/  IMAD.SHL.U32 R18, R0, 0x20, RZ ;  /* 0x0000002000127824 */ /* 0x000fc400078e00ff */
[C---:B------:R-:W-:Y:S01]  /*0380*/  IMAD R10, R0.reuse, 0x8c, RZ ;  /* 0x0000008c000a7824 */ /* 0x040fe200078e02ff */
[-C--:B------:R-:W-:Y:S01]  /*0390*/  LEA.HI.X.SX32 R9, R11, R27.reuse, 0x1, P5 ;  /* 0x0000001b0b097211 */ /* 0x080fe200028f0eff */
[----:B--2---:R-:W-:Y:S01]  /*03a0*/  IMAD.SHL.U32 R15, R0, 0x80, RZ ;  /* 0x00000080000f7824 */ /* 0x004fe200078e00ff */
[----:B------:R-:W-:Y:S01]  /*03b0*/  LEA.HI.X.SX32 R7, R18, R27, 0x1, P4 ;  /* 0x0000001b12077211 */ /* 0x000fe200020f0eff */
[C---:B------:R-:W-:Y:S01]  /*03c0*/  IMAD R2, R0.reuse, 0x42, RZ ;  /* 0x0000004200027824 */ /* 0x040fe200078e02ff */
[----:B0-----:R-:W-:Y:S01]  /*03d0*/  IADD3 R24, P2, R23, R26, RZ ;  /* 0x0000001a17187210 */ /* 0x001fe20007f5e0ff */
[C---:B------:R-:W-:Y:S02]  /*03e0*/  IMAD R3, R0.reuse, 0x84, RZ ;  /* 0x0000008400037824 */ /* 0x040fe400078e02ff */
[C---:B------:R-:W-:Y:S02]  /*03f0*/  IMAD R4, R0.reuse, 0x108, RZ ;  /* 0x0000010800047824 */ /* 0x040fe400078e02ff */
[----:B------:R0:W-:Y:S01]  /*0400*/  STL [R1+0x1b68], R24 ;  /* 0x001b681801007387 */ /* 0x0001e20000100800 */
[----:B------:R-:W-:-:S02]  /*0410*/  IMAD R25, R0, 0x210, RZ ;  /* 0x0000021000197824 */ /* 0x000fc400078e02ff */
[C---:B------:R-:W-:Y:S01]  /*0420*/  IMAD R5, R0.reuse, 0x22, RZ ;  /* 0x0000002200057824 */ /* 0x040fe200078e02ff */
[----:B------:R1:W-:Y:S01]  /*0430*/  STL [R1+0x1b50], R22 ;  /* 0x001b501601007387 */ /* 0x0003e20000100800 */
[C---:B------:R-:W-:Y:S01]  /*0440*/  IMAD R13, R0.reuse, 0x118, RZ ;  /* 0x00000118000d7824 */ /* 0x040fe200078e02ff */
[-C--:B------:R-:W-:Y:S01]  /*0450*/  IADD3 R14, P3, R25, R26.reuse, RZ ;  /* 0x0000001a190e7210 */ /* 0x080fe20007f7e0ff */
[C---:B------:R-:W-:Y:S01]  /*0460*/  IMAD R16, R0.reuse, 0x48, RZ ;  /* 0x0000004800107824 */ /* 0x040fe200078e02ff */
[----:B------:R2:W-:Y:S01]  /*0470*/  STL [R1+0x1b54], R20 ;  /* 0x001b541401007387 */ /* 0x0005e20000100800 */
[C---:B------:R-:W-:Y:S01]  /*0480*/  IMAD R19, R0.reuse, 0x90, RZ ;  /* 0x0000009000137824 */ /* 0x040fe200078e02ff */
[-C--:B0-----:R-:W-:Y:S01]  /*0490*/  IADD3 R24, P1, R21, R26.reuse, RZ ;  /* 0x0000001a15187210 */ /* 0x081fe20007f3e0ff */
[----:B------:R-:W-:Y:S01]  /*04a0*/  IMAD R28, R0, 0x128, RZ ;  /* 0x00000128001c7824 */ /* 0x000fe200078e02ff */
[----:B-1----:R-:W-:-:S03]  /*04b0*/  IADD3 R22, P0, R17, R26, RZ ;  /* 0x0000001a11167210 */ /* 0x002fc60007f1e0ff */
[----:B------:R-:W-:Y:S01]  /*04c0*/  STL [R1+0x3e0], R24 ;  /* 0x0003e01801007387 */ /* 0x000fe20000100800 */
[C---:B------:R-:W-:Y:S01]  /*04d0*/  IMAD R17, R0.reuse, 0x21, RZ ;  /* 0x0000002100117824 */ /* 0x040fe200078e02ff */
[----:B--2---:R-:W-:Y:S02]  /*04e0*/  LEA R20, P6, R0, R26, 0x5 ;  /* 0x0000001a00147211 */ /* 0x004fe400078c28ff */
[----:B------:R0:W-:Y:S02]  /*04f0*/  STL [R1+0x1b70], R10 ;  /* 0x001b700a01007387 */ /* 0x0001e40000100800 */
[----:B------:R-:W-:Y:S02]  /*0500*/  LEA.HI.X.SX32 R21, R12, R27, 0x1, P6 ;  /* 0x0000001b0c157211 */ /* 0x000fe400030f0eff */
[----:B------:R-:W-:Y:S04]  /*0510*/  STL [R1+0x3c8], R22 ;  /* 0x0003c81601007387 */ /* 0x000fe80000100800 */
[----:B------:R1:W-:Y:S01]  /*0520*/  STL.64 [R1+0xad0], R8 ;  /* 0x000ad00801007387 */ /* 0x0003e20000100a00 */
[----:B0-----:R-:W-:-:S03]  /*0530*/  SHF.L.U32 R10, R0, 0x8, RZ ;  /* 0x00000008000a7819 */ /* 0x001fc600000006ff */
[----:B------:R0:W-:Y:S04]  /*0540*/  STL.64 [R1+0xa90], R20 ;  /* 0x000a901401007387 */ /* 0x0001e80000100a00 */
[----:B------:R2:W-:Y:S01]  /*0550*/  STL.64 [R1+0xa10], R6 ;  /* 0x000a100601007387 */ /* 0x0005e20000100a00 */
[CC--:B-1----:R-:W-:Y:S02]  /*0560*/  LEA R8, P5, R0.reuse, R26.reuse, 0x7 ;  /* 0x0000001a00087211 */ /* 0x0c2fe400078a38ff */
[CC--:B0-----:R-:W-:Y:S02]  /*0570*/  LEA R20, P6, R0.reuse, R26.reuse, 0x8 ;  /* 0x0000001a00147211 */ /* 0x0c1fe400078c40ff */
[----:B------:R-:W-:Y:S02]  /*0580*/  LEA.HI.X.SX32 R9, R29, R27, 0x1, P5 ;  /* 0x0000001b1d097211 */ /* 0x000fe400028f0eff */
[----:B--2---:R-:W-:-:S02]  /*0590*/  LEA R6, P4, R0, R26, 0x9 ;  /* 0x0000001a00067211 */ /* 0x004fc400078848ff */
[-C--:B------:R-:W-:Y:S01]  /*05a0*/  LEA.HI.X.SX32 R21, R15, R27.reuse, 0x1, P6 ;  /* 0x0000001b0f157211 */ /* 0x080fe200030f0eff */
[----:B------:R0:W-:Y:S01]  /*05b0*/  STL.64 [R1+0x910], R8 ;  /* 0x0009100801007387 */ /* 0x0001e20000100a00 */
[----:B------:R-:W-:Y:S01]  /*05c0*/  LEA.HI.X.SX32 R7, R10, R27, 0x1, P4 ;  /* 0x0000001b0a077211 */ /* 0x000fe200020f0eff */
[----:B------:R-:W-:Y:S02]  /*05d0*/  IMAD R15, R0, 0x250, RZ ;  /* 0x00000250000f7824 */ /* 0x000fe400078e02ff */
[----:B------:R1:W-:Y:S04]  /*05e0*/  STL.64 [R1+0x740], R20 ;  /* 0x0007401401007387 */ /* 0x0003e80000100a00 */
[----:B------:R2:W-:Y:S01]  /*05f0*/  STL.64 [R1+0x428], R6 ;  /* 0x0004280601007387 */ /* 0x0005e20000100a00 */
[----:B0-----:R-:W-:-:S02]  /*0600*/  IADD3 R8, P5, R2, R26, RZ ;  /* 0x0000001a02087210 */ /* 0x001fc40007fbe0ff */
[----:B-1----:R-:W-:Y:S01]  /*0610*/  MOV R20, R24 ;  /* 0x0000001800147202 */ /* 0x002fe20000000f00 */
[----:B------:R-:W-:Y:S01]  /*0620*/  IMAD.MOV.U32 R21, RZ, RZ, R25 ;  /* 0x000000ffff157224 */ /* 0x000fe200078e0019 */
[-C--:B------:R-:W-:Y:S02]  /*0630*/  IADD3 R24, P6, R3, R26.reuse, RZ ;  /* 0x0000001a03187210 */ /* 0x080fe40007fde0ff */
[-C--:B--2---:R-:W-:Y:S02]  /*0640*/  IADD3 R6, P4, R4, R26.reuse, RZ ;  /* 0x0000001a04067210 */ /* 0x084fe40007f9e0ff */
[-C--:B------:R-:W-:Y:S02]  /*0650*/  LEA.HI.X.SX32 R9, R17, R27.reuse, 0x1, P5 ;  /* 0x0000001b11097211 */ /* 0x080fe400028f0eff */
[-C--:B------:R-:W-:Y:S02]  /*0660*/  LEA.HI.X.SX32 R25, R2, R27.reuse, 0x1, P6 ;  /* 0x0000001b02197211 */ /* 0x080fe400030f0eff */
[----:B------:R-:W-:Y:S01]  /*0670*/  LEA.HI.X.SX32 R7, R3, R27, 0x1, P4 ;  /* 0x0000001b03077211 */ /* 0x000fe200020f0eff */
[----:B------:R0:W-:Y:S04]  /*0680*/  STL.64 [R1+0xa08], R8 ;  /* 0x000a080801007387 */ /* 0x0001e80000100a00 */
[----:B0-----:R-:W2:Y:S01]  /*0690*/  LDL.LU.64 R8, [R1+0x1b80] ;  /* 0x001b800001087983 */ /* 0x001ea20000300a00 */
[----:B------:R-:W-:-:S03]  /*06a0*/  IADD3 R10, P5, R15, R26, RZ ;  /* 0x0000001a0f0a7210 */ /* 0x000fc60007fbe0ff */
[----:B------:R0:W-:Y:S04]  /*06b0*/  STL.64 [R1+0x900], R24 ;  /* 0x0009001801007387 */ /* 0x0001e80000100a00 */
[----:B------:R1:W-:Y:S01]  /*06c0*/  STL.64 [R1+0x728], R6 ;  /* 0x0007280601007387 */ /* 0x0003e20000100a00 */
[----:B------:R-:W-:Y:S01]  /*06d0*/  IMAD R17, R0, 0x11, RZ ;  /* 0x0000001100117824 */ /* 0x000fe200078e02ff */
[-C--:B------:R-:W-:Y:S01]  /*06e0*/  LEA.HI.X.SX32 R15, R4, R27.reuse, 0x1, P3 ;  /* 0x0000001b040f7211 */ /* 0x080fe200018f0eff */
[----:B------:R-:W-:Y:S01]  /*06f0*/  IMAD.MOV.U32 R2, RZ, RZ, R10 ;  /* 0x000000ffff027224 */ /* 0x000fe200078e000a */
[----:B0-----:R-:W-:Y:S01]  /*0700*/  IADD3 R24, P6, R5, R26, RZ ;  /* 0x0000001a05187210 */ /* 0x001fe20007fde0ff */
[----:B-1----:R-:W3:Y:S03]  /*0710*/  LDL.LU.64 R6, [R1+0x1b78] ;  /* 0x001b780001067983 */ /* 0x002ee60000300a00 */
[----:B------:R-:W-:Y:S01]  /*0720*/  LEA.HI.X.SX32 R25, R17, R27, 0x1, P6 ;  /* 0x0000001b11197211 */ /* 0x000fe200030f0eff */
[----:B------:R-:W-:Y:S01]  /*0730*/  IMAD.MOV.U32 R12, RZ, RZ, R22 ;  /* 0x000000ffff0c7224 */ /* 0x000fe200078e0016 */
[----:B------:R-:W-:Y:S01]  /*0740*/  MOV R3, R11 ;  /* 0x0000000b00037202 */ /* 0x000fe20000000f00 */
[----:B------:R-:W-:Y:S01]  /*0750*/  STL [R1+0x3b0], R10 ;  /* 0x0003b00a01007387 */ /* 0x000fe20000100800 */
[----:B------:R-:W-:Y:S01]  /*0760*/  LEA.HI.X.SX32 R21, R13, R27, 0x1, P1 ;  /* 0x0000001b0d157211 */ /* 0x000fe200008f0eff */
[----:B------:R-:W-:-:S02]  /*0770*/  IMAD R17, R0, 0x260, RZ ;  /* 0x0000026000117824 */ /* 0x000fc400078e02ff */
[----:B------:R-:W-:Y:S04]  /*0780*/  STL.64 [R1+0x410], R14 ;  /* 0x0004100e01007387 */ /* 0x000fe80000100a00 */
[----:B------:R2:W-:Y:S02]  /*0790*/  STL.64 [R1+0xa88], R24 ;  /* 0x000a881801007387 */ /* 0x0005e40000100a00 */
[-C--:B--2---:R-:W-:Y:S02]  /*07a0*/  IADD3 R24, P6, R8, R26.reuse, RZ ;  /* 0x0000001a08187210 */ /* 0x084fe40007fde0ff */
[-C--:B---3--:R-:W-:Y:S02]  /*07b0*/  IADD3 R10, P4, R6, R26.reuse, RZ ;  /* 0x0000001a060a7210 */ /* 0x088fe40007f9e0ff */
[----:B------:R-:W-:-:S02]  /*07c0*/  IADD3 R14, P3, R7, R26, RZ ;  /* 0x0000001a070e7210 */ /* 0x000fc40007f7e0ff */
[-C--:B------:R-:W-:Y:S02]  /*07d0*/  LEA.HI.X.SX32 R11, R5, R27.reuse, 0x1, P4 ;  /* 0x0000001b050b7211 */ /* 0x080fe400020f0eff */
[----:B------:R-:W-:-:S03]  /*07e0*/  LEA.HI.X.SX32 R15, R6, R27, 0x1, P3 ;  /* 0x0000001b060f7211 */ /* 0x000fc600018f0eff */
[----:B------:R0:W-:Y:S01]  /*07f0*/  STL.64 [R1+0xa00], R10 ;  /* 0x000a000a01007387 */ /* 0x0001e20000100a00 */
[----:B------:R-:W-:-:S03]  /*0800*/  LEA.HI.X.SX32 R25, R7, R27, 0x1, P6 ;  /* 0x0000001b07197211 */ /* 0x000fc600030f0eff */
[----:B0-----:R-:W2:Y:S01]  /*0810*/  LDL.LU R10, [R1+0x1b70] ;  /* 0x001b7000010a7983 */ /* 0x001ea20000300800 */
[-C--:B------:R-:W-:Y:S01]  /*0820*/  IADD3 R22, P1, R16, R26.reuse, RZ ;  /* 0x0000001a10167210 */ /* 0x080fe20007f3e0ff */
[----:B------:R-:W-:Y:S01]  /*0830*/  IMAD.MOV.U32 R4, RZ, RZ, R2 ;  /* 0x000000ffff047224 */ /* 0x000fe200078e0002 */
[----:B------:R-:W-:Y:S01]  /*0840*/  IADD3 R2, P4, R17, R26, RZ ;  /* 0x0000001a11027210 */ /* 0x000fe20007f9e0ff */
[----:B------:R0:W-:Y:S01]  /*0850*/  STL.64 [R1+0x8f0], R14 ;  /* 0x0008f00e01007387 */ /* 0x0001e20000100a00 */
[----:B------:R-:W-:-:S03]  /*0860*/  MOV R5, R3 ;  /* 0x0000000300057202 */ /* 0x000fc60000000f00 */
[----:B0-----:R-:W3:Y:S01]  /*0870*/  LDL.LU R15, [R1+0x1b6c] ;  /* 0x001b6c00010f7983 */ /* 0x001ee20000300800 */
[----:B------:R-:W-:-:S03]  /*0880*/  IADD3 R14, P3, R9, R26, RZ ;  /* 0x0000001a090e7210 */ /* 0x000fc60007f7e0ff */
[----:B------:R0:W-:Y:S04]  /*0890*/  STL.64 [R1+0x708], R24 ;  /* 0x0007081801007387 */ /* 0x0001e80000100a00 */
[----:B0-----:R-:W4:Y:S01]  /*08a0*/  LDL.LU R24, [R1+0x1b68] ;  /* 0x001b680001187983 */ /* 0x001f220000300800 */
[----:B------:R-:W-:Y:S01]  /*08b0*/  IMAD R11, R0, 0x23, RZ ;  /* 0x00000023000b7824 */ /* 0x000fe200078e02ff */
[----:B------:R-:W-:Y:S01]  /*08c0*/  LEA.HI.X.SX32 R25, R8, R27, 0x1, P2 ;  /* 0x0000001b08197211 */ /* 0x000fe200010f0eff */
[----:B------:R-:W-:Y:S01]  /*08d0*/  IMAD.MOV.U32 R6, RZ, RZ, R14 ;  /* 0x000000ffff067224 */ /* 0x000fe200078e000e */
[----:B------:R2:W-:Y:S01]  /*08e0*/  STL [R1+0x9f8], R14 ;  /* 0x0009f80e01007387 */ /* 0x0005e20000100800 */
[----:B------:R-:W-:Y:S01]  /*08f0*/  IMAD R17, R0, 0x270, RZ ;  /* 0x0000027000117824 */ /* 0x000fe200078e02ff */
[----:B--2---:R-:W-:-:S02]  /*0900*/  IADD3 R14, P6, R10, R26, RZ ;  /* 0x0000001a0a0e7210 */ /* 0x004fc40007fde0ff */
[----:B---3--:R-:W-:Y:S02]  /*0910*/  MOV R7, R15 ;  /* 0x0000000f00077202 */ /* 0x008fe40000000f00 */
[-C--:B------:R-:W-:Y:S02]  /*0920*/  LEA.HI.X.SX32 R7, R11, R27.reuse, 0x1, P3 ;  /* 0x0000001b0b077211 */ /* 0x080fe400018f0eff */
[-C--:B------:R-:W-:Y:S01]  /*0930*/  LEA.HI.X.SX32 R15, R9, R27.reuse, 0x1, P6 ;  /* 0x0000001b090f7211 */ /* 0x080fe200030f0eff */
[----:B------:R-:W-:Y:S01]  /*0940*/  IMAD R18, R0, 0x98, RZ ;  /* 0x0000009800127824 */ /* 0x000fe200078e02ff */
[----:B------:R-:W-:Y:S02]  /*0950*/  LEA.HI.X.SX32 R5, R28, R27, 0x1, P5 ;  /* 0x0000001b1c057211 */ /* 0x000fe400028f0eff */
[-C--:B------:R-:W-:Y:S01]  /*0960*/  IADD3 R6, P3, R17, R26.reuse, RZ ;  /* 0x0000001a11067210 */ /* 0x080fe20007f7e0ff */
[----:B----4-:R0:W-:Y:S04]  /*0970*/  STL.64 [R1+0x3f8], R24 ;  /* 0x0003f81801007387 */ /* 0x0101e80000100a00 */
[----:B------:R-:W-:Y:S04]  /*0980*/  STL [R1+0x9fc], R7 ;  /* 0x0009fc0701007387 */ /* 0x000fe80000100800 */
[----:B------:R1:W-:Y:S01]  /*0990*/  STL.64 [R1+0x8e8], R14 ;  /* 0x0008e80e01007387 */ /* 0x0003e20000100a00 */
[----:B0-----:R-:W-:-:S03]  /*09a0*/  IADD3 R24, P2, R13, R26, RZ ;  /* 0x0000001a0d187210 */ /* 0x001fc60007f5e0ff */
[----:B-1----:R-:W2:Y:S01]  /*09b0*/  LDL.LU.64 R14, [R1+0x1b60] ;  /* 0x001b6000010e7983 */ /* 0x002ea20000300a00 */
[----:B------:R-:W-:-:S03]  /*09c0*/  LEA.HI.X.SX32 R25, R10, R27, 0x1, P2 ;  /* 0x0000001b0a197211 */ /* 0x000fc600010f0eff */
[----:B------:R-:W-:Y:S04]  /*09d0*/  STL [R1+0x1b48], R9 ;  /* 0x001b480901007387 */ /* 0x000fe80000100800 */
[----:B------:R0:W-:Y:S01]  /*09e0*/  STL.64 [R1+0x6f0], R24 ;  /* 0x0006f01801007387 */ /* 0x0001e20000100a00 */
[----:B------:R-:W-:Y:S01]  /*09f0*/  MOV R13, R23 ;  /* 0x00000017000d7202 */ /* 0x000fe20000000f00 */
[----:B0-----:R-:W-:Y:S02]  /*0a00*/  IMAD R25, R0, 0x9, RZ ;  /* 0x0000000900197824 */ /* 0x001fe400078e02ff */
[----:B------:R-:W3:Y:S04]  /*0a10*/  LDL.LU R24, [R1+0x1b58] ;  /* 0x001b580001187983 */ /* 0x000ee80000300800 */
[----:B------:R-:W-:Y:S04]  /*0a20*/  STL [R1+0x3e4], R21 ;  /* 0x0003e41501007387 */ /* 0x000fe80000100800 */
[----:B------:R-:W4:Y:S01]  /*0a30*/  LDL.LU R20, [R1+0x1b54] ;  /* 0x001b540001147983 */ /* 0x000f220000300800 */
[----:B--2---:R-:W-:-:S02]  /*0a40*/  IADD3 R8, P6, R14, R26, RZ ;  /* 0x0000001a0e087210 */ /* 0x004fc40007fde0ff */
[-C--:B------:R-:W-:Y:S02]  /*0a50*/  IADD3 R10, P2, R15, R26.reuse, RZ ;  /* 0x0000001a0f0a7210 */ /* 0x080fe40007f5e0ff */
[-C--:B------:R-:W-:Y:S02]  /*0a60*/  LEA.HI.X.SX32 R9, R25, R27.reuse, 0x1, P6 ;  /* 0x0000001b19097211 */ /* 0x080fe400030f0eff */
[-C--:B------:R-:W-:Y:S02]  /*0a70*/  LEA.HI.X.SX32 R11, R14, R27.reuse, 0x1, P2 ;  /* 0x0000001b0e0b7211 */ /* 0x080fe400010f0eff */
[----:B------:R-:W-:Y:S01]  /*0a80*/  LEA.HI.X.SX32 R23, R15, R27, 0x1, P1 ;  /* 0x0000001b0f177211 */ /* 0x000fe200008f0eff */
[----:B------:R-:W-:Y:S04]  /*0a90*/  STL.64 [R1+0xac8], R8 ;  /* 0x000ac80801007387 */ /* 0x000fe80000100a00 */
[----:B------:R-:W-:Y:S04]  /*0aa0*/  STL.64 [R1+0xa80], R10 ;  /* 0x000a800a01007387 */ /* 0x000fe80000100a00 */
[----:B------:R0:W-:Y:S04]  /*0ab0*/  STL.64 [R1+0x9f0], R22 ;  /* 0x0009f01601007387 */ /* 0x0001e80000100a00 */
[----:B0-----:R-:W2:Y:S01]  /*0ac0*/  LDL.LU R22, [R1+0x1b50] ;  /* 0x001b500001167983 */ /* 0x001ea20000300800 */
[----:B------:R-:W-:-:S02]  /*0ad0*/  IADD3 R8, P6, R19, R26, RZ ;  /* 0x0000001a13087210 */ /* 0x000fc40007fde0ff */
[----:B----4-:R-:W-:Y:S02]  /*0ae0*/  IADD3 R10, P2, R20, R26, RZ ;  /* 0x0000001a140a7210 */ /* 0x010fe40007f5e0ff */
[-C--:B------:R-:W-:Y:S02]  /*0af0*/  LEA.HI.X.SX32 R9, R16, R27.reuse, 0x1, P6 ;  /* 0x0000001b10097211 */ /* 0x080fe400030f0eff */
[----:B------:R-:W-:Y:S01]  /*0b00*/  LEA.HI.X.SX32 R11, R19, R27, 0x1, P2 ;  /* 0x0000001b130b7211 */ /* 0x000fe200010f0eff */
[----:B------:R-:W-:Y:S01]  /*0b10*/  STL [R1+0x1b4c], R15 ;  /* 0x001b4c0f01007387 */ /* 0x000fe20000100800 */
[----:B------:R-:W-:-:S03]  /*0b20*/  IMAD R23, R0, 0x25, RZ ;  /* 0x0000002500177824 */ /* 0x000fc600078e02ff */
[----:B------:R-:W-:Y:S01]  /*0b30*/  STL.64 [R1+0x8d8], R8 ;  /* 0x0008d80801007387 */ /* 0x000fe20000100a00 */
[----:B------:R-:W-:-:S03]  /*0b40*/  IMAD R25, R0, 0x280, RZ ;  /* 0x0000028000197824 */ /* 0x000fc600078e02ff */
[----:B------:R3:W-:Y:S01]  /*0b50*/  STL.64 [R1+0x6d0], R10 ;  /* 0x0006d00a01007387 */ /* 0x0007e20000100a00 */
[-C--:B------:R-:W-:Y:S02]  /*0b60*/  LEA.HI.X.SX32 R13, R20, R27.reuse, 0x1, P0 ;  /* 0x0000001b140d7211 */ /* 0x080fe400000f0eff */
[-C--:B------:R-:W-:Y:S01]  /*0b70*/  IADD3 R14, P1, R25, R26.reuse, RZ ;  /* 0x0000001a190e7210 */ /* 0x080fe20007f3e0ff */
[----:B------:R-:W-:Y:S01]  /*0b80*/  IMAD R25, R0, 0x290, RZ ;  /* 0x0000029000197824 */ /* 0x000fe200078e02ff */
[-C--:B---3--:R-:W-:Y:S01]  /*0b90*/  IADD3 R10, P2, R24, R26.reuse, RZ ;  /* 0x0000001a180a7210 */ /* 0x088fe20007f5e0ff */
[----:B------:R0:W-:Y:S01]  /*0ba0*/  STL [R1+0x3cc], R13 ;  /* 0x0003cc0d01007387 */ /* 0x0001e20000100800 */
[----:B------:R-:W-:Y:S01]  /*0bb0*/  IADD3 R12, P0, R28, R26, RZ ;  /* 0x0000001a1c0c7210 */ /* 0x000fe20007f1e0ff */
[C---:B------:R-:W-:Y:S02]  /*0bc0*/  IMAD R21, R0.reuse, 0x13, RZ ;  /* 0x0000001300157824 */ /* 0x040fe400078e02ff */
[----:B------:R-:W-:Y:S01]  /*0bd0*/  IMAD R17, R0, 0x130, RZ ;  /* 0x0000013000117824 */ /* 0x000fe200078e02ff */
[----:B0-----:R-:W-:-:S02]  /*0be0*/  LEA.HI.X.SX32 R13, R24, R27, 0x1, P0 ;  /* 0x0000001b180d7211 */ /* 0x001fc400000f0eff */
[-C--:B------:R-:W-:Y:S02]  /*0bf0*/  IADD3 R4, P5, R18, R26.reuse, RZ ;  /* 0x0000001a12047210 */ /* 0x080fe40007fbe0ff */
[-C--:B------:R-:W-:Y:S01]  /*0c00*/  LEA.HI.X.SX32 R3, R17, R27.reuse, 0x1, P4 ;  /* 0x0000001b11037211 */ /* 0x080fe200020f0eff */
[----:B------:R-:W-:Y:S01]  /*0c10*/  IMAD R29, R0, 0xa, RZ ;  /* 0x0000000a001d7824 */ /* 0x000fe200078e02ff */
[C---:B--2---:R-:W-:Y:S02]  /*0c20*/  IADD3 R8, P6, R22.reuse, R26, RZ ;  /* 0x0000001a16087210 */ /* 0x044fe40007fde0ff */
[-C--:B------:R-:W-:Y:S02]  /*0c30*/  LEA.HI.X.SX32 R11, R22, R27.reuse, 0x1, P2 ;  /* 0x0000001b160b7211 */ /* 0x080fe400010f0eff */
[----:B------:R-:W-:Y:S01]  /*0c40*/  LEA.HI.X.SX32 R9, R23, R27, 0x1, P6 ;  /* 0x0000001b17097211 */ /* 0x000fe200030f0eff */
[----:B------:R-:W-:-:S04]  /*0c50*/  IMAD R23, R0, 0x26, RZ ;  /* 0x0000002600177824 */ /* 0x000fc800078e02ff */
[----:B------:R0:W-:Y:S04]  /*0c60*/  STL.64 [R1+0x9e8], R8 ;  /* 0x0009e80801007387 */ /* 0x0001e80000100a00 */
[----:B------:R1:W-:Y:S01]  /*0c70*/  STL.64 [R1+0x8c8], R10 ;  /* 0x0008c80a01007387 */ /* 0x0003e20000100a00 */
[-C--:B0-----:R-:W-:Y:S01]  /*0c80*/  IADD3 R8, P6, R25, R26.reuse, RZ ;  /* 0x0000001a19087210 */ /* 0x081fe20007fde0ff */
[C---:B------:R-:W-:Y:S01]  /*0c90*/  IMAD R25, R0.reuse, 0x4c, RZ ;  /* 0x0000004c00197824 */ /* 0x040fe200078e02ff */
[-C--:B-1----:R-:W-:Y:S01]  /*0ca0*/  IADD3 R10, P2, R23, R26.reuse, RZ ;  /* 0x0000001a170a7210 */ /* 0x082fe20007f5e0ff */
[----:B------:R0:W-:Y:S03]  /*0cb0*/  STL.64 [R1+0x6b8], R12 ;  /* 0x0006b80c01007387 */ /* 0x0001e60000100a00 */
[-C--:B------:R-:W-:Y:S01]  /*0cc0*/  LEA.HI.X.SX32 R11, R21, R27.reuse, 0x1, P2 ;  /* 0x0000001b150b7211 */ /* 0x080fe200010f0eff */
[----:B------:R1:W-:Y:S04]  /*0cd0*/  STL [R1+0x3b4], R5 ;  /* 0x0003b40501007387 */ /* 0x0003e80000100800 */
[----:B------:R2:W-:Y:S01]  /*0ce0*/  STL.64 [R1+0xa78], R10 ;  /* 0x000a780a01007387 */ /* 0x0005e20000100a00 */
[C---:B0-----:R-:W-:Y:S01]  /*0cf0*/  IADD3 R12, P0, R25.reuse, R26, RZ ;  /* 0x0000001a190c7210 */ /* 0x041fe20007f1e0ff */
[----:B------:R-:W-:Y:S01]  /*0d00*/  IMAD R21, R0, 0x2a0, RZ ;  /* 0x000002a000157824 */ /* 0x000fe200078e02ff */
[----:B-1----:R-:W-:-:S02]  /*0d10*/  LEA.HI.X.SX32 R5, R25, R27, 0x1, P5 ;  /* 0x0000001b19057211 */ /* 0x002fc400028f0eff */
[-C--:B------:R-:W-:Y:S02]  /*0d20*/  LEA.HI.X.SX32 R13, R23, R27.reuse, 0x1, P0 ;  /* 0x0000001b170d7211 */ /* 0x080fe400000f0eff */
[----:B--2---:R-:W-:Y:S01]  /*0d30*/  IADD3 R10, P2, R17, R26, RZ ;  /* 0x0000001a110a7210 */ /* 0x004fe20007f5e0ff */
[C---:B------:R-:W-:Y:S02]  /*0d40*/  IMAD R23, R0.reuse, 0x4e, RZ ;  /* 0x0000004e00177824 */ /* 0x040fe400078e02ff */
[----:B------:R-:W-:Y:S01]  /*0d50*/  IMAD R25, R0, 0x9c, RZ ;  /* 0x0000009c00197824 */ /* 0x000fe200078e02ff */
[----:B------:R-:W-:Y:S01]  /*0d60*/  LEA.HI.X.SX32 R11, R18, R27, 0x1, P2 ;  /* 0x0000001b120b7211 */ /* 0x000fe200010f0eff */
[----:B------:R0:W-:Y:S01]  /*0d70*/  STL.64 [R1+0x9e0], R12 ;  /* 0x0009e00c01007387 */ /* 0x0001e20000100a00 */
[----:B------:R-:W-:-:S03]  /*0d80*/  IMAD R18, R0, 0x27, RZ ;  /* 0x0000002700127824 */ /* 0x000fc600078e02ff */
[----:B------:R1:W-:Y:S04]  /*0d90*/  STL.64 [R1+0x8b8], R4 ;  /* 0x0008b80401007387 */ /* 0x0003e80000100a00 */
[----:B------:R2:W-:Y:S01]  /*0da0*/  STL.64 [R1+0x698], R10 ;  /* 0x0006980a01007387 */ /* 0x0005e20000100a00 */
[-C--:B0-----:R-:W-:Y:S01]  /*0db0*/  IADD3 R12, P0, R21, R26.reuse, RZ ;  /* 0x0000001a150c7210 */ /* 0x081fe20007f1e0ff */
[----:B------:R-:W-:Y:S01]  /*0dc0*/  IMAD R21, R0, 0x138, RZ ;  /* 0x0000013800157824 */ /* 0x000fe200078e02ff */
[-C--:B-1----:R-:W-:Y:S02]  /*0dd0*/  IADD3 R4, P5, R23, R26.reuse, RZ ;  /* 0x0000001a17047210 */ /* 0x082fe40007fbe0ff */
[----:B--2---:R-:W-:Y:S01]  /*0de0*/  IADD3 R10, P2, R25, R26, RZ ;  /* 0x0000001a190a7210 */ /* 0x004fe20007f5e0ff */
[----:B------:R0:W-:Y:S01]  /*0df0*/  STL.64 [R1+0x398], R2 ;  /* 0x0003980201007387 */ /* 0x0001e20000100a00 */
[----:B------:R-:W-:-:S02]  /*0e00*/  LEA.HI.X.SX32 R5, R18, R27, 0x1, P5 ;  /* 0x0000001b12057211 */ /* 0x000fc400028f0eff */
[-C--:B------:R-:W-:Y:S01]  /*0e10*/  LEA.HI.X.SX32 R11, R23, R27.reuse, 0x1, P2 ;  /* 0x0000001b170b7211 */ /* 0x080fe200010f0eff */
[C---:B------:R-:W-:Y:S02]  /*0e20*/  IMAD R17, R0.reuse, 0x2b0, RZ ;  /* 0x000002b000117824 */ /* 0x040fe400078e02ff */
[----:B------:R1:W-:Y:S01]  /*0e30*/  STL.64 [R1+0x9d8], R4 ;  /* 0x0009d80401007387 */ /* 0x0003e20000100a00 */
[C---:B------:R-:W-:Y:S01]  /*0e40*/  IMAD R23, R0.reuse, 0x5, RZ ;  /* 0x0000000500177824 */ /* 0x040fe200078e02ff */
[CC--:B0-----:R-:W-:Y:S02]  /*0e50*/  IADD3 R2, P4, R21.reuse, R26.reuse, RZ ;  /* 0x0000001a15027210 */ /* 0x0c1fe40007f9e0ff */
[----:B------:R0:W-:Y:S01]  /*0e60*/  STL.64 [R1+0x8b0], R10 ;  /* 0x0008b00a01007387 */ /* 0x0001e20000100a00 */
[-C--:B------:R-:W-:Y:S02]  /*0e70*/  LEA.HI.X.SX32 R7, R21, R27.reuse, 0x1, P3 ;  /* 0x0000001b15077211 */ /* 0x080fe400018f0eff */
[----:B------:R-:W-:Y:S01]  /*0e80*/  LEA.HI.X.SX32 R3, R25, R27, 0x1, P4 ;  /* 0x0000001b19037211 */ /* 0x000fe200020f0eff */
[----:B------:R-:W-:Y:S01]  /*0e90*/  IMAD R25, R0, 0x28, RZ ;  /* 0x0000002800197824 */ /* 0x000fe200078e02ff */
[----:B------:R-:W-:-:S02]  /*0ea0*/  IADD3 R16, P2, R29, R26, RZ ;  /* 0x0000001a1d107210 */ /* 0x000fc40007f5e0ff */
[----:B-1----:R-:W-:Y:S01]  /*0eb0*/  IADD3 R4, P5, R17, R26, RZ ;  /* 0x0000001a11047210 */ /* 0x002fe20007fbe0ff */
[----:B------:R1:W-:Y:S01]  /*0ec0*/  STL.64 [R1+0x680], R2 ;  /* 0x0006800201007387 */ /* 0x0003e20000100a00 */
[----:B0-----:R-:W-:-:S03]  /*0ed0*/  IMAD R11, R0, 0x14, RZ ;  /* 0x00000014000b7824 */ /* 0x001fc600078e02ff */
[----:B------:R0:W-:Y:S01]  /*0ee0*/  STL.64 [R1+0x380], R6 ;  /* 0x0003800601007387 */ /* 0x0001e20000100a00 */
[-C--:B------:R-:W-:Y:S01]  /*0ef0*/  LEA.HI.X.SX32 R17, R23, R27.reuse, 0x1, P2 ;  /* 0x0000001b17117211 */ /* 0x080fe200010f0eff */
[C---:B------:R-:W-:Y:S01]  /*0f00*/  IMAD R21, R0.reuse, 0x50, RZ ;  /* 0x0000005000157824 */ /* 0x040fe200078e02ff */
[-C--:B-1----:R-:W-:Y:S01]  /*0f10*/  IADD3 R2, P4, R11, R26.reuse, RZ ;  /* 0x0000001a0b027210 */ /* 0x082fe20007f9e0ff */
[C---:B------:R-:W-:Y:S01]  /*0f20*/  IMAD R23, R0.reuse, 0xa0, RZ ;  /* 0x000000a000177824 */ /* 0x040fe200078e02ff */
[-C--:B0-----:R-:W-:Y:S01]  /*0f30*/  IADD3 R6, P3, R25, R26.reuse, RZ ;  /* 0x0000001a19067210 */ /* 0x081fe20007f7e0ff */
[----:B------:R0:W-:Y:S01]  /*0f40*/  STL.64 [R1+0xae8], R16 ;  /* 0x000ae81001007387 */ /* 0x0001e20000100a00 */
[-C--:B------:R-:W-:Y:S02]  /*0f50*/  LEA.HI.X.SX32 R3, R29, R27.reuse, 0x1, P4 ;  /* 0x0000001b1d037211 */ /* 0x080fe400020f0eff */
[----:B------:R-:W-:Y:S02]  /*0f60*/  LEA.HI.X.SX32 R7, R11, R27, 0x1, P3 ;  /* 0x0000001b0b077211 */ /* 0x000fe400018f0eff */
[----:B------:R-:W-:Y:S01]  /*0f70*/  IADD3 R18, P2, R21, R26, RZ ;  /* 0x0000001a15127210 */ /* 0x000fe20007f5e0ff */
[----:B------:R1:W-:Y:S01]  /*0f80*/  STL.64 [R1+0xac0], R2 ;  /* 0x000ac00201007387 */ /* 0x0003e20000100a00 */
[----:B0-----:R-:W-:-:S03]  /*0f90*/  IMAD R17, R0, 0x140, RZ ;  /* 0x0000014000117824 */ /* 0x001fc600078e02ff */
[----:B------:R0:W-:Y:S01]  /*0fa0*/  STL.64 [R1+0xa70], R6 ;  /* 0x000a700601007387 */ /* 0x0001e20000100a00 */
[----:B------:R-:W-:Y:S02]  /*0fb0*/  LEA.HI.X.SX32 R19, R25, R27, 0x1, P2 ;  /* 0x0000001b19137211 */ /* 0x000fe400010f0eff */
[----:B-1----:R-:W-:Y:S01]  /*0fc0*/  IADD3 R2, P4, R23, R26, RZ ;  /* 0x0000001a17027210 */ /* 0x002fe20007f9e0ff */
[----:B------:R-:W-:-:S03]  /*0fd0*/  IMAD R25, R0, 0x52, RZ ;  /* 0x0000005200197824 */ /* 0x000fc600078e02ff */
[----:B------:R-:W-:Y:S02]  /*0fe0*/  LEA.HI.X.SX32 R3, R21, R27, 0x1, P4 ;  /* 0x0000001b15037211 */ /* 0x000fe400020f0eff */
[----:B0-----:R-:W-:Y:S01]  /*0ff0*/  IADD3 R6, P3, R17, R26, RZ ;  /* 0x0000001a11067210 */ /* 0x001fe20007f7e0ff */
[----:B------:R-:W-:-:S03]  /*1000*/  IMAD R21, R0, 0xa4, RZ ;  /* 0x000000a400157824 */ /* 0x000fc600078e02ff */
[-C--:B------:R-:W-:Y:S01]  /*1010*/  LEA.HI.X.SX32 R7, R23, R27.reuse, 0x1, P3 ;  /* 0x0000001b17077211 */ /* 0x080fe200018f0eff */
[----:B------:R-:W-:Y:S01]  /*1020*/  STL.64 [R1+0x9d0], R18 ;  /* 0x0009d01201007387 */ /* 0x000fe20000100a00 */
[C---:B------:R-:W-:Y:S01]  /*1030*/  IMAD R23, R0.reuse, 0x29, RZ ;  /* 0x0000002900177824 */ /* 0x040fe200078e02ff */
[----:B------:R-:W-:Y:S01]  /*1040*/  LEA.HI.X.SX32 R15, R17, R27, 0x1, P1 ;  /* 0x0000001b110f7211 */ /* 0x000fe200008f0eff */
[----:B------:R-:W-:Y:S01]  /*1050*/  IMAD R29, R0, 0x148, RZ ;  /* 0x00000148001d7824 */ /* 0x000fe200078e02ff */
[----:B------:R0:W-:Y:S04]  /*1060*/  STL.64 [R1+0x8a0], R2 ;  /* 0x0008a00201007387 */ /* 0x0001e80000100a00 */
[----:B------:R1:W-:Y:S04]  /*1070*/  STL.64 [R1+0x660], R6 ;  /* 0x0006600601007387 */ /* 0x0003e80000100a00 */
[----:B------:R2:W-:Y:S01]  /*1080*/  STL.64 [R1+0x360], R14 ;  /* 0x0003600e01007387 */ /* 0x0005e20000100a00 */
[----:B0-----:R-:W-:-:S02]  /*1090*/  IADD3 R2, P4, R25, R26, RZ ;  /* 0x0000001a19027210 */ /* 0x001fc40007f9e0ff */
[-C--:B-1----:R-:W-:Y:S02]  /*10a0*/  IADD3 R6, P3, R21, R26.reuse, RZ ;  /* 0x0000001a15067210 */ /* 0x082fe40007f7e0ff */
[-C--:B------:R-:W-:Y:S01]  /*10b0*/  LEA.HI.X.SX32 R3, R23, R27.reuse, 0x1, P4 ;  /* 0x0000001b17037211 */ /* 0x080fe200020f0eff */
[C---:B------:R-:W-:Y:S01]  /*10c0*/  IMAD R23, R0.reuse, 0x2a, RZ ;  /* 0x0000002a00177824 */ /* 0x040fe200078e02ff */
[----:B--2---:R-:W-:Y:S02]  /*10d0*/  IADD3 R14, P1, R29, R26, RZ ;  /* 0x0000001a1d0e7210 */ /* 0x004fe40007f3e0ff */
[-C--:B------:R-:W-:Y:S01]  /*10e0*/  LEA.HI.X.SX32 R7, R25, R27.reuse, 0x1, P3 ;  /* 0x0000001b19077211 */ /* 0x080fe200018f0eff */
[----:B------:R0:W-:Y:S01]  /*10f0*/  STL.64 [R1+0x9c8], R2 ;  /* 0x0009c80201007387 */ /* 0x0001e20000100a00 */
[----:B------:R-:W-:Y:S01]  /*1100*/  LEA.HI.X.SX32 R15, R21, R27, 0x1, P1 ;  /* 0x0000001b150f7211 */ /* 0x000fe200008f0eff */
[C---:B------:R-:W-:Y:S02]  /*1110*/  IMAD R17, R0.reuse, 0x2d0, RZ ;  /* 0x000002d000117824 */ /* 0x040fe400078e02ff */
[----:B------:R1:W-:Y:S01]  /*1120*/  STL.64 [R1+0x890], R6 ;  /* 0x0008900601007387 */ /* 0x0003e20000100a00 */
[----:B------:R-:W-:-:S02]  /*1130*/  IMAD R21, R0, 0x15, RZ ;  /* 0x0000001500157824 */ /* 0x000fc400078e02ff */
[C---:B------:R-:W-:Y:S01]  /*1140*/  IMAD R25, R0.reuse, 0x54, RZ ;  /* 0x0000005400197824 */ /* 0x040fe200078e02ff */
[----:B------:R-:W-:Y:S01]  /*1150*/  LEA.HI.X.SX32 R9, R29, R27, 0x1, P6 ;  /* 0x0000001b1d097211 */ /* 0x000fe200030f0eff */
[C---:B------:R-:W-:Y:S01]  /*1160*/  IMAD R18, R0.reuse, 0xa8, RZ ;  /* 0x000000a800127824 */ /* 0x040fe200078e02ff */
[----:B------:R2:W-:Y:S01]  /*1170*/  STL.64 [R1+0x648], R14 ;  /* 0x0006480e01007387 */ /* 0x0005e20000100a00 */
[-C--:B0-----:R-:W-:Y:S02]  /*1180*/  IADD3 R2, P4, R17, R26.reuse, RZ ;  /* 0x0000001a11027210 */ /* 0x081fe40007f9e0ff */
[----:B-1----:R-:W-:Y:S01]  /*1190*/  IADD3 R6, P3, R23, R26, RZ ;  /* 0x0000001a17067210 */ /* 0x002fe20007f7e0ff */
[----:B------:R-:W-:-:S03]  /*11a0*/  IMAD R17, R0, 0x150, RZ ;  /* 0x0000015000117824 */ /* 0x000fc600078e02ff */
[-C--:B------:R-:W-:Y:S02]  /*11b0*/  LEA.HI.X.SX32 R7, R21, R27.reuse, 0x1, P3 ;  /* 0x0000001b15077211 */ /* 0x080fe400018f0eff */
[-C--:B--2---:R-:W-:Y:S01]  /*11c0*/  IADD3 R14, P1, R25, R26.reuse, RZ ;  /* 0x0000001a190e7210 */ /* 0x084fe20007f3e0ff */
[----:B------:R0:W-:Y:S01]  /*11d0*/  STL.64 [R1+0x348], R8 ;  /* 0x0003480801007387 */ /* 0x0001e20000100a00 */
[C---:B------:R-:W-:Y:S02]  /*11e0*/  IMAD R21, R0.reuse, 0x2e0, RZ ;  /* 0x000002e000157824 */ /* 0x040fe400078e02ff */
[----:B------:R-:W-:Y:S01]  /*11f0*/  LEA.HI.X.SX32 R15, R23, R27, 0x1, P1 ;  /* 0x0000001b170f7211 */ /* 0x000fe200008f0eff */
[----:B------:R1:W-:Y:S01]  /*1200*/  STL.64 [R1+0xa68], R6 ;  /* 0x000a680601007387 */ /* 0x0003e20000100a00 */
[----:B------:R-:W-:Y:S01]  /*1210*/  IMAD R23, R0, 0x56, RZ ;  /* 0x0000005600177824 */ /* 0x000fe200078e02ff */
[-C--:B0-----:R-:W-:Y:S02]  /*1220*/  IADD3 R8, P6, R18, R26.reuse, RZ ;  /* 0x0000001a12087210 */ /* 0x081fe40007fde0ff */
[----:B-1----:R-:W-:-:S02]  /*1230*/  IADD3 R6, P3, R17, R26, RZ ;  /* 0x0000001a11067210 */ /* 0x002fc40007f7e0ff */
[-C--:B------:R-:W-:Y:S01]  /*1240*/  LEA.HI.X.SX32 R9, R25, R27.reuse, 0x1, P6 ;  /* 0x0000001b19097211 */ /* 0x080fe200030f0eff */
[----:B------:R0:W-:Y:S01]  /*1250*/  STL.64 [R1+0x9c0], R14 ;  /* 0x0009c00e01007387 */ /* 0x0001e20000100a00 */
[-C--:B------:R-:W-:Y:S01]  /*1260*/  LEA.HI.X.SX32 R7, R18, R27.reuse, 0x1, P3 ;  /* 0x0000001b12077211 */ /* 0x080fe200018f0eff */
[C---:B------:R-:W-:Y:S01]  /*1270*/  IMAD R25, R0.reuse, 0xac, RZ ;  /* 0x000000ac00197824 */ /* 0x040fe200078e02ff */
[----:B------:R-:W-:Y:S01]  /*1280*/  LEA.HI.X.SX32 R13, R17, R27, 0x1, P0 ;  /* 0x0000001b110d7211 */ /* 0x000fe200000f0eff */
[----:B------:R1:W-:Y:S01]  /*1290*/  STL.64 [R1+0x880], R8 ;  /* 0x0008800801007387 */ /* 0x0003e20000100a00 */
[----:B------:R-:W-:-:S03]  /*12a0*/  IMAD R18, R0, 0x2b, RZ ;  /* 0x0000002b00127824 */ /* 0x000fc600078e02ff */
[----:B------:R2:W-:Y:S01]  /*12b0*/  STL.64 [R1+0x628], R6 ;  /* 0x0006280601007387 */ /* 0x0005e20000100a00 */
[-C--:B0-----:R-:W-:Y:S01]  /*12c0*/  IADD3 R14, P1, R21, R26.reuse, RZ ;  /* 0x0000001a150e7210 */ /* 0x081fe20007f3e0ff */
[----:B------:R-:W-:Y:S02]  /*12d0*/  IMAD R21, R0, 0x158, RZ ;  /* 0x0000015800157824 */ /* 0x000fe400078e02ff */
[----:B------:R0:W-:Y:S01]  /*12e0*/  STL.64 [R1+0x330], R12 ;  /* 0x0003300c01007387 */ /* 0x0001e20000100a00 */
[-C--:B-1----:R-:W-:Y:S02]  /*12f0*/  IADD3 R8, P6, R23, R26.reuse, RZ ;  /* 0x0000001a17087210 */ /* 0x082fe40007fde0ff */
[----:B--2---:R-:W-:Y:S02]  /*1300*/  IADD3 R6, P3, R25, R26, RZ ;  /* 0x0000001a19067210 */ /* 0x004fe40007f7e0ff */
[-C--:B------:R-:W-:Y:S01]  /*1310*/  LEA.HI.X.SX32 R9, R18, R27.reuse, 0x1, P6 ;  /* 0x0000001b12097211 */ /* 0x080fe200030f0eff */
[----:B------:R-:W-:Y:S01]  /*1320*/  IMAD R18, R0, 0x16, RZ ;  /* 0x0000001600127824 */ /* 0x000fe200078e02ff */
[----:B------:R-:W-:-:S02]  /*1330*/  LEA.HI.X.SX32 R7, R23, R27, 0x1, P3 ;  /* 0x0000001b17077211 */ /* 0x000fc400018f0eff */
[-C--:B0-----:R-:W-:Y:S01]  /*1340*/  IADD3 R12, P0, R21, R26.reuse, RZ ;  /* 0x0000001a150c7210 */ /* 0x081fe20007f1e0ff */
[C---:B------:R-:W-:Y:S01]  /*1350*/  IMAD R23, R0.reuse, 0x2c, RZ ;  /* 0x0000002c00177824 */ /* 0x040fe200078e02ff */
[----:B------:R0:W-:Y:S02]  /*1360*/  STL.64 [R1+0x9b8], R8 ;  /* 0x0009b80801007387 */ /* 0x0001e40000100a00 */
[-C--:B------:R-:W-:Y:S01]  /*1370*/  LEA.HI.X.SX32 R13, R25, R27.reuse, 0x1, P0 ;  /* 0x0000001b190d7211 */ /* 0x080fe200000f0eff */
[C---:B------:R-:W-:Y:S01]  /*1380*/  IMAD R17, R0.reuse, 0x2f0, RZ ;  /* 0x000002f000117824 */ /* 0x040fe200078e02ff */
[----:B------:R1:W-:Y:S01]  /*1390*/  STL.64 [R1+0x878], R6 ;  /* 0x0008780601007387 */ /* 0x0003e20000100a00 */
[C---:B------:R-:W-:Y:S01]  /*13a0*/  IMAD R29, R0.reuse, 0xb, RZ ;  /* 0x0000000b001d7824 */ /* 0x040fe200078e02ff */
[----:B------:R-:W-:Y:S02]  /*13b0*/  LEA.HI.X.SX32 R5, R21, R27, 0x1, P5 ;  /* 0x0000001b15057211 */ /* 0x000fe400028f0eff */
[----:B------:R2:W-:Y:S01]  /*13c0*/  STL.64 [R1+0x610], R12 ;  /* 0x0006100c01007387 */ /* 0x0005e20000100a00 */
[----:B------:R-:W-:Y:S01]  /*13d0*/  IMAD R25, R0, 0x58, RZ ;  /* 0x0000005800197824 */ /* 0x000fe200078e02ff */
[----:B0-----:R-:W-:-:S02]  /*13e0*/  IADD3 R8, P6, R17, R26, RZ ;  /* 0x0000001a11087210 */ /* 0x001fc40007fde0ff */
[-C--:B-1----:R-:W-:Y:S01]  /*13f0*/  IADD3 R6, P3, R18, R26.reuse, RZ ;  /* 0x0000001a12067210 */ /* 0x082fe20007f7e0ff */
[C---:B------:R-:W-:Y:S01]  /*1400*/  IMAD R17, R0.reuse, 0xb0, RZ ;  /* 0x000000b000117824 */ /* 0x040fe200078e02ff */
[----:B--2---:R-:W-:Y:S02]  /*1410*/  IADD3 R12, P0, R23, R26, RZ ;  /* 0x0000001a170c7210 */ /* 0x004fe40007f1e0ff */
[-C--:B------:R-:W-:Y:S01]  /*1420*/  LEA.HI.X.SX32 R7, R29, R27.reuse, 0x1, P3 ;  /* 0x0000001b1d077211 */ /* 0x080fe200018f0eff */
[----:B------:R-:W-:Y:S01]  /*1430*/  IMAD R21, R0, 0x160, RZ ;  /* 0x0000016000157824 */ /* 0x000fe200078e02ff */
[----:B------:R-:W-:Y:S01]  /*1440*/  LEA.HI.X.SX32 R13, R18, R27, 0x1, P0 ;  /* 0x0000001b120d7211 */ /* 0x000fe200000f0eff */
[----:B------:R0:W-:Y:S01]  /*1450*/  STL.64 [R1+0x318], R4 ;  /* 0x0003180401007387 */ /* 0x0001e20000100a00 */
[----:B------:R-:W-:-:S03]  /*1460*/  IMAD R11, R0, 0x2c0, RZ ;  /* 0x000002c0000b7824 */ /* 0x000fc600078e02ff */
[----:B------:R1:W-:Y:S04]  /*1470*/  STL.64 [R1+0xab8], R6 ;  /* 0x000ab80601007387 */ /* 0x0003e80000100a00 */
[----:B------:R2:W-:Y:S01]  /*1480*/  STL.64 [R1+0xa60], R12 ;  /* 0x000a600c01007387 */ /* 0x0005e20000100a00 */
[-C--:B0-----:R-:W-:Y:S02]  /*1490*/  IADD3 R4, P5, R25, R26.reuse, RZ ;  /* 0x0000001a19047210 */ /* 0x081fe40007fbe0ff */
[-C--:B-1----:R-:W-:Y:S02]  /*14a0*/  IADD3 R6, P3, R17, R26.reuse, RZ ;  /* 0x0000001a11067210 */ /* 0x082fe40007f7e0ff */
[-C--:B------:R-:W-:Y:S02]  /*14b0*/  LEA.HI.X.SX32 R5, R23, R27.reuse, 0x1, P5 ;  /* 0x0000001b17057211 */ /* 0x080fe400028f0eff */
[-C--:B--2---:R-:W-:Y:S01]  /*14c0*/  IADD3 R12, P0, R21, R26.reuse, RZ ;  /* 0x0000001a150c7210 */ /* 0x084fe20007f1e0ff */
[C---:B------:R-:W-:Y:S01]  /*14d0*/  IMAD R23, R0.reuse, 0x5a, RZ ;  /* 0x0000005a00177824 */ /* 0x040fe200078e02ff */
[----:B------:R-:W-:Y:S01]  /*14e0*/  LEA.HI.X.SX32 R7, R25, R27, 0x1, P3 ;  /* 0x0000001b19077211 */ /* 0x000fe200018f0eff */
[----:B------:R-:W-:Y:S01]  /*14f0*/  IMAD R25, R0, 0xb4, RZ ;  /* 0x000000b400197824 */ /* 0x000fe200078e02ff */
[----:B------:R-:W-:-:S02]  /*1500*/  IADD3 R10, P2, R11, R26, RZ ;  /* 0x0000001a0b0a7210 */ /* 0x000fc40007f5e0ff */
[-C--:B------:R-:W-:Y:S01]  /*1510*/  LEA.HI.X.SX32 R13, R17, R27.reuse, 0x1, P0 ;  /* 0x0000001b110d7211 */ /* 0x080fe200000f0eff */
[----:B------:R-:W-:Y:S01]  /*1520*/  STL.64 [R1+0x9b0], R4 ;  /* 0x0009b00401007387 */ /* 0x000fe20000100a00 */
[C---:B------:R-:W-:Y:S01]  /*1530*/  IMAD R17, R0.reuse, 0x2d, RZ ;  /* 0x0000002d00117824 */ /* 0x040fe200078e02ff */
[----:B------:R-:W-:Y:S02]  /*1540*/  LEA.HI.X.SX32 R11, R21, R27, 0x1, P2 ;  /* 0x0000001b150b7211 */ /* 0x000fe400010f0eff */
[----:B------:R0:W-:Y:S01]  /*1550*/  STL.64 [R1+0x868], R6 ;  /* 0x0008680601007387 */ /* 0x0001e20000100a00 */
[----:B------:R-:W-:-:S03]  /*1560*/  IMAD R29, R0, 0x168, RZ ;  /* 0x00000168001d7824 */ /* 0x000fc600078e02ff */
[----:B------:R1:W-:Y:S01]  /*1570*/  STL.64 [R1+0x5f0], R12 ;  /* 0x0005f00c01007387 */ /* 0x0003e20000100a00 */
[C---:B------:R-:W-:Y:S01]  /*1580*/  IMAD R21, R0.reuse, 0x310, RZ ;  /* 0x0000031000157824 */ /* 0x040fe200078e02ff */
[-C--:B0-----:R-:W-:Y:S02]  /*1590*/  IADD3 R6, P3, R23, R26.reuse, RZ ;  /* 0x0000001a17067210 */ /* 0x081fe40007f7e0ff */
[----:B------:R0:W-:Y:S01]  /*15a0*/  STL.64 [R1+0x300], R10 ;  /* 0x0003000a01007387 */ /* 0x0001e20000100a00 */
[-C--:B-1----:R-:W-:Y:S02]  /*15b0*/  IADD3 R12, P0, R25, R26.reuse, RZ ;  /* 0x0000001a190c7210 */ /* 0x082fe40007f1e0ff */
[-C--:B------:R-:W-:Y:S01]  /*15c0*/  LEA.HI.X.SX32 R7, R17, R27.reuse, 0x1, P3 ;  /* 0x0000001b11077211 */ /* 0x080fe200018f0eff */
[C---:B------:R-:W-:Y:S01]  /*15d0*/  IMAD R17, R0.reuse, 0x2e, RZ ;  /* 0x0000002e00117824 */ /* 0x040fe200078e02ff */
[----:B------:R-:W-:Y:S02]  /*15e0*/  LEA.HI.X.SX32 R13, R23, R27, 0x1, P0 ;  /* 0x0000001b170d7211 */ /* 0x000fe400000f0eff */
[----:B0-----:R-:W-:Y:S01]  /*15f0*/  IADD3 R10, P2, R29, R26, RZ ;  /* 0x0000001a1d0a7210 */ /* 0x001fe20007f5e0ff */
[----:B------:R0:W-:Y:S01]  /*1600*/  STL.64 [R1+0x9a8], R6 ;  /* 0x0009a80601007387 */ /* 0x0001e20000100a00 */
[----:B------:R-:W-:-:S02]  /*1610*/  IMAD R18, R0, 0x300, RZ ;  /* 0x0000030000127824 */ /* 0x000fc400078e02ff */
[-C--:B------:R-:W-:Y:S01]  /*1620*/  LEA.HI.X.SX32 R11, R25, R27.reuse, 0x1, P2 ;  /* 0x0000001b190b7211 */ /* 0x080fe200010f0eff */
[C---:B------:R-:W-:Y:S01]  /*1630*/  IMAD R23, R0.reuse, 0x5c, RZ ;  /* 0x0000005c00177824 */ /* 0x040fe200078e02ff */
[----:B------:R1:W-:Y:S01]  /*1640*/  STL.64 [R1+0x858], R12 ;  /* 0x0008580c01007387 */ /* 0x0003e20000100a00 */
[-C--:B------:R-:W-:Y:S02]  /*1650*/  LEA.HI.X.SX32 R3, R29, R27.reuse, 0x1, P4 ;  /* 0x0000001b1d037211 */ /* 0x080fe400020f0eff */
[-C--:B0-----:R-:W-:Y:S01]  /*1660*/  IADD3 R6, P3, R21, R26.reuse, RZ ;  /* 0x0000001a15067210 */ /* 0x081fe20007f7e0ff */
[C---:B------:R-:W-:Y:S01]  /*1670*/  IMAD R21, R0.reuse, 0x17, RZ ;  /* 0x0000001700157824 */ /* 0x040fe200078e02ff */
[----:B------:R0:W-:Y:S01]  /*1680*/  STL.64 [R1+0x5d8], R10 ;  /* 0x0005d80a01007387 */ /* 0x0001e20000100a00 */
[-C--:B-1----:R-:W-:Y:S01]  /*1690*/  IADD3 R12, P0, R17, R26.reuse, RZ ;  /* 0x0000001a110c7210 */ /* 0x082fe20007f1e0ff */
[----:B------:R-:W-:Y:S01]  /*16a0*/  IMAD R25, R0, 0xb8, RZ ;  /* 0x000000b800197824 */ /* 0x000fe200078e02ff */
[-C--:B------:R-:W-:Y:S01]  /*16b0*/  IADD3 R4, P5, R18, R26.reuse, RZ ;  /* 0x0000001a12047210 */ /* 0x080fe20007fbe0ff */
[C---:B------:R-:W-:Y:S01]  /*16c0*/  IMAD R18, R0.reuse, 0x170, RZ ;  /* 0x0000017000127824 */ /* 0x040fe200078e02ff */
[----:B------:R-:W-:Y:S01]  /*16d0*/  LEA.HI.X.SX32 R13, R21, R27, 0x1, P0 ;  /* 0x0000001b150d7211 */ /* 0x000fe200000f0eff */
[----:B------:R1:W-:Y:S01]  /*16e0*/  STL.64 [R1+0x2e8], R2 ;  /* 0x0002e80201007387 */ /* 0x0003e20000100a00 */
[----:B0-----:R-:W-:Y:S01]  /*16f0*/  IADD3 R10, P2, R23, R26, RZ ;  /* 0x0000001a170a7210 */ /* 0x001fe20007f5e0ff */
[----:B------:R-:W-:-:S02]  /*1700*/  IMAD R21, R0, 0x320, RZ ;  /* 0x0000032000157824 */ /* 0x000fc400078e02ff */
[----:B------:R0:W-:Y:S01]  /*1710*/  STL.64 [R1+0xa58], R12 ;  /* 0x000a580c01007387 */ /* 0x0001e20000100a00 */
[----:B------:R-:W-:Y:S02]  /*1720*/  LEA.HI.X.SX32 R11, R17, R27, 0x1, P2 ;  /* 0x0000001b110b7211 */ /* 0x000fe400010f0eff */
[----:B-1----:R-:W-:-:S03]  /*1730*/  IADD3 R2, P4, R25, R26, RZ ;  /* 0x0000001a19027210 */ /* 0x002fc60007f9e0ff */
[----:B------:R1:W-:Y:S01]  /*1740*/  STL.64 [R1+0x9a0], R10 ;  /* 0x0009a00a01007387 */ /* 0x0003e20000100a00 */
[----:B------:R-:W-:Y:S01]  /*1750*/  IMAD R17, R0, 0x5e, RZ ;  /* 0x0000005e00117824 */ /* 0x000fe200078e02ff */
[-C--:B0-----:R-:W-:Y:S02]  /*1760*/  IADD3 R12, P0, R18, R26.reuse, RZ ;  /* 0x0000001a120c7210 */ /* 0x081fe40007f1e0ff */
[-C--:B------:R-:W-:Y:S02]  /*1770*/  LEA.HI.X.SX32 R3, R23, R27.reuse, 0x1, P4 ;  /* 0x0000001b17037211 */ /* 0x080fe400020f0eff */
[-C--:B------:R-:W-:Y:S02]  /*1780*/  LEA.HI.X.SX32 R13, R25, R27.reuse, 0x1, P0 ;  /* 0x0000001b190d7211 */ /* 0x080fe400000f0eff */
[-C--:B-1----:R-:W-:Y:S01]  /*1790*/  IADD3 R10, P2, R21, R26.reuse, RZ ;  /* 0x0000001a150a7210 */ /* 0x082fe20007f5e0ff */
[C---:B------:R-:W-:Y:S01]  /*17a0*/  IMAD R21, R0.reuse, 0xbc, RZ ;  /* 0x000000bc00157824 */ /* 0x040fe200078e02ff */
[----:B------:R0:W-:Y:S01]  /*17b0*/  STL.64 [R1+0x848], R2 ;  /* 0x0008480201007387 */ /* 0x0001e20000100a00 */
[----:B------:R-:W-:Y:S01]  /*17c0*/  IMAD R25, R0, 0x2f, RZ ;  /* 0x0000002f00197824 */ /* 0x000fe200078e02ff */
[----:B------:R-:W-:Y:S01]  /*17d0*/  LEA.HI.X.SX32 R15, R18, R27, 0x1, P1 ;  /* 0x0000001b120f7211 */ /* 0x000fe200008f0eff */
[----:B------:R-:W-:Y:S01]  /*17e0*/  IMAD R23, R0, 0x178, RZ ;  /* 0x0000017800177824 */ /* 0x000fe200078e02ff */
        /* <DEDUP_REMOVED lines=8> */
[C---:B------:R-:W-:Y:S01]  /*1870*/  IMAD R18, R0.reuse, 0x330, RZ ;  /* 0x0000033000127824 */ /* 0x040fe200078e02ff */
[----:B------:R0:W-:Y:S01]  /*1880*/  STL.64 [R1+0x998], R2 ;  /* 0x0009980201007387 */ /* 0x0001e20000100a00 */
[----:B------:R-:W-:Y:S01]  /*1890*/  LEA.HI.X.SX32 R15, R21, R27, 0x1, P1 ;  /* 0x0000001b150f7211 */ /* 0x000fe200008f0eff */
[----:B------:R-:W-:-:S02]  /*18a0*/  IMAD R21, R0, 0x3, RZ ;  /* 0x0000000300157824 */ /* 0x000fc400078e02ff */
[----:B------:R1:W-:Y:S01]  /*18b0*/  STL.64 [R1+0x840], R12 ;  /* 0x0008400c01007387 */ /* 0x0003e20000100a00 */
[C---:B------:R-:W-:Y:S01]  /*18c0*/  IMAD R29, R0.reuse, 0xc, RZ ;  /* 0x0000000c001d7824 */ /* 0x040fe200078e02ff */
[----:B------:R-:W-:Y:S01]  /*18d0*/  LEA.HI.X.SX32 R9, R23, R27, 0x1, P6 ;  /* 0x0000001b17097211 */ /* 0x000fe200030f0eff */
[----:B------:R-:W-:Y:S01]  /*18e0*/  IMAD R23, R0, 0x30, RZ ;  /* 0x0000003000177824 */ /* 0x000fe200078e02ff */
[----:B------:R2:W-:Y:S01]  /*18f0*/  STL.64 [R1+0x5a0], R14 ;  /* 0x0005a00e01007387 */ /* 0x0005e20000100a00 */
[-C--:B0-----:R-:W-:Y:S02]  /*1900*/  IADD3 R2, P4, R18, R26.reuse, RZ ;  /* 0x0000001a12027210 */ /* 0x081fe40007f9e0ff */
[----:B-1----:R-:W-:Y:S01]  /*1910*/  IADD3 R12, P0, R25, R26, RZ ;  /* 0x0000001a190c7210 */ /* 0x002fe20007f1e0ff */
[----:B------:R-:W-:-:S03]  /*1920*/  IMAD R18, R0, 0x18, RZ ;  /* 0x0000001800127824 */ /* 0x000fc600078e02ff */
[----:B------:R-:W-:Y:S01]  /*1930*/  LEA.HI.X.SX32 R13, R21, R27, 0x1, P0 ;  /* 0x0000001b150d7211 */ /* 0x000fe200000f0eff */
[----:B------:R0:W-:Y:S01]  /*1940*/  STL.64 [R1+0x2b8], R8 ;  /* 0x0002b80801007387 */ /* 0x0001e20000100a00 */
[----:B--2---:R-:W-:-:S03]  /*1950*/  IADD3 R14, P1, R29, R26, RZ ;  /* 0x0000001a1d0e7210 */ /* 0x004fc60007f3e0ff */
[----:B------:R1:W-:Y:S01]  /*1960*/  STL.64 [R1+0xaf8], R12 ;  /* 0x000af80c01007387 */ /* 0x0003e20000100a00 */
[-C--:B------:R-:W-:Y:S01]  /*1970*/  LEA.HI.X.SX32 R15, R25, R27.reuse, 0x1, P1 ;  /* 0x0000001b190f7211 */ /* 0x080fe200008f0eff */
[----:B------:R-:W-:Y:S01]  /*1980*/  IMAD R21, R0, 0x60, RZ ;  /* 0x0000006000157824 */ /* 0x000fe200078e02ff */
[-C--:B0-----:R-:W-:Y:S02]  /*1990*/  IADD3 R8, P6, R18, R26.reuse, RZ ;  /* 0x0000001a12087210 */ /* 0x081fe40007fde0ff */
[-C--:B-1----:R-:W-:Y:S01]  /*19a0*/  IADD3 R12, P0, R23, R26.reuse, RZ ;  /* 0x0000001a170c7210 */ /* 0x082fe20007f1e0ff */
[C---:B------:R-:W-:Y:S01]  /*19b0*/  IMAD R25, R0.reuse, 0xc0, RZ ;  /* 0x000000c000197824 */ /* 0x040fe200078e02ff */
[-C--:B------:R-:W-:Y:S01]  /*19c0*/  LEA.HI.X.SX32 R9, R29, R27.reuse, 0x1, P6 ;  /* 0x0000001b1d097211 */ /* 0x080fe200030f0eff */
[----:B------:R-:W-:Y:S01]  /*19d0*/  IMAD R17, R0, 0x180, RZ ;  /* 0x0000018000117824 */ /* 0x000fe200078e02ff */
[----:B------:R-:W-:Y:S01]  /*19e0*/  LEA.HI.X.SX32 R13, R18, R27, 0x1, P0 ;  /* 0x0000001b120d7211 */ /* 0x000fe200000f0eff */
[----:B------:R0:W-:Y:S04]  /*19f0*/  STL.64 [R1+0xae0], R14 ;  /* 0x000ae00e01007387 */ /* 0x0001e80000100a00 */
[----:B------:R1:W-:Y:S04]  /*1a00*/  STL.64 [R1+0xab0], R8 ;  /* 0x000ab00801007387 */ /* 0x0003e80000100a00 */
[----:B------:R2:W-:Y:S01]  /*1a10*/  STL.64 [R1+0xa50], R12 ;  /* 0x000a500c01007387 */ /* 0x0005e20000100a00 */
[----:B0-----:R-:W-:-:S02]  /*1a20*/  IADD3 R14, P1, R21, R26, RZ ;  /* 0x0000001a150e7210 */ /* 0x001fc40007f3e0ff */
[-C--:B-1----:R-:W-:Y:S02]  /*1a30*/  IADD3 R8, P6, R25, R26.reuse, RZ ;  /* 0x0000001a19087210 */ /* 0x082fe40007fde0ff */
[-C--:B------:R-:W-:Y:S02]  /*1a40*/  LEA.HI.X.SX32 R15, R23, R27.reuse, 0x1, P1 ;  /* 0x0000001b170f7211 */ /* 0x080fe400008f0eff */
[-C--:B--2---:R-:W-:Y:S01]  /*1a50*/  IADD3 R12, P0, R17, R26.reuse, RZ ;  /* 0x0000001a110c7210 */ /* 0x084fe20007f1e0ff */
[C---:B------:R-:W-:Y:S01]  /*1a60*/  IMAD R23, R0.reuse, 0x62, RZ ;  /* 0x0000006200177824 */ /* 0x040fe200078e02ff */
[-C--:B------:R-:W-:Y:S01]  /*1a70*/  LEA.HI.X.SX32 R9, R21, R27.reuse, 0x1, P6 ;  /* 0x0000001b15097211 */ /* 0x080fe200030f0eff */
[C---:B------:R-:W-:Y:S01]  /*1a80*/  IMAD R21, R0.reuse, 0xc4, RZ ;  /* 0x000000c400157824 */ /* 0x040fe200078e02ff */
        /* <DEDUP_REMOVED lines=19> */
[C---:B------:R-:W-:Y:S02]  /*1bc0*/  IMAD R21, R0.reuse, 0x19, RZ ;  /* 0x0000001900157824 */ /* 0x040fe400078e02ff */
[----:B------:R-:W-:Y:S01]  /*1bd0*/  IMAD R23, R0, 0x64, RZ ;  /* 0x0000006400177824 */ /* 0x000fe200078e02ff */
[-C--:B------:R-:W-:Y:S01]  /*1be0*/  IADD3 R14, P1, R18, R26.reuse, RZ ;  /* 0x0000001a120e7210 */ /* 0x080fe20007f3e0ff */
[C---:B------:R-:W-:Y:S01]  /*1bf0*/  IMAD R18, R0.reuse, 0xc8, RZ ;  /* 0x000000c800127824 */ /* 0x040fe200078e02ff */
[----:B------:R-:W-:Y:S01]  /*1c00*/  LEA.HI.X.SX32 R7, R29, R27, 0x1, P3 ;  /* 0x0000001b1d077211 */ /* 0x000fe200018f0eff */
        /* <DEDUP_REMOVED lines=8> */
[-C--:B------:R-:W-:Y:S01]  /*1c90*/  LEA.HI.X.SX32 R5, R25, R27.reuse, 0x1, P5 ;  /* 0x0000001b19057211 */ /* 0x080fe200028f0eff */
[----:B------:R1:W-:Y:S01]  /*1ca0*/  STL.64 [R1+0xa48], R12 ;  /* 0x000a480c01007387 */ /* 0x0003e20000100a00 */
[----:B------:R-:W-:Y:S01]  /*1cb0*/  IMAD R25, R0, 0x66, RZ ;  /* 0x0000006600197824 */ /* 0x000fe200078e02ff */
[----:B------:R-:W-:Y:S02]  /*1cc0*/  LEA.HI.X.SX32 R11, R17, R27, 0x1, P2 ;  /* 0x0000001b110b7211 */ /* 0x000fe400010f0eff */
[----:B0-----:R-:W-:-:S02]  /*1cd0*/  IADD3 R6, P3, R18, R26, RZ ;  /* 0x0000001a12067210 */ /* 0x001fc40007f7e0ff */
[-C--:B-1----:R-:W-:Y:S01]  /*1ce0*/  IADD3 R12, P0, R17, R26.reuse, RZ ;  /* 0x0000001a110c7210 */ /* 0x082fe20007f1e0ff */
[----:B------:R0:W-:Y:S01]  /*1cf0*/  STL.64 [R1+0x980], R4 ;  /* 0x0009800401007387 */ /* 0x0001e20000100a00 */
[-C--:B------:R-:W-:Y:S01]  /*1d00*/  LEA.HI.X.SX32 R7, R23, R27.reuse, 0x1, P3 ;  /* 0x0000001b17077211 */ /* 0x080fe200018f0eff */
[----:B------:R-:W-:Y:S01]  /*1d10*/  IMAD R23, R0, 0xcc, RZ ;  /* 0x000000cc00177824 */ /* 0x000fe200078e02ff */
[----:B------:R-:W-:Y:S01]  /*1d20*/  LEA.HI.X.SX32 R13, R18, R27, 0x1, P0 ;  /* 0x0000001b120d7211 */ /* 0x000fe200000f0eff */
[C---:B------:R-:W-:Y:S02]  /*1d30*/  IMAD R18, R0.reuse, 0x33, RZ ;  /* 0x0000003300127824 */ /* 0x040fe400078e02ff */
[----:B------:R1:W-:Y:S01]  /*1d40*/  STL.64 [R1+0x810], R6 ;  /* 0x0008100601007387 */ /* 0x0003e20000100a00 */
[-C--:B0-----:R-:W-:Y:S01]  /*1d50*/  IADD3 R4, P5, R21, R26.reuse, RZ ;  /* 0x0000001a15047210 */ /* 0x081fe20007fbe0ff */
[----:B------:R-:W-:Y:S02]  /*1d60*/  IMAD R21, R0, 0x198, RZ ;  /* 0x0000019800157824 */ /* 0x000fe400078e02ff */
[----:B------:R0:W-:Y:S01]  /*1d70*/  STL.64 [R1+0x548], R12 ;  /* 0x0005480c01007387 */ /* 0x0001e20000100a00 */
[----:B-1----:R-:W-:-:S03]  /*1d80*/  IADD3 R6, P3, R25, R26, RZ ;  /* 0x0000001a19067210 */ /* 0x002fc60007f7e0ff */
[----:B------:R1:W-:Y:S01]  /*1d90*/  STL.64 [R1+0x270], R10 ;  /* 0x0002700a01007387 */ /* 0x0003e20000100a00 */
[-C--:B------:R-:W-:Y:S02]  /*1da0*/  LEA.HI.X.SX32 R7, R18, R27.reuse, 0x1, P3 ;  /* 0x0000001b12077211 */ /* 0x080fe400018f0eff */
[-C--:B0-----:R-:W-:Y:S01]  /*1db0*/  IADD3 R12, P0, R23, R26.reuse, RZ ;  /* 0x0000001a170c7210 */ /* 0x081fe20007f1e0ff */
[C---:B------:R-:W-:Y:S01]  /*1dc0*/  IMAD R18, R0.reuse, 0x1a, RZ ;  /* 0x0000001a00127824 */ /* 0x040fe200078e02ff */
[----:B-1----:R-:W-:Y:S02]  /*1dd0*/  IADD3 R10, P2, R21, R26, RZ ;  /* 0x0000001a150a7210 */ /* 0x002fe40007f5e0ff */
[-C--:B------:R-:W-:Y:S01]  /*1de0*/  LEA.HI.X.SX32 R13, R25, R27.reuse, 0x1, P0 ;  /* 0x0000001b190d7211 */ /* 0x080fe200000f0eff */
[C---:B------:R-:W-:Y:S01]  /*1df0*/  IMAD R25, R0.reuse, 0x34, RZ ;  /* 0x0000003400197824 */ /* 0x040fe200078e02ff */
[----:B------:R-:W-:Y:S01]  /*1e00*/  LEA.HI.X.SX32 R11, R23, R27, 0x1, P2 ;  /* 0x0000001b170b7211 */ /* 0x000fe200010f0eff */
[----:B------:R0:W-:Y:S01]  /*1e10*/  STL.64 [R1+0x978], R6 ;  /* 0x0009780601007387 */ /* 0x0001e20000100a00 */
[----:B------:R-:W-:-:S02]  /*1e20*/  IMAD R17, R0, 0x370, RZ ;  /* 0x0000037000117824 */ /* 0x000fc400078e02ff */
[----:B------:R-:W-:Y:S01]  /*1e30*/  IMAD R29, R0, 0xd, RZ ;  /* 0x0000000d001d7824 */ /* 0x000fe200078e02ff */
[----:B------:R1:W-:Y:S01]  /*1e40*/  STL.64 [R1+0x808], R12 ;  /* 0x0008080c01007387 */ /* 0x0003e20000100a00 */
[----:B------:R-:W-:-:S03]  /*1e50*/  LEA.HI.X.SX32 R3, R21, R27, 0x1, P4 ;  /* 0x0000001b15037211 */ /* 0x000fc600020f0eff */
[----:B------:R2:W-:Y:S01]  /*1e60*/  STL.64 [R1+0x530], R10 ;  /* 0x0005300a01007387 */ /* 0x0005e20000100a00 */
[----:B------:R-:W-:Y:S01]  /*1e70*/  IMAD R23, R0, 0x68, RZ ;  /* 0x0000006800177824 */ /* 0x000fe200078e02ff */
[-C--:B0-----:R-:W-:Y:S02]  /*1e80*/  IADD3 R6, P3, R17, R26.reuse, RZ ;  /* 0x0000001a11067210 */ /* 0x081fe40007f7e0ff */
[-C--:B-1----:R-:W-:Y:S02]  /*1e90*/  IADD3 R12, P0, R18, R26.reuse, RZ ;  /* 0x0000001a120c7210 */ /* 0x082fe40007f1e0ff */
[-C--:B--2---:R-:W-:Y:S01]  /*1ea0*/  IADD3 R10, P2, R25, R26.reuse, RZ ;  /* 0x0000001a190a7210 */ /* 0x084fe20007f5e0ff */
        /* <DEDUP_REMOVED lines=10> */
[----:B--2---:R-:W-:Y:S01]  /*1f50*/  IADD3 R10, P2, R21, R26, RZ ;  /* 0x0000001a150a7210 */ /* 0x004fe20007f5e0ff */
[C---:B------:R-:W-:Y:S01]  /*1f60*/  IMAD R25, R0.reuse, 0x6a, RZ ;  /* 0x0000006a00197824 */ /* 0x040fe200078e02ff */
[-C--:B------:R-:W-:Y:S01]  /*1f70*/  LEA.HI.X.SX32 R13, R23, R27.reuse, 0x1, P0 ;  /* 0x0000001b170d7211 */ /* 0x080fe200000f0eff */
[C---:B------:R-:W-:Y:S01]  /*1f80*/  IMAD R23, R0.reuse, 0xd4, RZ ;  /* 0x000000d400177824 */ /* 0x040fe200078e02ff */
[-C--:B------:R-:W-:Y:S01]  /*1f90*/  LEA.HI.X.SX32 R11, R17, R27.reuse, 0x1, P2 ;  /* 0x0000001b110b7211 */ /* 0x080fe200010f0eff */
[----:B------:R-:W-:Y:S01]  /*1fa0*/  STL.64 [R1+0x970], R2 ;  /* 0x0009700201007387 */ /* 0x000fe20000100a00 */
[C---:B------:R-:W-:Y:S01]  /*1fb0*/  IMAD R17, R0.reuse, 0x35, RZ ;  /* 0x0000003500117824 */ /* 0x040fe200078e02ff */
[----:B------:R-:W-:Y:S01]  /*1fc0*/  LEA.HI.X.SX32 R15, R21, R27, 0x1, P1 ;  /* 0x0000001b150f7211 */ /* 0x000fe200008f0eff */
[C---:B------:R-:W-:Y:S01]  /*1fd0*/  IMAD R29, R0.reuse, 0x1a8, RZ ;  /* 0x000001a8001d7824 */ /* 0x040fe200078e02ff */
[----:B------:R0:W-:Y:S04]  /*1fe0*/  STL.64 [R1+0x7f8], R12 ;  /* 0x0007f80c01007387 */ /* 0x0001e80000100a00 */
[----:B------:R1:W-:Y:S01]  /*1ff0*/  STL.64 [R1+0x510], R10 ;  /* 0x0005100a01007387 */ /* 0x0003e20000100a00 */
[----:B------:R-:W-:-:S03]  /*2000*/  IMAD R21, R0, 0x380, RZ ;  /* 0x0000038000157824 */ /* 0x000fc600078e02ff */
[----:B------:R2:W-:Y:S01]  /*2010*/  STL.64 [R1+0x240], R14 ;  /* 0x0002400e01007387 */ /* 0x0005e20000100a00 */
[-C--:B0-----:R-:W-:Y:S02]  /*2020*/  IADD3 R12, P0, R25, R26.reuse, RZ ;  /* 0x0000001a190c7210 */ /* 0x081fe40007f1e0ff */
[-C--:B-1----:R-:W-:Y:S02]  /*2030*/  IADD3 R10, P2, R23, R26.reuse, RZ ;  /* 0x0000001a170a7210 */ /* 0x082fe40007f5e0ff */
[-C--:B------:R-:W-:Y:S01]  /*2040*/  LEA.HI.X.SX32 R13, R17, R27.reuse, 0x1, P0 ;  /* 0x0000001b110d7211 */ /* 0x080fe200000f0eff */
[C---:B------:R-:W-:Y:S01]  /*2050*/  IMAD R17, R0.reuse, 0x36, RZ ;  /* 0x0000003600117824 */ /* 0x040fe200078e02ff */
[----:B--2---:R-:W-:Y:S02]  /*2060*/  IADD3 R14, P1, R29, R26, RZ ;  /* 0x0000001a1d0e7210 */ /* 0x004fe40007f3e0ff */
[-C--:B------:R-:W-:Y:S01]  /*2070*/  LEA.HI.X.SX32 R11, R25, R27.reuse, 0x1, P2 ;  /* 0x0000001b190b7211 */ /* 0x080fe200010f0eff */
[----:B------:R0:W-:Y:S01]  /*2080*/  STL.64 [R1+0x968], R12 ;  /* 0x0009680c01007387 */ /* 0x0001e20000100a00 */
[-C--:B------:R-:W-:Y:S01]  /*2090*/  LEA.HI.X.SX32 R15, R23, R27.reuse, 0x1, P1 ;  /* 0x0000001b170f7211 */ /* 0x080fe200008f0eff */
[C---:B------:R-:W-:Y:S01]  /*20a0*/  IMAD R18, R0.reuse, 0x3fe, RZ ;  /* 0x000003fe00127824 */ /* 0x040fe200078e02ff */
[----:B------:R-:W-:Y:S01]  /*20b0*/  LEA.HI.X.SX32 R9, R29, R27, 0x1, P6 ;  /* 0x0000001b1d097211 */ /* 0x000fe200030f0eff */
[----:B------:R1:W-:Y:S01]  /*20c0*/  STL.64 [R1+0x7e8], R10 ;  /* 0x0007e80a01007387 */ /* 0x0003e20000100a00 */
[----:B------:R-:W-:-:S02]  /*20d0*/  IMAD R23, R0, 0x1b, RZ ;  /* 0x0000001b00177824 */ /* 0x000fc400078e02ff */
[----:B------:R-:W-:Y:S01]  /*20e0*/  IMAD R25, R0, 0x6c, RZ ;  /* 0x0000006c00197824 */ /* 0x000fe200078e02ff */
[-C--:B------:R-:W-:Y:S02]  /*20f0*/  IADD3 R2, P4, R18, R26.reuse, RZ ;  /* 0x0000001a12027210 */ /* 0x080fe40007f9e0ff */
[-C--:B0-----:R-:W-:Y:S01]  /*2100*/  IADD3 R12, P0, R21, R26.reuse, RZ ;  /* 0x0000001a150c7210 */ /* 0x081fe20007f1e0ff */
[C---:B------:R-:W-:Y:S01]  /*2110*/  IMAD R21, R0.reuse, 0xd8, RZ ;  /* 0x000000d800157824 */ /* 0x040fe200078e02ff */
[----:B-1----:R-:W-:Y:S01]  /*2120*/  IADD3 R10, P2, R17, R26, RZ ;  /* 0x0000001a110a7210 */ /* 0x002fe20007f5e0ff */
[----:B------:R0:W-:Y:S01]  /*2130*/  STL.64 [R1+0x4f8], R14 ;  /* 0x0004f80e01007387 */ /* 0x0001e20000100a00 */
[C---:B------:R-:W-:Y:S02]  /*2140*/  IMAD R18, R0.reuse, 0x1b0, RZ ;  /* 0x000001b000127824 */ /* 0x040fe400078e02ff */
[----:B------:R-:W-:Y:S01]  /*2150*/  LEA.HI.X.SX32 R11, R23, R27, 0x1, P2 ;  /* 0x0000001b170b7211 */ /* 0x000fe200010f0eff */
[----:B------:R1:W-:Y:S01]  /*2160*/  STL.64 [R1+0x228], R8 ;  /* 0x0002280801007387 */ /* 0x0003e20000100a00 */
[----:B------:R-:W-:-:S03]  /*2170*/  IMAD R23, R0, 0x390, RZ ;  /* 0x0000039000177824 */ /* 0x000fc600078e02ff */
[----:B------:R2:W-:Y:S01]  /*2180*/  STL.64 [R1+0xa38], R10 ;  /* 0x000a380a01007387 */ /* 0x0005e20000100a00 */
[-C--:B0-----:R-:W-:Y:S02]  /*2190*/  IADD3 R14, P1, R25, R26.reuse, RZ ;  /* 0x0000001a190e7210 */ /* 0x081fe40007f3e0ff */
[-C--:B-1----:R-:W-:Y:S02]  /*21a0*/  IADD3 R8, P6, R21, R26.reuse, RZ ;  /* 0x0000001a15087210 */ /* 0x082fe40007fde0ff */
[-C--:B------:R-:W-:Y:S01]  /*21b0*/  LEA.HI.X.SX32 R15, R17, R27.reuse, 0x1, P1 ;  /* 0x0000001b110f7211 */ /* 0x080fe200008f0eff */
[----:B------:R-:W-:Y:S01]  /*21c0*/  IMAD R17, R0, 0x6e, RZ ;  /* 0x0000006e00117824 */ /* 0x000fe200078e02ff */
[-C--:B--2---:R-:W-:Y:S02]  /*21d0*/  IADD3 R10, P2, R18, R26.reuse, RZ ;  /* 0x0000001a120a7210 */ /* 0x084fe40007f5e0ff */
[-C--:B------:R-:W-:Y:S01]  /*21e0*/  LEA.HI.X.SX32 R9, R25, R27.reuse, 0x1, P6 ;  /* 0x0000001b19097211 */ /* 0x080fe200030f0eff */
[----:B------:R-:W-:Y:S01]  /*21f0*/  STL.64 [R1+0x960], R14 ;  /* 0x0009600e01007387 */ /* 0x000fe20000100a00 */
[-C--:B------:R-:W-:Y:S01]  /*2200*/  LEA.HI.X.SX32 R11, R21, R27.reuse, 0x1, P2 ;  /* 0x0000001b150b7211 */ /* 0x080fe200010f0eff */
[C---:B------:R-:W-:Y:S01]  /*2210*/  IMAD R25, R0.reuse, 0xdc, RZ ;  /* 0x000000dc00197824 */ /* 0x040fe200078e02ff */
[----:B------:R-:W-:Y:S01]  /*2220*/  IADD3 R28, P1, R23, R26, RZ ;  /* 0x0000001a171c7210 */ /* 0x000fe20007f3e0ff */
[----:B------:R0:W-:Y:S01]  /*2230*/  STL.64 [R1+0x7d8], R8 ;  /* 0x0007d80801007387 */ /* 0x0001e20000100a00 */
[----:B------:R-:W-:Y:S01]  /*2240*/  IMAD R21, R0, 0x37, RZ ;  /* 0x0000003700157824 */ /* 0x000fe200078e02ff */
[----:B------:R-:W-:Y:S01]  /*2250*/  LEA.HI.X.SX32 R5, R18, R27, 0x1, P5 ;  /* 0x0000001b12057211 */ /* 0x000fe200028f0eff */
[C---:B------:R-:W-:Y:S01]  /*2260*/  IMAD R23, R0.reuse, 0x1b8, RZ ;  /* 0x000001b800177824 */ /* 0x040fe200078e02ff */
[----:B------:R1:W-:Y:S01]  /*2270*/  STL.64 [R1+0x4d8], R10 ;  /* 0x0004d80a01007387 */ /* 0x0003e20000100a00 */
[----:B------:R-:W-:-:S03]  /*2280*/  IMAD R18, R0, 0x3a0, RZ ;  /* 0x000003a000127824 */ /* 0x000fc600078e02ff */
[----:B------:R2:W-:Y:S01]  /*2290*/  STL.64 [R1+0x210], R4 ;  /* 0x0002100401007387 */ /* 0x0005e20000100a00 */
[-C--:B0-----:R-:W-:Y:S02]  /*22a0*/  IADD3 R8, P6, R17, R26.reuse, RZ ;  /* 0x0000001a11087210 */ /* 0x081fe40007fde0ff */
[-C--:B-1----:R-:W-:Y:S02]  /*22b0*/  IADD3 R10, P2, R25, R26.reuse, RZ ;  /* 0x0000001a190a7210 */ /* 0x082fe40007f5e0ff */
[-C--:B------:R-:W-:Y:S02]  /*22c0*/  LEA.HI.X.SX32 R9, R21, R27.reuse, 0x1, P6 ;  /* 0x0000001b15097211 */ /* 0x080fe400030f0eff */
[-C--:B--2---:R-:W-:Y:S01]  /*22d0*/  IADD3 R4, P5, R23, R26.reuse, RZ ;  /* 0x0000001a17047210 */ /* 0x084fe20007fbe0ff */
[C---:B------:R-:W-:Y:S01]  /*22e0*/  IMAD R21, R0.reuse, 0x3b0, RZ ;  /* 0x000003b000157824 */ /* 0x040fe200078e02ff */
[-C--:B------:R-:W-:Y:S01]  /*22f0*/  LEA.HI.X.SX32 R11, R17, R27.reuse, 0x1, P2 ;  /* 0x0000001b110b7211 */ /* 0x080fe200010f0eff */
[----:B------:R0:W-:Y:S01]  /*2300*/  STL.64 [R1+0x958], R8 ;  /* 0x0009580801007387 */ /* 0x0001e20000100a00 */
[-C--:B------:R-:W-:Y:S01]  /*2310*/  LEA.HI.X.SX32 R5, R25, R27.reuse, 0x1, P5 ;  /* 0x0000001b19057211 */ /* 0x080fe200028f0eff */
[C---:B------:R-:W-:Y:S01]  /*2320*/  IMAD R16, R0.reuse, 0xe, RZ ;  /* 0x0000000e00107824 */ /* 0x040fe200078e02ff */
[----:B------:R-:W-:Y:S01]  /*2330*/  LEA.HI.X.SX32 R7, R23, R27, 0x1, P3 ;  /* 0x0000001b17077211 */ /* 0x000fe200018f0eff */
[----:B------:R-:W-:Y:S01]  /*2340*/  STL.64 [R1+0x7d0], R10 ;  /* 0x0007d00a01007387 */ /* 0x000fe20000100a00 */
[----:B------:R-:W-:Y:S01]  /*2350*/  IADD3 R14, P2, R21, R26, RZ ;  /* 0x0000001a150e7210 */ /* 0x000fe20007f5e0ff */
[----:B------:R-:W-:-:S02]  /*2360*/  IMAD R25, R0, 0x1ff, RZ ;  /* 0x000001ff00197824 */ /* 0x000fc400078e02ff */
[----:B------:R1:W-:Y:S01]  /*2370*/  STL.64 [R1+0x4c0], R4 ;  /* 0x0004c00401007387 */ /* 0x0003e20000100a00 */
[-C--:B0-----:R-:W-:Y:S01]  /*2380*/  IADD3 R8, P6, R18, R26.reuse, RZ ;  /* 0x0000001a12087210 */ /* 0x081fe20007fde0ff */
[C---:B------:R-:W-:Y:S02]  /*2390*/  IMAD R18, R0.reuse, 0x1c, RZ ;  /* 0x0000001c00127824 */ /* 0x040fe400078e02ff */
[----:B------:R0:W-:Y:S01]  /*23a0*/  STL.64 [R1+0x1f8], R6 ;  /* 0x0001f80601007387 */ /* 0x0001e20000100a00 */
[C---:B------:R-:W-:Y:S01]  /*23b0*/  IMAD R21, R0.reuse, 0x7, RZ ;  /* 0x0000000700157824 */ /* 0x040fe200078e02ff */
[----:B------:R-:W-:Y:S01]  /*23c0*/  LEA.HI.X.SX32 R3, R25, R27, 0x1, P4 ;  /* 0x0000001b19037211 */ /* 0x000fe200020f0eff */
[----:B------:R-:W-:Y:S01]  /*23d0*/  IMAD R23, R0, 0x38, RZ ;  /* 0x0000003800177824 */ /* 0x000fe200078e02ff */
[-C--:B-1----:R-:W-:Y:S01]  /*23e0*/  IADD3 R4, P5, R16, R26.reuse, RZ ;  /* 0x0000001a10047210 */ /* 0x082fe20007fbe0ff */
[----:B------:R-:W-:Y:S01]  /*23f0*/  IMAD R25, R0, 0x70, RZ ;  /* 0x0000007000197824 */ /* 0x000fe200078e02ff */
[----:B0-----:R-:W-:-:S02]  /*2400*/  IADD3 R6, P3, R18, R26, RZ ;  /* 0x0000001a12067210 */ /* 0x001fc40007f7e0ff */
[-C--:B------:R-:W-:Y:S01]  /*2410*/  LEA.HI.X.SX32 R5, R21, R27.reuse, 0x1, P5 ;  /* 0x0000001b15057211 */ /* 0x080fe200028f0eff */
[----:B------:R-:W-:Y:S01]  /*2420*/  IMAD R17, R0, 0xe0, RZ ;  /* 0x000000e000117824 */ /* 0x000fe200078e02ff */
[-C--:B------:R-:W-:Y:S01]  /*2430*/  LEA.HI.X.SX32 R7, R16, R27.reuse, 0x1, P3 ;  /* 0x0000001b10077211 */ /* 0x080fe200018f0eff */
[----:B------:R0:W-:Y:S01]  /*2440*/  STL.64 [R1+0x1750], R2 ;  /* 0x0017500201007387 */ /* 0x0001e20000100a00 */
[----:B------:R-:W-:Y:S01]  /*2450*/  IADD3 R10, P4, R23, R26, RZ ;  /* 0x0000001a170a7210 */ /* 0x000fe20007f9e0ff */
[----:B------:R-:W-:Y:S02]  /*2460*/  IMAD R21, R0, 0x1c0, RZ ;  /* 0x000001c000157824 */ /* 0x000fe400078e02ff */
[----:B------:R1:W-:Y:S01]  /*2470*/  STL.64 [R1+0xad8], R4 ;  /* 0x000ad80401007387 */ /* 0x0003e20000100a00 */
[----:B------:R-:W-:-:S03]  /*2480*/  LEA.HI.X.SX32 R11, R18, R27, 0x1, P4 ;  /* 0x0000001b120b7211 */ /* 0x000fc600020f0eff */
[----:B------:R2:W-:Y:S01]  /*2490*/  STL.64 [R1+0xaa0], R6 ;  /* 0x000aa00601007387 */ /* 0x0005e20000100a00 */
[-C--:B0-----:R-:W-:Y:S02]  /*24a0*/  IADD3 R2, P4, R21, R26.reuse, RZ ;  /* 0x0000001a15027210 */ /* 0x081fe40007f9e0ff */
[-C--:B-1----:R-:W-:Y:S02]  /*24b0*/  IADD3 R4, P5, R25, R26.reuse, RZ ;  /* 0x0000001a19047210 */ /* 0x082fe40007fbe0ff */
[----:B--2---:R-:W-:Y:S02]  /*24c0*/  IADD3 R6, P3, R17, R26, RZ ;  /* 0x0000001a11067210 */ /* 0x004fe40007f7e0ff */
[-C--:B------:R-:W-:Y:S01]  /*24d0*/  LEA.HI.X.SX32 R5, R23, R27.reuse, 0x1, P5 ;  /* 0x0000001b17057211 */ /* 0x080fe200028f0eff */
[C---:B------:R-:W-:Y:S01]  /*24e0*/  IMAD R23, R0.reuse, 0x72, RZ ;  /* 0x0000007200177824 */ /* 0x040fe200078e02ff */
[-C--:B------:R-:W-:Y:S01]  /*24f0*/  LEA.HI.X.SX32 R7, R25, R27.reuse, 0x1, P3 ;  /* 0x0000001b19077211 */ /* 0x080fe200018f0eff */
[C---:B------:R-:W-:Y:S01]  /*2500*/  IMAD R25, R0.reuse, 0xe4, RZ ;  /* 0x000000e400197824 */ /* 0x040fe200078e02ff */
[----:B------:R0:W-:Y:S01]  /*2510*/  STL.64 [R1+0xa30], R10 ;  /* 0x000a300a01007387 */ /* 0x0001e20000100a00 */
[----:B------:R-:W-:Y:S01]  /*2520*/  LEA.HI.X.SX32 R3, R17, R27, 0x1, P4 ;  /* 0x0000001b11037211 */ /* 0x000fe200020f0eff */
[----:B------:R-:W-:-:S02]  /*2530*/  IMAD R17, R0, 0x39, RZ ;  /* 0x0000003900117824 */ /* 0x000fc400078e02ff */
[----:B------:R1:W-:Y:S01]  /*2540*/  STL.64 [R1+0x950], R4 ;  /* 0x0009500401007387 */ /* 0x0003e20000100a00 */
[----:B------:R-:W-:-:S03]  /*2550*/  IMAD R16, R0, 0x1c8, RZ ;  /* 0x000001c800107824 */ /* 0x000fc600078e02ff */
[----:B------:R2:W-:Y:S01]  /*2560*/  STL.64 [R1+0x7c0], R6 ;  /* 0x0007c00601007387 */ /* 0x0005e20000100a00 */
[C---:B0-----:R-:W-:Y:S01]  /*2570*/  IMAD R11, R0.reuse, 0x3c0, RZ ;  /* 0x000003c0000b7824 */ /* 0x041fe200078e02ff */
[-C--:B------:R-:W-:Y:S02]  /*2580*/  IADD3 R10, P3, R23, R26.reuse, RZ ;  /* 0x0000001a170a7210 */ /* 0x080fe40007f7e0ff */
[----:B------:R0:W-:Y:S01]  /*2590*/  STL.64 [R1+0x4a0], R2 ;  /* 0x0004a00201007387 */ /* 0x0001e20000100a00 */
[-C--:B------:R-:W-:Y:S01]  /*25a0*/  LEA.HI.X.SX32 R13, R21, R27.reuse, 0x1, P0 ;  /* 0x0000001b150d7211 */ /* 0x080fe200000f0eff */
[C---:B------:R-:W-:Y:S01]  /*25b0*/  IMAD R21, R0.reuse, 0x3d0, RZ ;  /* 0x000003d000157824 */ /* 0x040fe200078e02ff */
[-C--:B-1----:R-:W-:Y:S02]  /*25c0*/  IADD3 R4, P5, R11, R26.reuse, RZ ;  /* 0x0000001a0b047210 */ /* 0x082fe40007fbe0ff */
[----:B--2---:R-:W-:Y:S02]  /*25d0*/  IADD3 R6, P4, R25, R26, RZ ;  /* 0x0000001a19067210 */ /* 0x004fe40007f9e0ff */
[-C--:B------:R-:W-:Y:S01]  /*25e0*/  LEA.HI.X.SX32 R11, R17, R27.reuse, 0x1, P3 ;  /* 0x0000001b110b7211 */ /* 0x080fe200018f0eff */
[----:B------:R-:W-:Y:S01]  /*25f0*/  IMAD R18, R0, 0x3a, RZ ;  /* 0x0000003a00127824 */ /* 0x000fe200078e02ff */
[----:B------:R-:W-:-:S02]  /*2600*/  LEA.HI.X.SX32 R7, R23, R27, 0x1, P4 ;  /* 0x0000001b17077211 */ /* 0x000fc400020f0eff */
[----:B0-----:R-:W-:Y:S01]  /*2610*/  IADD3 R2, P0, R16, R26, RZ ;  /* 0x0000001a10027210 */ /* 0x001fe20007f1e0ff */
[----:B------:R0:W-:Y:S03]  /*2620*/  STL.64 [R1+0x1e0], R12 ;  /* 0x0001e00c01007387 */ /* 0x0001e60000100a00 */
[----:B------:R-:W-:Y:S01]  /*2630*/  LEA.HI.X.SX32 R3, R25, R27, 0x1, P0 ;  /* 0x0000001b19037211 */ /* 0x000fe200000f0eff */
[----:B------:R-:W-:Y:S01]  /*2640*/  STL.64 [R1+0x948], R10 ;  /* 0x0009480a01007387 */ /* 0x000fe20000100a00 */
[----:B------:R-:W-:-:S03]  /*2650*/  IMAD R25, R0, 0x1d, RZ ;  /* 0x0000001d00197824 */ /* 0x000fc600078e02ff */
[----:B------:R1:W-:Y:S01]  /*2660*/  STL.64 [R1+0x7b0], R6 ;  /* 0x0007b00601007387 */ /* 0x0003e20000100a00 */
[-C--:B0-----:R-:W-:Y:S01]  /*2670*/  IADD3 R12, P3, R21, R26.reuse, RZ ;  /* 0x0000001a150c7210 */ /* 0x081fe20007f7e0ff */
[----:B------:R-:W-:Y:S01]  /*2680*/  IMAD R21, R0, 0x74, RZ ;  /* 0x0000007400157824 */ /* 0x000fe200078e02ff */
[-C--:B------:R-:W-:Y:S01]  /*2690*/  LEA.HI.X.SX32 R29, R16, R27.reuse, 0x1, P1 ;  /* 0x0000001b101d7211 */ /* 0x080fe200008f0eff */
[----:B------:R-:W-:Y:S01]  /*26a0*/  IMAD R17, R0, 0xe8, RZ ;  /* 0x000000e800117824 */ /* 0x000fe200078e02ff */
[-C--:B-1----:R-:W-:Y:S01]  /*26b0*/  IADD3 R6, P4, R18, R26.reuse, RZ ;  /* 0x0000001a12067210 */ /* 0x082fe20007f9e0ff */
[----:B------:R-:W-:Y:S01]  /*26c0*/  IMAD R23, R0, 0x1d0, RZ ;  /* 0x000001d000177824 */ /* 0x000fe200078e02ff */
[----:B------:R-:W-:Y:S02]  /*26d0*/  IADD3 R10, P0, R21, R26, RZ ;  /* 0x0000001a150a7210 */ /* 0x000fe40007f1e0ff */
[-C--:B------:R-:W-:Y:S01]  /*26e0*/  LEA.HI.X.SX32 R7, R25, R27.reuse, 0x1, P4 ;  /* 0x0000001b19077211 */ /* 0x080fe200020f0eff */
[----:B------:R0:W-:Y:S01]  /*26f0*/  STL.64 [R1+0x488], R2 ;  /* 0x0004880201007387 */ /* 0x0001e20000100a00 */
[----:B------:R-:W-:-:S03]  /*2700*/  LEA.HI.X.SX32 R11, R18, R27, 0x1, P0 ;  /* 0x0000001b120b7211 */ /* 0x000fc600000f0eff */
[----:B------:R-:W-:Y:S04]  /*2710*/  STL.64 [R1+0x1c8], R28 ;  /* 0x0001c81c01007387 */ /* 0x000fe80000100a00 */
[----:B------:R1:W-:Y:S01]  /*2720*/  STL.64 [R1+0xa28], R6 ;  /* 0x000a280601007387 */ /* 0x0003e20000100a00 */
[----:B0-----:R-:W-:-:S03]  /*2730*/  IADD3 R2, P1, R17, R26, RZ ;  /* 0x0000001a11027210 */ /* 0x001fc60007f3e0ff */
[----:B------:R0:W-:Y:S01]  /*2740*/  STL.64 [R1+0x940], R10 ;  /* 0x0009400a01007387 */ /* 0x0001e20000100a00 */
[----:B------:R-:W-:Y:S02]  /*2750*/  LEA.HI.X.SX32 R3, R21, R27, 0x1, P1 ;  /* 0x0000001b15037211 */ /* 0x000fe400008f0eff */
[----:B-1----:R-:W-:Y:S01]  /*2760*/  IADD3 R6, P4, R23, R26, RZ ;  /* 0x0000001a17067210 */ /* 0x002fe20007f9e0ff */
[----:B------:R-:W-:-:S03]  /*2770*/  IMAD R21, R0, 0xec, RZ ;  /* 0x000000ec00157824 */ /* 0x000fc600078e02ff */
[-C--:B------:R-:W-:Y:S01]  /*2780*/  LEA.HI.X.SX32 R7, R17, R27.reuse, 0x1, P4 ;  /* 0x0000001b11077211 */ /* 0x080fe200020f0eff */
[C---:B0-----:R-:W-:Y:S01]  /*2790*/  IMAD R11, R0.reuse, 0x76, RZ ;  /* 0x00000076000b7824 */ /* 0x041fe200078e02ff */
[----:B------:R0:W-:Y:S01]  /*27a0*/  STL.64 [R1+0x7a0], R2 ;  /* 0x0007a00201007387 */ /* 0x0001e20000100a00 */
[C---:B------:R-:W-:Y:S01]  /*27b0*/  IMAD R17, R0.reuse, 0x3b, RZ ;  /* 0x0000003b00117824 */ /* 0x040fe200078e02ff */
[----:B------:R-:W-:Y:S01]  /*27c0*/  LEA.HI.X.SX32 R9, R23, R27, 0x1, P6 ;  /* 0x0000001b17097211 */ /* 0x000fe200030f0eff */
[----:B------:R-:W-:Y:S01]  /*27d0*/  IMAD R18, R0, 0x1d8, RZ ;  /* 0x000001d800127824 */ /* 0x000fe200078e02ff */
[----:B------:R1:W-:Y:S04]  /*27e0*/  STL.64 [R1+0x478], R6 ;  /* 0x0004780601007387 */ /* 0x0003e80000100a00 */
[----:B------:R2:W-:Y:S01]  /*27f0*/  STL.64 [R1+0x1b0], R8 ;  /* 0x0001b00801007387 */ /* 0x0005e20000100a00 */
[----:B0-----:R-:W-:-:S02]  /*2800*/  IADD3 R2, P1, R11, R26, RZ ;  /* 0x0000001a0b027210 */ /* 0x001fc40007f3e0ff */
[-C--:B-1----:R-:W-:Y:S02]  /*2810*/  IADD3 R6, P4, R21, R26.reuse, RZ ;  /* 0x0000001a15067210 */ /* 0x082fe40007f9e0ff */
[-C--:B------:R-:W-:Y:S01]  /*2820*/  LEA.HI.X.SX32 R3, R17, R27.reuse, 0x1, P1 ;  /* 0x0000001b11037211 */ /* 0x080fe200008f0eff */
[----:B------:R-:W-:Y:S01]  /*2830*/  IMAD R17, R0, 0x1e, RZ ;  /* 0x0000001e00117824 */ /* 0x000fe200078e02ff */
[-C--:B--2---:R-:W-:Y:S02]  /*2840*/  IADD3 R8, P6, R18, R26.reuse, RZ ;  /* 0x0000001a12087210 */ /* 0x084fe40007fde0ff */
[-C--:B------:R-:W-:Y:S01]  /*2850*/  LEA.HI.X.SX32 R7, R11, R27.reuse, 0x1, P4 ;  /* 0x0000001b0b077211 */ /* 0x080fe200020f0eff */
[----:B------:R-:W-:Y:S01]  /*2860*/  STL.64 [R1+0x1758], R2 ;  /* 0x0017580201007387 */ /* 0x000fe20000100a00 */
[-C--:B------:R-:W-:Y:S01]  /*2870*/  LEA.HI.X.SX32 R9, R21, R27.reuse, 0x1, P6 ;  /* 0x0000001b15097211 */ /* 0x080fe200030f0eff */
[C---:B------:R-:W-:Y:S02]  /*2880*/  IMAD R11, R0.reuse, 0x3c, RZ ;  /* 0x0000003c000b7824 */ /* 0x040fe400078e02ff */
[----:B------:R0:W-:Y:S01]  /*2890*/  STL.64 [R1+0x790], R6 ;  /* 0x0007900601007387 */ /* 0x0001e20000100a00 */
[----:B------:R-:W-:Y:S01]  /*28a0*/  IMAD R29, R0, 0xf, RZ ;  /* 0x0000000f001d7824 */ /* 0x000fe200078e02ff */
[----:B------:R-:W-:Y:S01]  /*28b0*/  LEA.HI.X.SX32 R15, R18, R27, 0x1, P2 ;  /* 0x0000001b120f7211 */ /* 0x000fe200010f0eff */
[C---:B------:R-:W-:Y:S01]  /*28c0*/  IMAD R21, R0.reuse, 0x78, RZ ;  /* 0x0000007800157824 */ /* 0x040fe200078e02ff */
[----:B------:R1:W-:Y:S01]  /*28d0*/  STL.64 [R1+0x468], R8 ;  /* 0x0004680801007387 */ /* 0x0003e20000100a00 */
[----:B------:R-:W-:Y:S01]  /*28e0*/  IMAD R10, R0, 0xf0, RZ ;  /* 0x000000f0000a7824 */ /* 0x000fe200078e02ff */
[----:B0-----:R-:W-:-:S02]  /*28f0*/  IADD3 R6, P4, R17, R26, RZ ;  /* 0x0000001a11067210 */ /* 0x001fc40007f9e0ff */
[----:B-1----:R-:W-:Y:S02]  /*2900*/  IADD3 R8, P6, R11, R26, RZ ;  /* 0x0000001a0b087210 */ /* 0x002fe40007fde0ff */
[-C--:B------:R-:W-:Y:S01]  /*2910*/  LEA.HI.X.SX32 R7, R29, R27.reuse, 0x1, P4 ;  /* 0x0000001b1d077211 */ /* 0x080fe200020f0eff */
[----:B------:R0:W-:Y:S01]  /*2920*/  STL.64 [R1+0x198], R14 ;  /* 0x0001980e01007387 */ /* 0x0001e20000100a00 */
[----:B------:R-:W-:Y:S01]  /*2930*/  LEA.HI.X.SX32 R9, R17, R27, 0x1, P6 ;  /* 0x0000001b11097211 */ /* 0x000fe200030f0eff */
[C---:B------:R-:W-:Y:S02]  /*2940*/  IMAD R18, R0.reuse, 0x1e0, RZ ;  /* 0x000001e000127824 */ /* 0x040fe400078e02ff */
        /* <DEDUP_REMOVED lines=12> */
[-C--:B------:R-:W-:Y:S01]  /*2a10*/  IADD3 R28, P2, R17, R26.reuse, RZ ;  /* 0x0000001a111c7210 */ /* 0x080fe20007f5e0ff */
[----:B------:R0:W-:Y:S01]  /*2a20*/  STL.64 [R1+0x780], R6 ;  /* 0x0007800601007387 */ /* 0x0001e20000100a00 */
[----:B------:R-:W-:Y:S01]  /*2a30*/  IMAD R17, R0, 0xf4, RZ ;  /* 0x000000f400117824 */ /* 0x000fe200078e02ff */
[----:B------:R-:W-:Y:S01]  /*2a40*/  LEA.HI.X.SX32 R5, R18, R27, 0x1, P5 ;  /* 0x0000001b12057211 */ /* 0x000fe200028f0eff */
[C---:B------:R-:W-:Y:S01]  /*2a50*/  IMAD R18, R0.reuse, 0x212, RZ ;  /* 0x0000021200127824 */ /* 0x040fe200078e02ff */
[----:B------:R1:W-:Y:S01]  /*2a60*/  STL.64 [R1+0x458], R8 ;  /* 0x0004580801007387 */ /* 0x0003e20000100a00 */
[----:B------:R-:W-:Y:S01]  /*2a70*/  IMAD R21, R0, 0x1e8, RZ ;  /* 0x000001e800157824 */ /* 0x000fe200078e02ff */
[----:B0-----:R-:W-:-:S04]  /*2a80*/  IADD3 R6, P4, R11, R26, RZ ;  /* 0x0000001a0b067210 */ /* 0x001fc80007f9e0ff */
[-C--:B------:R-:W-:Y:S02]  /*2a90*/  LEA.HI.X.SX32 R7, R10, R27.reuse, 0x1, P4 ;  /* 0x0000001b0a077211 */ /* 0x080fe400020f0eff */
        /* <DEDUP_REMOVED lines=8> */
[-C--:B-1----:R-:W-:Y:S01]  /*2b20*/  IADD3 R6, P4, R18, R26.reuse, RZ ;  /* 0x0000001a12067210 */ /* 0x082fe20007f9e0ff */
[----:B------:R-:W-:Y:S01]  /*2b30*/  IMAD R18, R0, 0x7c, RZ ;  /* 0x0000007c00127824 */ /* 0x000fe200078e02ff */
[-C--:B------:R-:W-:Y:S02]  /*2b40*/  LEA.HI.X.SX32 R5, R17, R27.reuse, 0x1, P5 ;  /* 0x0000001b11057211 */ /* 0x080fe400028f0eff */
[-C--:B--2---:R-:W-:Y:S02]  /*2b50*/  IADD3 R8, P6, R10, R26.reuse, RZ ;  /* 0x0000001a0a087210 */ /* 0x084fe40007fde0ff */
[----:B------:R-:W-:Y:S02]  /*2b60*/  IADD3 R14, P5, R18, R26, RZ ;  /* 0x0000001a120e7210 */ /* 0x000fe40007fbe0ff */
[----:B------:R-:W-:-:S02]  /*2b70*/  LEA.HI.X.SX32 R13, R21, R27, 0x1, P3 ;  /* 0x0000001b150d7211 */ /* 0x000fc400018f0eff */
[-C--:B------:R-:W-:Y:S02]  /*2b80*/  LEA.HI.X.SX32 R9, R11, R27.reuse, 0x1, P6 ;  /* 0x0000001b0b097211 */ /* 0x080fe400030f0eff */
[----:B------:R-:W-:Y:S01]  /*2b90*/  LEA.HI.X.SX32 R15, R10, R27, 0x1, P5 ;  /* 0x0000001b0a0f7211 */ /* 0x000fe200028f0eff */
[----:B------:R-:W-:Y:S04]  /*2ba0*/  STL.64 [R1+0x448], R4 ;  /* 0x0004480401007387 */ /* 0x000fe80000100a00 */
[----:B------:R-:W-:Y:S04]  /*2bb0*/  STL.64 [R1+0x18a8], R12 ;  /* 0x0018a80c01007387 */ /* 0x000fe80000100a00 */
[----:B------:R-:W-:Y:S04]  /*2bc0*/  STL.64 [R1+0xa18], R8 ;  /* 0x000a180801007387 */ /* 0x000fe80000100a00 */
[----:B------:R0:W-:Y:S04]  /*2bd0*/  STL.64 [R1+0x920], R14 ;  /* 0x0009200e01007387 */ /* 0x0001e80000100a00 */
[----:B0-----:R-:W2:Y:S01]  /*2be0*/  LDL.LU R15, [R1+0x1b4c] ;  /* 0x001b4c00010f7983 */ /* 0x001ea20000300800 */
[----:B------:R-:W-:-:S02]  /*2bf0*/  IMAD R17, R0, 0xf8, RZ ;  /* 0x000000f800117824 */ /* 0x000fc400078e02ff */
[----:B------:R-:W-:-:S03]  /*2c00*/  IMAD R21, R0, 0x1f0, RZ ;  /* 0x000001f000157824 */ /* 0x000fc600078e02ff */
[-C--:B------:R-:W-:Y:S02]  /*2c10*/  IADD3 R4, P3, R17, R26.reuse, RZ ;  /* 0x0000001a11047210 */ /* 0x080fe40007f7e0ff */
[----:B------:R-:W-:Y:S02]  /*2c20*/  IADD3 R8, P6, R21, R26, RZ ;  /* 0x0000001a15087210 */ /* 0x000fe40007fde0ff */
[-C--:B------:R-:W-:Y:S02]  /*2c30*/  LEA.HI.X.SX32 R5, R18, R27.reuse, 0x1, P3 ;  /* 0x0000001b12057211 */ /* 0x080fe400018f0eff */
[----:B------:R-:W-:-:S03]  /*2c40*/  LEA.HI.X.SX32 R9, R17, R27, 0x1, P6 ;  /* 0x0000001b11097211 */ /* 0x000fc600030f0eff */
[----:B------:R-:W-:Y:S04]  /*2c50*/  STL.64 [R1+0x760], R4 ;  /* 0x0007600401007387 */ /* 0x000fe80000100a00 */
[----:B------:R0:W-:Y:S04]  /*2c60*/  STL.64 [R1+0x440], R8 ;  /* 0x0004400801007387 */ /* 0x0001e80000100a00 */
[----:B0-----:R0:W3:Y:S01]  /*2c70*/  LDL.LU R9, [R1+0x1b48] ;  /* 0x001b480001097983 */ /* 0x0010e20000300800 */
[C---:B------:R-:W-:Y:S02]  /*2c80*/  IMAD R25, R0.reuse, 0x3e0, RZ ;  /* 0x000003e000197824 */ /* 0x040fe400078e02ff */
[----:B------:R-:W-:-:S03]  /*2c90*/  IMAD R18, R0, 0xfc, RZ ;  /* 0x000000fc00127824 */ /* 0x000fc600078e02ff */
[-C--:B------:R-:W-:Y:S01]  /*2ca0*/  IADD3 R24, P0, R25, R26.reuse, RZ ;  /* 0x0000001a19187210 */ /* 0x080fe20007f1e0ff */
[----:B------:R-:W-:Y:S01]  /*2cb0*/  IMAD R16, R0, 0x7e, RZ ;  /* 0x0000007e00107824 */ /* 0x000fe200078e02ff */
[-C--:B------:R-:W-:Y:S02]  /*2cc0*/  IADD3 R14, P6, R18, R26.reuse, RZ ;  /* 0x0000001a120e7210 */ /* 0x080fe40007fde0ff */
[-C--:B------:R-:W-:Y:S01]  /*2cd0*/  LEA.HI.X.SX32 R25, R21, R27.reuse, 0x1, P0 ;  /* 0x0000001b15197211 */ /* 0x080fe200000f0eff */
[----:B------:R-:W-:Y:S01]  /*2ce0*/  IMAD R8, R0, 0x1f8, RZ ;  /* 0x000001f800087824 */ /* 0x000fe200078e02ff */
[----:B------:R-:W-:Y:S01]  /*2cf0*/  IADD3 R4, P3, R16, R26, RZ ;  /* 0x0000001a10047210 */ /* 0x000fe20007f7e0ff */
[C---:B------:R-:W-:Y:S02]  /*2d00*/  IMAD R21, R0.reuse, 0x3f, RZ ;  /* 0x0000003f00157824 */ /* 0x040fe400078e02ff */
[----:B------:R1:W-:Y:S04]  /*2d10*/  STL.64 [R1+0x18a0], R24 ;  /* 0x0018a01801007387 */ /* 0x0003e80000100a00 */
[----:B------:R4:W-:Y:S01]  /*2d20*/  STL [R1+0x750], R14 ;  /* 0x0007500e01007387 */ /* 0x0009e20000100800 */
[----:B------:R-:W-:Y:S01]  /*2d30*/  LEA.HI.X.SX32 R5, R21, R27, 0x1, P3 ;  /* 0x0000001b15057211 */ /* 0x000fe200018f0eff */
[----:B------:R-:W-:-:S02]  /*2d40*/  IMAD R23, R0, 0x3f0, RZ ;  /* 0x000003f000177824 */ /* 0x000fc400078e02ff */
[----:B-1----:R-:W-:Y:S01]  /*2d50*/  IMAD.MOV.U32 R24, RZ, RZ, R14 ;  /* 0x000000ffff187224 */ /* 0x002fe200078e000e */
[-C--:B----4-:R-:W-:Y:S01]  /*2d60*/  IADD3 R14, P0, R8, R26.reuse, RZ ;  /* 0x0000001a080e7210 */ /* 0x090fe20007f1e0ff */
[----:B------:R1:W-:Y:S01]  /*2d70*/  STL.64 [R1+0x918], R4 ;  /* 0x0009180401007387 */ /* 0x0003e20000100a00 */
[----:B------:R-:W-:-:S04]  /*2d80*/  IADD3 R22, P1, R23, R26, RZ ;  /* 0x0000001a17167210 */ /* 0x000fc80007f3e0ff */
[----:B------:R-:W-:Y:S01]  /*2d90*/  LEA.HI.X.SX32 R23, R8, R27, 0x1, P1 ;  /* 0x0000001b08177211 */ /* 0x000fe200008f0eff */
[C---:B------:R-:W-:Y:S02]  /*2da0*/  IMAD R8, R0.reuse, 0x109, RZ ;  /* 0x0000010900087824 */ /* 0x040fe400078e02ff */
[----:B------:R-:W-:-:S03]  /*2db0*/  IMAD R17, R0, 0x232, RZ ;  /* 0x0000023200117824 */ /* 0x000fc600078e02ff */
[----:B------:R-:W-:Y:S01]  /*2dc0*/  LEA.HI.X.SX32 R7, R8, R27, 0x1, P4 ;  /* 0x0000001b08077211 */ /* 0x000fe200020f0eff */
[C---:B------:R-:W-:Y:S01]  /*2dd0*/  IMAD R11, R0.reuse, 0x222, RZ ;  /* 0x00000222000b7824 */ /* 0x040fe200078e02ff */
[----:B-1----:R-:W-:Y:S01]  /*2de0*/  IADD3 R4, P3, R17, R26, RZ ;  /* 0x0000001a11047210 */ /* 0x002fe20007f7e0ff */
[----:B------:R-:W-:-:S03]  /*2df0*/  IMAD R17, R0, 0x252, RZ ;  /* 0x0000025200117824 */ /* 0x000fc600078e02ff */
[----:B------:R-:W-:Y:S01]  /*2e00*/  IADD3 R10, P5, R11, R26, RZ ;  /* 0x0000001a0b0a7210 */ /* 0x000fe20007fbe0ff */
[C---:B------:R-:W-:Y:S02]  /*2e10*/  IMAD R21, R0.reuse, 0x242, RZ ;  /* 0x0000024200157824 */ /* 0x040fe400078e02ff */
[C---:B------:R-:W-:Y:S02]  /*2e20*/  IMAD R8, R0.reuse, 0x131, RZ ;  /* 0x0000013100087824 */ /* 0x040fe400078e02ff */
[C---:B------:R-:W-:Y:S02]  /*2e30*/  IMAD R24, R0.reuse, 0xc2, RZ ;  /* 0x000000c200187824 */ /* 0x040fe400078e02ff */
[C---:B------:R-:W-:Y:S02]  /*2e40*/  IMAD R3, R0.reuse, 0x59, RZ ;  /* 0x0000005900037824 */ /* 0x040fe400078e02ff */
[----:B------:R-:W-:Y:S01]  /*2e50*/  IMAD R13, R0, 0xe2, RZ ;  /* 0x000000e2000d7824 */ /* 0x000fe200078e02ff */
[----:B--2---:R-:W-:-:S02]  /*2e60*/  MOV R25, R15 ;  /* 0x0000000f00197202 */ /* 0x004fc40000000f00 */
[-C--:B------:R-:W-:Y:S02]  /*2e70*/  LEA.HI.X.SX32 R25, R16, R27.reuse, 0x1, P6 ;  /* 0x0000001b10197211 */ /* 0x080fe400030f0eff */
[----:B------:R-:W-:-:S03]  /*2e80*/  LEA.HI.X.SX32 R15, R18, R27, 0x1, P0 ;  /* 0x0000001b120f7211 */ /* 0x000fc600000f0eff */
[----:B------:R-:W-:Y:S04]  /*2e90*/  STL [R1+0x754], R25 ;  /* 0x0007541901007387 */ /* 0x000fe80000100800 */
[----:B------:R1:W-:Y:S02]  /*2ea0*/  STL.64 [R1+0x430], R14 ;  /* 0x0004300e01007387 */ /* 0x0003e40000100a00 */
[----:B-1----:R-:W-:Y:S02]  /*2eb0*/  IMAD R15, R0, 0x101, RZ ;  /* 0x00000101000f7824 */ /* 0x002fe400078e02ff */
[----:B------:R-:W-:Y:S03]  /*2ec0*/  STL.64 [R1+0x18b0], R22 ;  /* 0x0018b01601007387 */ /* 0x000fe60000100a00 */
[----:B------:R-:W-:-:S05]  /*2ed0*/  LEA.HI.X.SX32 R29, R15, R27, 0x1, P2 ;  /* 0x0000001b0f1d7211 */ /* 0x000fca00010f0eff */
[----:B------:R1:W-:Y:S04]  /*2ee0*/  STL.64 [R1+0x420], R28 ;  /* 0x0004201c01007387 */ /* 0x0003e80000100a00 */
[----:B------:R2:W-:Y:S01]  /*2ef0*/  STL.64 [R1+0x408], R6 ;  /* 0x0004080601007387 */ /* 0x0005e20000100a00 */
[----:B-1----:R-:W-:-:S05]  /*2f00*/  IMAD R29, R0, 0x282, RZ ;  /* 0x00000282001d7824 */ /* 0x002fca00078e02ff */
[-C--:B------:R-:W-:Y:S01]  /*2f10*/  IADD3 R22, P4, R29, R26.reuse, RZ ;  /* 0x0000001a1d167210 */ /* 0x080fe20007f9e0ff */
[C---:B------:R-:W-:Y:S02]  /*2f20*/  IMAD R29, R0.reuse, 0x119, RZ ;  /* 0x00000119001d7824 */ /* 0x040fe400078e02ff */
[C---:B--2---:R-:W-:Y:S01]  /*2f30*/  IMAD R7, R0.reuse, 0x111, RZ ;  /* 0x0000011100077824 */ /* 0x044fe200078e02ff */
[-C--:B------:R-:W-:Y:S02]  /*2f40*/  IADD3 R18, P0, R17, R26.reuse, RZ ;  /* 0x0000001a11127210 */ /* 0x080fe40007f1e0ff */
[-C--:B------:R-:W-:Y:S01]  /*2f50*/  LEA.HI.X.SX32 R5, R29, R27.reuse, 0x1, P3 ;  /* 0x0000001b1d057211 */ /* 0x080fe200018f0eff */
[C---:B------:R-:W-:Y:S01]  /*2f60*/  IMAD R29, R0.reuse, 0x129, RZ ;  /* 0x00000129001d7824 */ /* 0x040fe200078e02ff */
[-C--:B------:R-:W-:Y:S01]  /*2f70*/  LEA.HI.X.SX32 R11, R7, R27.reuse, 0x1, P5 ;  /* 0x0000001b070b7211 */ /* 0x080fe200028f0eff */
[C---:B------:R-:W-:Y:S02]  /*2f80*/  IMAD R14, R0.reuse, 0x272, RZ ;  /* 0x00000272000e7824 */ /* 0x040fe400078e02ff */
[C---:B------:R-:W-:Y:S01]  /*2f90*/  IMAD R17, R0.reuse, 0x262, RZ ;  /* 0x0000026200117824 */ /* 0x040fe200078e02ff */
[----:B------:R-:W-:Y:S01]  /*2fa0*/  LEA.HI.X.SX32 R19, R29, R27, 0x1, P0 ;  /* 0x0000001b1d137211 */ /* 0x000fe200000f0eff */
[----:B------:R-:W-:Y:S01]  /*2fb0*/  STL.64 [R1+0x3f0], R10 ;  /* 0x0003f00a01007387 */ /* 0x000fe20000100a00 */
[----:B------:R-:W-:Y:S01]  /*2fc0*/  IMAD R29, R0, 0x139, RZ ;  /* 0x00000139001d7824 */ /* 0x000fe200078e02ff */
[----:B------:R-:W-:-:S02]  /*2fd0*/  IADD3 R14, P2, R14, R26, RZ ;  /* 0x0000001a0e0e7210 */ /* 0x000fc40007f5e0ff */
[----:B------:R1:W-:Y:S01]  /*2fe0*/  STL.64 [R1+0x3d8], R4 ;  /* 0x0003d80401007387 */ /* 0x0003e20000100a00 */
[-C--:B------:R-:W-:Y:S01]  /*2ff0*/  IADD3 R20, P6, R21, R26.reuse, RZ ;  /* 0x0000001a15147210 */ /* 0x080fe20007fde0ff */
[C---:B------:R-:W-:Y:S01]  /*3000*/  IMAD R6, R0.reuse, 0x292, RZ ;  /* 0x0000029200067824 */ /* 0x040fe200078e02ff */
[----:B------:R-:W-:Y:S02]  /*3010*/  IADD3 R16, P1, R17, R26, RZ ;  /* 0x0000001a11107210 */ /* 0x000fe40007f3e0ff */
[-C--:B------:R-:W-:Y:S01]  /*3020*/  LEA.HI.X.SX32 R15, R29, R27.reuse, 0x1, P2 ;  /* 0x0000001b1d0f7211 */ /* 0x080fe200010f0eff */
[C---:B------:R-:W-:Y:S02]  /*3030*/  IMAD R29, R0.reuse, 0x141, RZ ;  /* 0x00000141001d7824 */ /* 0x040fe400078e02ff */
[----:B-1----:R-:W-:Y:S01]  /*3040*/  IMAD R5, R0, 0x121, RZ ;  /* 0x0000012100057824 */ /* 0x002fe200078e02ff */
[----:B------:R-:W-:Y:S01]  /*3050*/  LEA.HI.X.SX32 R17, R8, R27, 0x1, P1 ;  /* 0x0000001b08117211 */ /* 0x000fe200008f0eff */
[----:B------:R-:W-:-:S03]  /*3060*/  IMAD R8, R0, 0x149, RZ ;  /* 0x0000014900087824 */ /* 0x000fc600078e02ff */
[-C--:B------:R-:W-:Y:S02]  /*3070*/  LEA.HI.X.SX32 R21, R5, R27.reuse, 0x1, P6 ;  /* 0x0000001b05157211 */ /* 0x080fe400030f0eff */
[----:B------:R-:W-:Y:S02]  /*3080*/  IADD3 R6, P5, R6, R26, RZ ;  /* 0x0000001a06067210 */ /* 0x000fe40007fbe0ff */
[-C--:B------:R-:W-:Y:S01]  /*3090*/  LEA.HI.X.SX32 R23, R29, R27.reuse, 0x1, P4 ;  /* 0x0000001b1d177211 */ /* 0x080fe200020f0eff */
[----:B------:R-:W-:Y:S01]  /*30a0*/  STL.64 [R1+0x3c0], R20 ;  /* 0x0003c01401007387 */ /* 0x000fe20000100a00 */
[----:B------:R-:W-:Y:S01]  /*30b0*/  IMAD R29, R0, 0x302, RZ ;  /* 0x00000302001d7824 */ /* 0x000fe200078e02ff */
[----:B------:R-:W-:Y:S01]  /*30c0*/  LEA.HI.X.SX32 R7, R8, R27, 0x1, P5 ;  /* 0x0000001b08077211 */ /* 0x000fe200028f0eff */
[C---:B------:R-:W-:Y:S01]  /*30d0*/  IMAD R4, R0.reuse, 0x2b2, RZ ;  /* 0x000002b200047824 */ /* 0x040fe200078e02ff */
[----:B------:R1:W-:Y:S01]  /*30e0*/  STL.64 [R1+0x3a8], R18 ;  /* 0x0003a81201007387 */ /* 0x0003e20000100a00 */
[----:B------:R-:W-:-:S03]  /*30f0*/  IMAD R11, R0, 0x2a2, RZ ;  /* 0x000002a2000b7824 */ /* 0x000fc600078e02ff */
[----:B------:R-:W-:Y:S04]  /*3100*/  STL.64 [R1+0x390], R16 ;  /* 0x0003901001007387 */ /* 0x000fe80000100a00 */
[----:B------:R-:W-:Y:S01]  /*3110*/  STL.64 [R1+0x370], R14 ;  /* 0x0003700e01007387 */ /* 0x000fe20000100a00 */
[----:B------:R-:W-:-:S03]  /*3120*/  IADD3 R4, P6, R4, R26, RZ ;  /* 0x0000001a04047210 */ /* 0x000fc60007fde0ff */
[----:B------:R2:W-:Y:S01]  /*3130*/  STL.64 [R1+0x358], R22 ;  /* 0x0003581601007387 */ /* 0x0005e20000100a00 */
[C---:B-1----:R-:W-:Y:S01]  /*3140*/  IMAD R18, R0.reuse, 0x2d2, RZ ;  /* 0x000002d200127824 */ /* 0x042fe200078e02ff */
[-C--:B------:R-:W-:Y:S02]  /*3150*/  IADD3 R10, P3, R11, R26.reuse, RZ ;  /* 0x0000001a0b0a7210 */ /* 0x080fe40007f7e0ff */
[----:B------:R1:W-:Y:S01]  /*3160*/  STL.64 [R1+0x340], R6 ;  /* 0x0003400601007387 */ /* 0x0003e20000100a00 */
[----:B--2---:R-:W-:Y:S01]  /*3170*/  IADD3 R22, P5, R29, R26, RZ ;  /* 0x0000001a1d167210 */ /* 0x004fe20007fbe0ff */
[C---:B------:R-:W-:Y:S02]  /*3180*/  IMAD R29, R0.reuse, 0x159, RZ ;  /* 0x00000159001d7824 */ /* 0x040fe400078e02ff */
[----:B-1----:R-:W-:-:S03]  /*3190*/  IMAD R7, R0, 0x151, RZ ;  /* 0x0000015100077824 */ /* 0x002fc600078e02ff */
[-C--:B------:R-:W-:Y:S01]  /*31a0*/  LEA.HI.X.SX32 R5, R29, R27.reuse, 0x1, P6 ;  /* 0x0000001b1d057211 */ /* 0x080fe200030f0eff */
[----:B------:R-:W-:Y:S01]  /*31b0*/  IMAD R29, R0, 0x169, RZ ;  /* 0x00000169001d7824 */ /* 0x000fe200078e02ff */
[-C--:B------:R-:W-:Y:S01]  /*31c0*/  IADD3 R18, P1, R18, R26.reuse, RZ ;  /* 0x0000001a12127210 */ /* 0x080fe20007f3e0ff */
[C---:B------:R-:W-:Y:S01]  /*31d0*/  IMAD R14, R0.reuse, 0x2f2, RZ ;  /* 0x000002f2000e7824 */ /* 0x040fe200078e02ff */
[-C--:B------:R-:W-:Y:S01]  /*31e0*/  LEA.HI.X.SX32 R11, R7, R27.reuse, 0x1, P3 ;  /* 0x0000001b070b7211 */ /* 0x080fe200018f0eff */
[C---:B------:R-:W-:Y:S01]  /*31f0*/  IMAD R21, R0.reuse, 0x2c2, RZ ;  /* 0x000002c200157824 */ /* 0x040fe200078e02ff */
[----:B------:R-:W-:Y:S01]  /*3200*/  LEA.HI.X.SX32 R19, R29, R27, 0x1, P1 ;  /* 0x0000001b1d137211 */ /* 0x000fe200008f0eff */
[----:B------:R-:W-:Y:S01]  /*3210*/  IMAD R17, R0, 0x2e2, RZ ;  /* 0x000002e200117824 */ /* 0x000fe200078e02ff */
[-C--:B------:R-:W-:Y:S01]  /*3220*/  IADD3 R14, P4, R14, R26.reuse, RZ ;  /* 0x0000001a0e0e7210 */ /* 0x080fe20007f9e0ff */
[----:B------:R-:W-:Y:S01]  /*3230*/  STL.64 [R1+0x328], R10 ;  /* 0x0003280a01007387 */ /* 0x000fe20000100a00 */
[----:B------:R-:W-:Y:S01]  /*3240*/  IMAD R29, R0, 0x179, RZ ;  /* 0x00000179001d7824 */ /* 0x000fe200078e02ff */
[----:B------:R-:W-:-:S02]  /*3250*/  IADD3 R20, P0, R21, R26, RZ ;  /* 0x0000001a15147210 */ /* 0x000fc40007f1e0ff */
[----:B------:R1:W-:Y:S01]  /*3260*/  STL.64 [R1+0x310], R4 ;  /* 0x0003100401007387 */ /* 0x0003e20000100a00 */
[C---:B------:R-:W-:Y:S01]  /*3270*/  IMAD R8, R0.reuse, 0x171, RZ ;  /* 0x0000017100087824 */ /* 0x040fe200078e02ff */
[-C--:B------:R-:W-:Y:S01]  /*3280*/  IADD3 R16, P2, R17, R26.reuse, RZ ;  /* 0x0000001a11107210 */ /* 0x080fe20007f5e0ff */
[C---:B------:R-:W-:Y:S01]  /*3290*/  IMAD R6, R0.reuse, 0x312, RZ ;  /* 0x0000031200067824 */ /* 0x040fe200078e02ff */
[-C--:B------:R-:W-:Y:S01]  /*32a0*/  LEA.HI.X.SX32 R15, R29, R27.reuse, 0x1, P4 ;  /* 0x0000001b1d0f7211 */ /* 0x080fe200020f0eff */
[----:B------:R-:W-:Y:S01]  /*32b0*/  IMAD R29, R0, 0x181, RZ ;  /* 0x00000181001d7824 */ /* 0x000fe200078e02ff */
[----:B------:R-:W-:Y:S01]  /*32c0*/  LEA.HI.X.SX32 R17, R8, R27, 0x1, P2 ;  /* 0x0000001b08117211 */ /* 0x000fe200010f0eff */
[----:B-1----:R-:W-:Y:S01]  /*32d0*/  IMAD R5, R0, 0x161, RZ ;  /* 0x0000016100057824 */ /* 0x002fe200078e02ff */
[----:B------:R-:W-:Y:S01]  /*32e0*/  IADD3 R6, P3, R6, R26, RZ ;  /* 0x0000001a06067210 */ /* 0x000fe20007f7e0ff */
[----:B------:R-:W-:-:S03]  /*32f0*/  IMAD R8, R0, 0x189, RZ ;  /* 0x0000018900087824 */ /* 0x000fc600078e02ff */
[-C--:B------:R-:W-:Y:S02]  /*3300*/  LEA.HI.X.SX32 R21, R5, R27.reuse, 0x1, P0 ;  /* 0x0000001b05157211 */ /* 0x080fe400000f0eff */
[-C--:B------:R-:W-:Y:S01]  /*3310*/  LEA.HI.X.SX32 R23, R29, R27.reuse, 0x1, P5 ;  /* 0x0000001b1d177211 */ /* 0x080fe200028f0eff */
[C---:B------:R-:W-:Y:S02]  /*3320*/  IMAD R29, R0.reuse, 0x382, RZ ;  /* 0x00000382001d7824 */ /* 0x040fe400078e02ff */
[----:B------:R-:W-:Y:S01]  /*3330*/  STL.64 [R1+0x2f8], R20 ;  /* 0x0002f81401007387 */ /* 0x000fe20000100a00 */
[----:B------:R-:W-:Y:S01]  /*3340*/  IMAD R4, R0, 0x332, RZ ;  /* 0x0000033200047824 */ /* 0x000fe200078e02ff */
[----:B------:R-:W-:Y:S02]  /*3350*/  LEA.HI.X.SX32 R7, R8, R27, 0x1, P3 ;  /* 0x0000001b08077211 */ /* 0x000fe400018f0eff */
        /* <DEDUP_REMOVED lines=18> */
[-C--:B------:R-:W-:Y:S01]  /*3480*/  LEA.HI.X.SX32 R19, R29, R27.reuse, 0x1, P2 ;  /* 0x0000001b1d137211 */ /* 0x080fe200010f0eff */
[----:B------:R-:W-:Y:S01]  /*3490*/  IMAD R21, R0, 0x342, RZ ;  /* 0x0000034200157824 */ /* 0x000fe200078e02ff */
[-C--:B------:R-:W-:Y:S01]  /*34a0*/  IADD3 R14, P5, R14, R26.reuse, RZ ;  /* 0x0000001a0e0e7210 */ /* 0x080fe20007fbe0ff */
[----:B------:R-:W-:Y:S01]  /*34b0*/  STL.64 [R1+0x268], R10 ;  /* 0x0002680a01007387 */ /* 0x000fe20000100a00 */
[C---:B------:R-:W-:Y:S01]  /*34c0*/  IMAD R29, R0.reuse, 0x1b9, RZ ;  /* 0x000001b9001d7824 */ /* 0x040fe200078e02ff */
[-C--:B------:R-:W-:Y:S01]  /*34d0*/  IADD3 R16, P4, R17, R26.reuse, RZ ;  /* 0x0000001a11107210 */ /* 0x080fe20007f9e0ff */
[C---:B------:R-:W-:Y:S01]  /*34e0*/  IMAD R8, R0.reuse, 0x1b1, RZ ;  /* 0x000001b100087824 */ /* 0x040fe200078e02ff */
[----:B------:R1:W-:Y:S01]  /*34f0*/  STL.64 [R1+0x250], R4 ;  /* 0x0002500401007387 */ /* 0x0003e20000100a00 */
[----:B------:R-:W-:Y:S01]  /*3500*/  IADD3 R20, P1, R21, R26, RZ ;  /* 0x0000001a15147210 */ /* 0x000fe20007f3e0ff */
[C---:B------:R-:W-:Y:S01]  /*3510*/  IMAD R6, R0.reuse, 0x392, RZ ;  /* 0x0000039200067824 */ /* 0x040fe200078e02ff */
[-C--:B------:R-:W-:Y:S01]  /*3520*/  LEA.HI.X.SX32 R15, R29, R27.reuse, 0x1, P5 ;  /* 0x0000001b1d0f7211 */ /* 0x080fe200028f0eff */
[----:B------:R-:W-:Y:S01]  /*3530*/  IMAD R29, R0, 0x1c1, RZ ;  /* 0x000001c1001d7824 */ /* 0x000fe200078e02ff */
[----:B------:R-:W-:Y:S01]  /*3540*/  LEA.HI.X.SX32 R17, R8, R27, 0x1, P4 ;  /* 0x0000001b08117211 */ /* 0x000fe200020f0eff */
[----:B------:R-:W-:-:S02]  /*3550*/  IMAD R8, R0, 0x1c9, RZ ;  /* 0x000001c900087824 */ /* 0x000fc400078e02ff */
[----:B-1----:R-:W-:Y:S01]  /*3560*/  IMAD R5, R0, 0x1a1, RZ ;  /* 0x000001a100057824 */ /* 0x002fe200078e02ff */
[----:B------:R-:W-:Y:S01]  /*3570*/  IADD3 R6, P6, R6, R26, RZ ;  /* 0x0000001a06067210 */ /* 0x000fe20007fde0ff */
[----:B------:R-:W-:-:S03]  /*3580*/  IMAD R11, R0, 0x3a2, RZ ;  /* 0x000003a2000b7824 */ /* 0x000fc600078e02ff */
[-C--:B------:R-:W-:Y:S02]  /*3590*/  LEA.HI.X.SX32 R21, R5, R27.reuse, 0x1, P1 ;  /* 0x0000001b05157211 */ /* 0x080fe400008f0eff */
[-C--:B------:R-:W-:Y:S01]  /*35a0*/  LEA.HI.X.SX32 R23, R29, R27.reuse, 0x1, P3 ;  /* 0x0000001b1d177211 */ /* 0x080fe200018f0eff */
[----:B------:R-:W-:Y:S01]  /*35b0*/  IMAD R29, R0, 0x204, RZ ;  /* 0x00000204001d7824 */ /* 0x000fe200078e02ff */
[----:B------:R-:W-:Y:S01]  /*35c0*/  LEA.HI.X.SX32 R7, R8, R27, 0x1, P6 ;  /* 0x0000001b08077211 */ /* 0x000fe200030f0eff */
[----:B------:R-:W-:Y:S01]  /*35d0*/  STL.64 [R1+0x238], R20 ;  /* 0x0002381401007387 */ /* 0x000fe20000100a00 */
[C---:B------:R-:W-:Y:S01]  /*35e0*/  IMAD R28, R0.reuse, 0x1d1, RZ ;  /* 0x000001d1001c7824 */ /* 0x040fe200078e02ff */
[----:B------:R-:W-:Y:S02]  /*35f0*/  IADD3 R10, P0, R11, R26, RZ ;  /* 0x0000001a0b0a7210 */ /* 0x000fe40007f1e0ff */
[----:B------:R-:W-:Y:S01]  /*3600*/  STL.64 [R1+0x220], R18 ;  /* 0x0002201201007387 */ /* 0x000fe20000100a00 */
[----:B------:R-:W-:-:S03]  /*3610*/  IMAD R4, R0, 0x3b2, RZ ;  /* 0x000003b200047824 */ /* 0x000fc600078e02ff */
[----:B------:R-:W-:Y:S04]  /*3620*/  STL.64 [R1+0x208], R16 ;  /* 0x0002081001007387 */ /* 0x000fe80000100a00 */
[----:B------:R-:W-:Y:S01]  /*3630*/  STL.64 [R1+0x1f0], R14 ;  /* 0x0001f00e01007387 */ /* 0x000fe20000100a00 */
[----:B------:R-:W-:-:S03]  /*3640*/  LEA.HI.X.SX32 R11, R28, R27, 0x1, P0 ;  /* 0x0000001b1c0b7211 */ /* 0x000fc600000f0eff */
[----:B------:R-:W-:Y:S01]  /*3650*/  STL.64 [R1+0x1d8], R22 ;  /* 0x0001d81601007387 */ /* 0x000fe20000100a00 */
[----:B------:R-:W-:-:S03]  /*3660*/  IADD3 R4, P1, R4, R26, RZ ;  /* 0x0000001a04047210 */ /* 0x000fc60007f3e0ff */
[----:B------:R1:W-:Y:S01]  /*3670*/  STL.64 [R1+0x1c0], R6 ;  /* 0x0001c00601007387 */ /* 0x0003e20000100a00 */
[----:B------:R-:W-:-:S03]  /*3680*/  IMAD R8, R0, 0x214, RZ ;  /* 0x0000021400087824 */ /* 0x000fc600078e02ff */
[----:B------:R2:W-:Y:S01]  /*3690*/  STL.64 [R1+0x1a8], R10 ;  /* 0x0001a80a01007387 */ /* 0x0005e20000100a00 */
[-C--:B-1----:R-:W-:Y:S01]  /*36a0*/  IADD3 R6, P6, R29, R26.reuse, RZ ;  /* 0x0000001a1d067210 */ /* 0x082fe20007fde0ff */
[C---:B------:R-:W-:Y:S02]  /*36b0*/  IMAD R29, R0.reuse, 0x1d9, RZ ;  /* 0x000001d9001d7824 */ /* 0x040fe400078e02ff */
[C---:B------:R-:W-:Y:S02]  /*36c0*/  IMAD R21, R0.reuse, 0x3c2, RZ ;  /* 0x000003c200157824 */ /* 0x040fe400078e02ff */
[C---:B--2---:R-:W-:Y:S01]  /*36d0*/  IMAD R11, R0.reuse, 0x224, RZ ;  /* 0x00000224000b7824 */ /* 0x044fe200078e02ff */
[----:B------:R-:W-:Y:S01]  /*36e0*/  LEA.HI.X.SX32 R5, R29, R27, 0x1, P1 ;  /* 0x0000001b1d057211 */ /* 0x000fe200008f0eff */
[----:B------:R-:W-:Y:S01]  /*36f0*/  IMAD R18, R0, 0x3d2, RZ ;  /* 0x000003d200127824 */ /* 0x000fe200078e02ff */
[-C--:B------:R-:W-:Y:S02]  /*3700*/  IADD3 R12, P0, R8, R26.reuse, RZ ;  /* 0x0000001a080c7210 */ /* 0x080fe40007f1e0ff */
[-C--:B------:R-:W-:Y:S01]  /*3710*/  IADD3 R8, P1, R11, R26.reuse, RZ ;  /* 0x0000001a0b087210 */ /* 0x080fe20007f3e0ff */
[----:B------:R1:W-:Y:S01]  /*3720*/  STL.64 [R1+0x190], R4 ;  /* 0x0001900401007387 */ /* 0x0003e20000100a00 */
[-C--:B------:R-:W-:Y:S01]  /*3730*/  IADD3 R20, P2, R21, R26.reuse, RZ ;  /* 0x0000001a15147210 */ /* 0x080fe20007f5e0ff */
[----:B------:R-:W-:Y:S01]  /*3740*/  IMAD R11, R0, 0x1e9, RZ ;  /* 0x000001e9000b7824 */ /* 0x000fe200078e02ff */
[----:B------:R-:W-:Y:S01]  /*3750*/  IADD3 R18, P4, R18, R26, RZ ;  /* 0x0000001a12127210 */ /* 0x000fe20007f9e0ff */
[----:B------:R-:W-:-:S02]  /*3760*/  IMAD R29, R0, 0x234, RZ ;  /* 0x00000234001d7824 */ /* 0x000fc400078e02ff */
[C---:B------:R-:W-:Y:S02]  /*3770*/  IMAD R14, R0.reuse, 0x3f2, RZ ;  /* 0x000003f2000e7824 */ /* 0x040fe400078e02ff */
[C---:B-1----:R-:W-:Y:S01]  /*3780*/  IMAD R4, R0.reuse, 0x1e1, RZ ;  /* 0x000001e100047824 */ /* 0x042fe200078e02ff */
[----:B------:R-:W-:Y:S01]  /*3790*/  LEA.HI.X.SX32 R19, R11, R27, 0x1, P4 ;  /* 0x0000001b0b137211 */ /* 0x000fe200020f0eff */
[----:B------:R-:W-:-:S03]  /*37a0*/  IMAD R17, R0, 0x3e2, RZ ;  /* 0x000003e200117824 */ /* 0x000fc600078e02ff */
[-C--:B------:R-:W-:Y:S01]  /*37b0*/  LEA.HI.X.SX32 R21, R4, R27.reuse, 0x1, P2 ;  /* 0x0000001b04157211 */ /* 0x080fe200010f0eff */
[----:B------:R-:W-:Y:S01]  /*37c0*/  STL [R1+0x400], R12 ;  /* 0x0004000c01007387 */ /* 0x000fe20000100800 */
[-C--:B------:R-:W-:Y:S01]  /*37d0*/  IADD3 R2, P2, R29, R26.reuse, RZ ;  /* 0x0000001a1d027210 */ /* 0x080fe20007f5e0ff */
[----:B------:R-:W-:Y:S01]  /*37e0*/  IMAD R29, R0, 0x1f9, RZ ;  /* 0x000001f9001d7824 */ /* 0x000fe200078e02ff */
[-C--:B------:R-:W-:Y:S01]  /*37f0*/  IADD3 R14, P3, R14, R26.reuse, RZ ;  /* 0x0000001a0e0e7210 */ /* 0x080fe20007f7e0ff */
[----:B------:R-:W-:Y:S01]  /*3800*/  STL [R1+0x3e8], R8 ;  /* 0x0003e80801007387 */ /* 0x000fe20000100800 */
[C---:B------:R-:W-:Y:S01]  /*3810*/  IMAD R11, R0.reuse, 0x1f1, RZ ;  /* 0x000001f1000b7824 */ /* 0x040fe200078e02ff */
[----:B------:R-:W-:Y:S01]  /*3820*/  IADD3 R16, P5, R17, R26, RZ ;  /* 0x0000001a11107210 */ /* 0x000fe20007fbe0ff */
[----:B------:R-:W-:Y:S01]  /*3830*/  IMAD R23, R0, 0x92, RZ ;  /* 0x0000009200177824 */ /* 0x000fe200078e02ff */
[----:B------:R-:W-:Y:S01]  /*3840*/  STL.64 [R1+0x1830], R20 ;  /* 0x0018301401007387 */ /* 0x000fe20000100a00 */
[----:B------:R-:W-:-:S03]  /*3850*/  LEA.HI.X.SX32 R15, R29, R27, 0x1, P3 ;  /* 0x0000001b1d0f7211 */ /* 0x000fc600018f0eff */
[----:B------:R1:W-:Y:S01]  /*3860*/  STL.64 [R1+0x1838], R18 ;  /* 0x0018381201007387 */ /* 0x0003e20000100a00 */
[----:B------:R-:W-:Y:S01]  /*3870*/  LEA.HI.X.SX32 R17, R11, R27, 0x1, P5 ;  /* 0x0000001b0b117211 */ /* 0x000fe200028f0eff */
[C---:B------:R-:W-:Y:S01]  /*3880*/  IMAD R29, R0.reuse, 0x49, RZ ;  /* 0x00000049001d7824 */ /* 0x040fe200078e02ff */
[----:B------:R-:W-:Y:S01]  /*3890*/  IADD3 R10, P5, R23, R26, RZ ;  /* 0x0000001a170a7210 */ /* 0x000fe20007fbe0ff */
[----:B------:R2:W-:Y:S01]  /*38a0*/  STL [R1+0x3d0], R2 ;  /* 0x0003d00201007387 */ /* 0x0005e20000100800 */
[C---:B------:R-:W-:Y:S02]  /*38b0*/  IMAD R28, R0.reuse, 0x41, RZ ;  /* 0x00000041001c7824 */ /* 0x040fe400078e02ff */
[C---:B-1----:R-:W-:Y:S02]  /*38c0*/  IMAD R19, R0.reuse, 0x82, RZ ;  /* 0x0000008200137824 */ /* 0x042fe400078e02ff */
[----:B--2---:R-:W-:-:S03]  /*38d0*/  IMAD R2, R0, 0xa2, RZ ;  /* 0x000000a200027824 */ /* 0x004fc600078e02ff */
[-C--:B------:R-:W-:Y:S01]  /*38e0*/  IADD3 R4, P4, R19, R26.reuse, RZ ;  /* 0x0000001a13047210 */ /* 0x080fe20007f9e0ff */
[----:B------:R-:W-:Y:S01]  /*38f0*/  STL [R1+0x1b3c], R19 ;  /* 0x001b3c1301007387 */ /* 0x000fe20000100800 */
[-C--:B------:R-:W-:Y:S01]  /*3900*/  LEA.HI.X.SX32 R11, R29, R27.reuse, 0x1, P5 ;  /* 0x0000001b1d0b7211 */ /* 0x080fe200028f0eff */
[----:B------:R-:W-:Y:S01]  /*3910*/  IMAD R29, R0, 0x51, RZ ;  /* 0x00000051001d7824 */ /* 0x000fe200078e02ff */
[-C--:B------:R-:W-:Y:S01]  /*3920*/  LEA.HI.X.SX32 R5, R28, R27.reuse, 0x1, P4 ;  /* 0x0000001b1c057211 */ /* 0x080fe200020f0eff */
[----:B------:R-:W-:Y:S01]  /*3930*/  STL.64 [R1+0x1840], R16 ;  /* 0x0018401001007387 */ /* 0x000fe20000100a00 */
[----:B------:R-:W-:Y:S01]  /*3940*/  IMAD R25, R0, 0xb2, RZ ;  /* 0x000000b200197824 */ /* 0x000fe200078e02ff */
[----:B------:R-:W-:Y:S02]  /*3950*/  IADD3 R8, P3, R2, R26, RZ ;  /* 0x0000001a02087210 */ /* 0x000fe40007f7e0ff */
[----:B------:R-:W-:Y:S02]  /*3960*/  STL [R1+0x1b34], R17 ;  /* 0x001b341101007387 */ /* 0x000fe40000100800 */
[----:B---3--:R-:W-:-:S02]  /*3970*/  LEA.HI.X.SX32 R9, R29, R27, 0x1, P3 ;  /* 0x0000001b1d097211 */ /* 0x008fc400018f0eff */
[----:B------:R-:W-:Y:S01]  /*3980*/  STL [R1+0x1b38], R17 ;  /* 0x001b381101007387 */ /* 0x000fe20000100800 */
[----:B------:R-:W-:-:S03]  /*3990*/  IMAD R29, R0, 0x61, RZ ;  /* 0x00000061001d7824 */ /* 0x000fc600078e02ff */
[----:B------:R-:W-:Y:S04]  /*39a0*/  STL.64 [R1+0x1848], R14 ;  /* 0x0018480e01007387 */ /* 0x000fe80000100a00 */
[----:B------:R1:W-:Y:S04]  /*39b0*/  STL.64 [R1+0x908], R4 ;  /* 0x0009080401007387 */ /* 0x0003e80000100a00 */
[----:B------:R2:W-:Y:S01]  /*39c0*/  STL.64 [R1+0x8d0], R10 ;  /* 0x0008d00a01007387 */ /* 0x0005e20000100a00 */
[----:B------:R-:W-:Y:S01]  /*39d0*/  IMAD R28, R0, 0xd2, RZ ;  /* 0x000000d2001c7824 */ /* 0x000fe200078e02ff */
[----:B-1----:R-:W-:-:S02]  /*39e0*/  IADD3 R4, P4, R25, R26, RZ ;  /* 0x0000001a19047210 */ /* 0x002fc40007f9e0ff */
[----:B--2---:R-:W-:Y:S02]  /*39f0*/  IADD3 R10, P5, R24, R26, RZ ;  /* 0x0000001a180a7210 */ /* 0x004fe40007fbe0ff */
[-C--:B------:R-:W-:Y:S02]  /*3a00*/  LEA.HI.X.SX32 R5, R3, R27.reuse, 0x1, P4 ;  /* 0x0000001b03057211 */ /* 0x080fe400020f0eff */
[----:B------:R-:W-:Y:S01]  /*3a10*/  LEA.HI.X.SX32 R11, R29, R27, 0x1, P5 ;  /* 0x0000001b1d0b7211 */ /* 0x000fe200028f0eff */
[----:B------:R-:W-:Y:S04]  /*3a20*/  STL.64 [R1+0x1b40], R24 ;  /* 0x001b401801007387 */ /* 0x000fe80000100a00 */
[----:B------:R1:W-:Y:S01]  /*3a30*/  STL.64 [R1+0x898], R8 ;  /* 0x0008980801007387 */ /* 0x0003e20000100a00 */
[----:B------:R-:W-:-:S03]  /*3a40*/  IMAD R29, R0, 0x71, RZ ;  /* 0x00000071001d7824 */ /* 0x000fc600078e02ff */
[----:B------:R2:W-:Y:S04]  /*3a50*/  STL.64 [R1+0x860], R4 ;  /* 0x0008600401007387 */ /* 0x0005e80000100a00 */
[----:B------:R3:W-:Y:S01]  /*3a60*/  STL.64 [R1+0x828], R10 ;  /* 0x0008280a01007387 */ /* 0x0007e20000100a00 */
[-C--:B-1----:R-:W-:Y:S02]  /*3a70*/  IADD3 R8, P3, R28, R26.reuse, RZ ;  /* 0x0000001a1c087210 */ /* 0x082fe40007f7e0ff */
[----:B--2---:R-:W-:Y:S01]  /*3a80*/  IADD3 R4, P4, R13, R26, RZ ;  /* 0x0000001a0d047210 */ /* 0x004fe20007f9e0ff */
[----:B---3--:R-:W-:-:S03]  /*3a90*/  IMAD R10, R0, 0x69, RZ ;  /* 0x00000069000a7824 */ /* 0x008fc600078e02ff */
[-C--:B------:R-:W-:Y:S01]  /*3aa0*/  LEA.HI.X.SX32 R5, R29, R27.reuse, 0x1, P4 ;  /* 0x0000001b1d057211 */ /* 0x080fe200020f0eff */
[----:B------:R-:W-:Y:S01]  /*3ab0*/  IMAD R12, R0, 0xf2, RZ ;  /* 0x000000f2000c7824 */ /* 0x000fe200078e02ff */
[----:B------:R-:W-:Y:S01]  /*3ac0*/  LEA.HI.X.SX32 R9, R10, R27, 0x1, P3 ;  /* 0x0000001b0a097211 */ /* 0x000fe200018f0eff */
[----:B------:R-:W-:-:S03]  /*3ad0*/  IMAD R7, R0, 0x102, RZ ;  /* 0x0000010200077824 */ /* 0x000fc600078e02ff */
[----:B------:R-:W-:Y:S01]  /*3ae0*/  IADD3 R16, P5, R12, R26, RZ ;  /* 0x0000001a0c107210 */ /* 0x000fe20007fbe0ff */
[----:B------:R1:W-:Y:S01]  /*3af0*/  STL.64 [R1+0x7f0], R8 ;  /* 0x0007f00801007387 */ /* 0x0003e20000100a00 */
[----:B------:R-:W-:-:S03]  /*3b00*/  IMAD R29, R0, 0x81, RZ ;  /* 0x00000081001d7824 */ /* 0x000fc600078e02ff */
[----:B------:R2:W-:Y:S01]  /*3b10*/  STL.64 [R1+0x7b8], R4 ;  /* 0x0007b80401007387 */ /* 0x0005e20000100a00 */
[C---:B------:R-:W-:Y:S01]  /*3b20*/  IMAD R11, R0.reuse, 0x112, RZ ;  /* 0x00000112000b7824 */ /* 0x040fe200078e02ff */
[----:B-1----:R-:W-:Y:S01]  /*3b30*/  IADD3 R8, P3, R7, R26, RZ ;  /* 0x0000001a07087210 */ /* 0x002fe20007f7e0ff */
[----:B--2---:R-:W-:-:S03]  /*3b40*/  IMAD R5, R0, 0x79, RZ ;  /* 0x0000007900057824 */ /* 0x004fc600078e02ff */
[-C--:B------:R-:W-:Y:S02]  /*3b50*/  LEA.HI.X.SX32 R9, R29, R27.reuse, 0x1, P3 ;  /* 0x0000001b1d097211 */ /* 0x080fe400018f0eff */
[----:B------:R-:W-:Y:S01]  /*3b60*/  LEA.HI.X.SX32 R17, R5, R27, 0x1, P5 ;  /* 0x0000001b05117211 */ /* 0x000fe200028f0eff */
[----:B------:R-:W-:Y:S01]  /*3b70*/  IMAD R4, R0, 0x122, RZ ;  /* 0x0000012200047824 */ /* 0x000fe200078e02ff */
[----:B------:R-:W-:-:S03]  /*3b80*/  IADD3 R14, P4, R11, R26, RZ ;  /* 0x0000001a0b0e7210 */ /* 0x000fc60007f9e0ff */
[----:B------:R-:W-:Y:S01]  /*3b90*/  STL.64 [R1+0x778], R16 ;  /* 0x0007781001007387 */ /* 0x000fe20000100a00 */
[----:B------:R-:W-:-:S03]  /*3ba0*/  IMAD R29, R0, 0x91, RZ ;  /* 0x00000091001d7824 */ /* 0x000fc600078e02ff */
[----:B------:R1:W-:Y:S01]  /*3bb0*/  STL.64 [R1+0x738], R8 ;  /* 0x0007380801007387 */ /* 0x0003e20000100a00 */
[----:B------:R-:W-:Y:S01]  /*3bc0*/  IADD3 R4, P5, R4, R26, RZ ;  /* 0x0000001a04047210 */ /* 0x000fe20007fbe0ff */
[----:B------:R-:W-:-:S03]  /*3bd0*/  IMAD R11, R0, 0x132, RZ ;  /* 0x00000132000b7824 */ /* 0x000fc600078e02ff */
[----:B------:R-:W-:Y:S01]  /*3be0*/  LEA.HI.X.SX32 R5, R29, R27, 0x1, P5 ;  /* 0x0000001b1d057211 */ /* 0x000fe200028f0eff */
[----:B-1----:R-:W-:-:S05]  /*3bf0*/  IMAD R9, R0, 0x89, RZ ;  /* 0x0000008900097824 */ /* 0x002fca00078e02ff */
        /* <DEDUP_REMOVED lines=9> */
[C---:B-1----:R-:W-:Y:S02]  /*3c90*/  IMAD R5, R0.reuse, 0x99, RZ ;  /* 0x0000009900057824 */ /* 0x042fe400078e02ff */
[----:B------:R-:W-:-:S03]  /*3ca0*/  IMAD R4, R0, 0x162, RZ ;  /* 0x0000016200047824 */ /* 0x000fc600078e02ff */
[-C--:B------:R-:W-:Y:S01]  /*3cb0*/  LEA.HI.X.SX32 R17, R5, R27.reuse, 0x1, P3 ;  /* 0x0000001b05117211 */ /* 0x080fe200018f0eff */
[C---:B------:R-:W-:Y:S01]  /*3cc0*/  IMAD R29, R0.reuse, 0xb1, RZ ;  /* 0x000000b1001d7824 */ /* 0x040fe200078e02ff */
[-C--:B------:R-:W-:Y:S01]  /*3cd0*/  IADD3 R14, P5, R11, R26.reuse, RZ ;  /* 0x0000001a0b0e7210 */ /* 0x080fe20007fbe0ff */
[----:B------:R-:W-:Y:S01]  /*3ce0*/  IMAD R11, R0, 0x172, RZ ;  /* 0x00000172000b7824 */ /* 0x000fe200078e02ff */
[-C--:B------:R-:W-:Y:S01]  /*3cf0*/  IADD3 R4, P3, R4, R26.reuse, RZ ;  /* 0x0000001a04047210 */ /* 0x080fe20007f7e0ff */
[----:B------:R1:W-:Y:S04]  /*3d00*/  STL.64 [R1+0x690], R16 ;  /* 0x0006901001007387 */ /* 0x0003e80000100a00 */
[----:B------:R2:W-:Y:S01]  /*3d10*/  STL.64 [R1+0x658], R8 ;  /* 0x0006580801007387 */ /* 0x0005e20000100a00 */
[----:B------:R-:W-:Y:S01]  /*3d20*/  LEA.HI.X.SX32 R5, R29, R27, 0x1, P3 ;  /* 0x0000001b1d057211 */ /* 0x000fe200018f0eff */
[C---:B------:R-:W-:Y:S01]  /*3d30*/  IMAD R29, R0.reuse, 0xb9, RZ ;  /* 0x000000b9001d7824 */ /* 0x040fe200078e02ff */
[----:B-1----:R-:W-:Y:S01]  /*3d40*/  IADD3 R16, P4, R11, R26, RZ ;  /* 0x0000001a0b107210 */ /* 0x002fe20007f9e0ff */
[----:B--2---:R-:W-:-:S03]  /*3d50*/  IMAD R9, R0, 0xa9, RZ ;  /* 0x000000a900097824 */ /* 0x004fc600078e02ff */
[-C--:B------:R-:W-:Y:S02]  /*3d60*/  LEA.HI.X.SX32 R17, R29, R27.reuse, 0x1, P4 ;  /* 0x0000001b1d117211 */ /* 0x080fe400020f0eff */
[----:B------:R-:W-:-:S05]  /*3d70*/  LEA.HI.X.SX32 R15, R9, R27, 0x1, P5 ;  /* 0x0000001b090f7211 */ /* 0x000fca00028f0eff */
[----:B------:R-:W-:Y:S04]  /*3d80*/  STL.64 [R1+0x620], R14 ;  /* 0x0006200e01007387 */ /* 0x000fe80000100a00 */
[----:B------:R1:W-:Y:S04]  /*3d90*/  STL.64 [R1+0x5e8], R4 ;  /* 0x0005e80401007387 */ /* 0x0003e80000100a00 */
[----:B------:R2:W-:Y:S04]  /*3da0*/  STL.64 [R1+0x5b0], R16 ;  /* 0x0005b01001007387 */ /* 0x0005e80000100a00 */
[----:B------:R0:W3:Y:S01]  /*3db0*/  LDL.64 R18, [R1+0x400] ;  /* 0x0004000001127983 */ /* 0x0000e20000100a00 */
[----:B------:R-:W-:-:S02]  /*3dc0*/  IMAD R8, R0, 0x182, RZ ;  /* 0x0000018200087824 */ /* 0x000fc400078e02ff */
[C---:B------:R-:W-:Y:S02]  /*3dd0*/  IMAD R11, R0.reuse, 0x192, RZ ;  /* 0x00000192000b7824 */ /* 0x040fe400078e02ff */
[----:B-1----:R-:W-:Y:S01]  /*3de0*/  IMAD R5, R0, 0xc1, RZ ;  /* 0x000000c100057824 */ /* 0x002fe200078e02ff */
[-C--:B------:R-:W-:Y:S01]  /*3df0*/  IADD3 R8, P5, R8, R26.reuse, RZ ;  /* 0x0000001a08087210 */ /* 0x080fe20007fbe0ff */
[----:B------:R-:W-:Y:S01]  /*3e00*/  IMAD R29, R0, 0xc9, RZ ;  /* 0x000000c9001d7824 */ /* 0x000fe200078e02ff */
[----:B------:R-:W-:Y:S02]  /*3e10*/  IADD3 R14, P3, R11, R26, RZ ;  /* 0x0000001a0b0e7210 */ /* 0x000fe40007f7e0ff */
[-C--:B------:R-:W-:Y:S02]  /*3e20*/  LEA.HI.X.SX32 R9, R5, R27.reuse, 0x1, P5 ;  /* 0x0000001b05097211 */ /* 0x080fe400028f0eff */
[----:B------:R-:W-:-:S03]  /*3e30*/  LEA.HI.X.SX32 R15, R29, R27, 0x1, P3 ;  /* 0x0000001b1d0f7211 */ /* 0x000fc600018f0eff */
[----:B------:R1:W-:Y:S04]  /*3e40*/  STL.64 [R1+0x578], R8 ;  /* 0x0005780801007387 */ /* 0x0003e80000100a00 */
[----:B------:R0:W4:Y:S04]  /*3e50*/  LDL.64 R20, [R1+0x3e8] ;  /* 0x0003e80001147983 */ /* 0x0001280000100a00 */
[----:B------:R-:W-:Y:S04]  /*3e60*/  STL.64 [R1+0x540], R14 ;  /* 0x0005400e01007387 */ /* 0x000fe80000100a00 */
[----:B--2---:R0:W2:Y:S01]  /*3e70*/  LDL.64 R16, [R1+0x3d0] ;  /* 0x0003d00001107983 */ /* 0x0040a20000100a00 */
[----:B------:R-:W-:-:S02]  /*3e80*/  IMAD R11, R0, 0x1a2, RZ ;  /* 0x000001a2000b7824 */ /* 0x000fc400078e02ff */
[----:B------:R-:W-:-:S03]  /*3e90*/  IMAD R29, R0, 0xd1, RZ ;  /* 0x000000d1001d7824 */ /* 0x000fc600078e02ff */
[----:B------:R-:W-:Y:S01]  /*3ea0*/  IADD3 R10, P4, R11, R26, RZ ;  /* 0x0000001a0b0a7210 */ /* 0x000fe20007f9e0ff */
[----:B------:R-:W-:-:S03]  /*3eb0*/  IMAD R4, R0, 0x1b2, RZ ;  /* 0x000001b200047824 */ /* 0x000fc600078e02ff */
[----:B------:R-:W-:Y:S01]  /*3ec0*/  LEA.HI.X.SX32 R11, R29, R27, 0x1, P4 ;  /* 0x0000001b1d0b7211 */ /* 0x000fe200020f0eff */
[----:B------:R-:W-:Y:S01]  /*3ed0*/  IMAD R5, R0, 0x1c2, RZ ;  /* 0x000001c200057824 */ /* 0x000fe200078e02ff */
[----:B-1----:R-:W-:-:S03]  /*3ee0*/  IADD3 R8, P5, R4, R26, RZ ;  /* 0x0000001a04087210 */ /* 0x002fc60007fbe0ff */
[----:B------:R1:W-:Y:S01]  /*3ef0*/  STL.64 [R1+0x508], R10 ;  /* 0x0005080a01007387 */ /* 0x0003e20000100a00 */
[C---:B------:R-:W-:Y:S01]  /*3f00*/  IMAD R22, R0.reuse, 0x1d2, RZ ;  /* 0x000001d200167824 */ /* 0x040fe200078e02ff */
[----:B------:R-:W-:Y:S01]  /*3f10*/  IADD3 R24, P3, R5, R26, RZ ;  /* 0x0000001a05187210 */ /* 0x000fe20007f7e0ff */
[C---:B------:R-:W-:Y:S02]  /*3f20*/  IMAD R3, R0.reuse, 0x1e2, RZ ;  /* 0x000001e200037824 */ /* 0x040fe400078e02ff */
[----:B-1----:R-:W-:-:S05]  /*3f30*/  IMAD R11, R0, 0xd9, RZ ;  /* 0x000000d9000b7824 */ /* 0x002fca00078e02ff */
[-C--:B------:R-:W-:Y:S01]  /*3f40*/  LEA.HI.X.SX32 R9, R11, R27.reuse, 0x1, P5 ;  /* 0x0000001b0b097211 */ /* 0x080fe200028f0eff */
[----:B------:R-:W-:Y:S01]  /*3f50*/  IMAD R11, R0, 0xe1, RZ ;  /* 0x000000e1000b7824 */ /* 0x000fe200078e02ff */
[-C--:B------:R-:W-:Y:S01]  /*3f60*/  IADD3 R14, P4, R22, R26.reuse, RZ ;  /* 0x0000001a160e7210 */ /* 0x080fe20007f9e0ff */
[C---:B------:R-:W-:Y:S02]  /*3f70*/  IMAD R5, R0.reuse, 0xe9, RZ ;  /* 0x000000e900057824 */ /* 0x040fe400078e02ff */
[C---:B------:R-:W-:Y:S01]  /*3f80*/  IMAD R29, R0.reuse, 0x1f2, RZ ;  /* 0x000001f2001d7824 */ /* 0x040fe200078e02ff */
[-C--:B------:R-:W-:Y:S01]  /*3f90*/  LEA.HI.X.SX32 R25, R11, R27.reuse, 0x1, P3 ;  /* 0x0000001b0b197211 */ /* 0x080fe200018f0eff */
[----:B------:R1:W-:Y:S01]  /*3fa0*/  STL.64 [R1+0x4d0], R8 ;  /* 0x0004d00801007387 */ /* 0x0003e20000100a00 */
[C---:B------:R-:W-:Y:S01]  /*3fb0*/  IMAD R11, R0.reuse, 0xf1, RZ ;  /* 0x000000f1000b7824 */ /* 0x040fe200078e02ff */
[----:B------:R-:W-:Y:S01]  /*3fc0*/  LEA.HI.X.SX32 R15, R5, R27, 0x1, P4 ;  /* 0x0000001b050f7211 */ /* 0x000fe200020f0eff */
[----:B------:R-:W-:Y:S01]  /*3fd0*/  IMAD.SHL.U32 R10, R0, 0x2, RZ ;  /* 0x00000002000a7824 */ /* 0x000fe200078e00ff */
[----:B------:R5:W-:Y:S01]  /*3fe0*/  STL.64 [R1+0x498], R24 ;  /* 0x0004981801007387 */ /* 0x000be20000100a00 */
[----:B-1----:R-:W-:-:S02]  /*3ff0*/  IADD3 R8, P5, R3, R26, RZ ;  /* 0x0000001a03087210 */ /* 0x002fc40007fbe0ff */
[----:B-----5:R-:W-:Y:S02]  /*4000*/  IADD3 R24, P3, R29, R26, RZ ;  /* 0x0000001a1d187210 */ /* 0x020fe40007f7e0ff */
[----:B------:R-:W-:Y:S01]  /*4010*/  LEA.HI.X.SX32 R9, R11, R27, 0x1, P5 ;  /* 0x0000001b0b097211 */ /* 0x000fe200028f0eff */
[----:B------:R1:W-:Y:S01]  /*4020*/  STL.64 [R1+0x470], R14 ;  /* 0x0004700e01007387 */ /* 0x0003e20000100a00 */
[----:B------:R-:W-:-:S03]  /*4030*/  IMAD R11, R0, 0x244, RZ ;  /* 0x00000244000b7824 */ /* 0x000fc600078e02ff */
[----:B------:R5:W-:Y:S01]  /*4040*/  STL.64 [R1+0x450], R8 ;  /* 0x0004500801007387 */ /* 0x000be20000100a00 */
[-C--:B-1----:R-:W-:Y:S02]  /*4050*/  IADD3 R14, P4, R10, R26.reuse, RZ ;  /* 0x0000001a0a0e7210 */ /* 0x082fe40007f9e0ff */
[C---:B-----5:R-:W-:Y:S02]  /*4060*/  LEA R8, P5, R0.reuse, R26, 0x2 ;  /* 0x0000001a00087211 */ /* 0x060fe400078a10ff */
[-C--:B------:R-:W-:Y:S02]  /*4070*/  LEA.HI.X.SX32 R15, R0, R27.reuse, 0x1, P4 ;  /* 0x0000001b000f7211 */ /* 0x080fe400020f0eff */
[-C--:B------:R-:W-:Y:S01]  /*4080*/  LEA.HI.X.SX32 R9, R10, R27.reuse, 0x1, P5 ;  /* 0x0000001b0a097211 */ /* 0x080fe200028f0eff */
[C---:B------:R-:W-:Y:S01]  /*4090*/  IMAD R5, R0.reuse, 0x10a, RZ ;  /* 0x0000010a00057824 */ /* 0x040fe200078e02ff */
[----:B------:R-:W-:Y:S01]  /*40a0*/  LEA.HI.X.SX32 R7, R7, R27, 0x1, P6 ;  /* 0x0000001b07077211 */ /* 0x000fe200030f0eff */
[----:B------:R-:W-:-:S02]  /*40b0*/  IMAD R10, R0, 0x11a, RZ ;  /* 0x0000011a000a7824 */ /* 0x000fc400078e02ff */
[----:B---3--:R-:W-:-:S05]  /*40c0*/  IMAD R19, R0, 0xf9, RZ ;  /* 0x000000f900137824 */ /* 0x008fca00078e02ff */
[----:B------:R-:W-:-:S05]  /*40d0*/  LEA.HI.X.SX32 R25, R19, R27, 0x1, P3 ;  /* 0x0000001b13197211 */ /* 0x000fca00018f0eff */
[----:B------:R1:W-:Y:S04]  /*40e0*/  STL.64 [R1+0x438], R24 ;  /* 0x0004381801007387 */ /* 0x0003e80000100a00 */
[----:B------:R3:W-:Y:S01]  /*40f0*/  STL.64 [R1+0xb08], R14 ;  /* 0x000b080e01007387 */ /* 0x0007e20000100a00 */
[-C--:B-1----:R-:W-:Y:S01]  /*4100*/  IADD3 R24, P3, R11, R26.reuse, RZ ;  /* 0x0000001a0b187210 */ /* 0x082fe20007f7e0ff */
[C---:B------:R-:W-:Y:S02]  /*4110*/  IMAD R11, R0.reuse, 0x254, RZ ;  /* 0x00000254000b7824 */ /* 0x040fe400078e02ff */
[----:B------:R1:W-:Y:S01]  /*4120*/  STL.64 [R1+0xb00], R8 ;  /* 0x000b000801007387 */ /* 0x0003e20000100a00 */
[----:B------:R-:W-:Y:S01]  /*4130*/  IMAD R19, R0, 0x85, RZ ;  /* 0x0000008500137824 */ /* 0x000fe200078e02ff */
[----:B---3--:R-:W-:-:S02]  /*4140*/  IADD3 R14, P4, R5, R26, RZ ;  /* 0x0000001a050e7210 */ /* 0x008fc40007f9e0ff */
[----:B------:R3:W-:Y:S01]  /*4150*/  STL.64 [R1+0x418], R6 ;  /* 0x0004180601007387 */ /* 0x0007e20000100a00 */
[----:B-1----:R-:W-:Y:S01]  /*4160*/  IADD3 R8, P5, R11, R26, RZ ;  /* 0x0000001a0b087210 */ /* 0x002fe20007fbe0ff */
[----:B------:R-:W-:Y:S01]  /*4170*/  IMAD R11, R0, 0x264, RZ ;  /* 0x00000264000b7824 */ /* 0x000fe200078e02ff */
[----:B------:R-:W-:-:S04]  /*4180*/  LEA.HI.X.SX32 R15, R19, R27, 0x1, P4 ;  /* 0x0000001b130f7211 */ /* 0x000fc800020f0eff */
[-C--:B---3--:R-:W-:Y:S01]  /*4190*/  IADD3 R6, P6, R11, R26.reuse, RZ ;  /* 0x0000001a0b067210 */ /* 0x088fe20007fde0ff */
[C---:B------:R-:W-:Y:S01]  /*41a0*/  IMAD R11, R0.reuse, 0x274, RZ ;  /* 0x00000274000b7824 */ /* 0x040fe200078e02ff */
[-C--:B------:R-:W-:Y:S01]  /*41b0*/  LEA.HI.X.SX32 R19, R5, R27.reuse, 0x1, P0 ;  /* 0x0000001b05137211 */ /* 0x080fe200000f0eff */
[C---:B----4-:R-:W-:Y:S01]  /*41c0*/  IMAD R21, R0.reuse, 0x112, RZ ;  /* 0x0000011200157824 */ /* 0x050fe200078e02ff */
[----:B------:R1:W-:Y:S02]  /*41d0*/  STL.64 [R1+0x720], R14 ;  /* 0x0007200e01007387 */ /* 0x0003e40000100a00 */
[-C--:B------:R-:W-:Y:S01]  /*41e0*/  IADD3 R18, P0, R11, R26.reuse, RZ ;  /* 0x0000001a0b127210 */ /* 0x080fe20007f1e0ff */
[C---:B------:R-:W-:Y:S02]  /*41f0*/  IMAD R11, R0.reuse, 0x284, RZ ;  /* 0x00000284000b7824 */ /* 0x040fe400078e02ff */
[C---:B--2---:R-:W-:Y:S01]  /*4200*/  IMAD R17, R0.reuse, 0x8d, RZ ;  /* 0x0000008d00117824 */ /* 0x044fe200078e02ff */
[----:B------:R-:W-:Y:S01]  /*4210*/  LEA.HI.X.SX32 R21, R21, R27, 0x1, P1 ;  /* 0x0000001b15157211 */ /* 0x000fe200008f0eff */
[----:B------:R-:W-:Y:S01]  /*4220*/  IMAD R25, R0, 0x122, RZ ;  /* 0x0000012200197824 */ /* 0x000fe200078e02ff */
[----:B------:R-:W-:-:S02]  /*4230*/  IADD3 R20, P1, R11, R26, RZ ;  /* 0x0000001a0b147210 */ /* 0x000fc40007f3e0ff */
[-C--:B-1----:R-:W-:Y:S01]  /*4240*/  IADD3 R14, P4, R10, R26.reuse, RZ ;  /* 0x0000001a0a0e7210 */ /* 0x082fe20007f9e0ff */
[C---:B------:R-:W-:Y:S02]  /*4250*/  IMAD R11, R0.reuse, 0x294, RZ ;  /* 0x00000294000b7824 */ /* 0x040fe400078e02ff */
[----:B------:R-:W-:Y:S01]  /*4260*/  IMAD R5, R0, 0x12a, RZ ;  /* 0x0000012a00057824 */ /* 0x000fe200078e02ff */
[-C--:B------:R-:W-:Y:S01]  /*4270*/  LEA.HI.X.SX32 R15, R17, R27.reuse, 0x1, P4 ;  /* 0x0000001b110f7211 */ /* 0x080fe200020f0eff */
[----:B------:R-:W-:Y:S01]  /*4280*/  STL [R1+0x404], R19 ;  /* 0x0004041301007387 */ /* 0x000fe20000100800 */
[-C--:B------:R-:W-:Y:S01]  /*4290*/  LEA.HI.X.SX32 R17, R10, R27.reuse, 0x1, P2 ;  /* 0x0000001b0a117211 */ /* 0x080fe200010f0eff */
[C---:B------:R-:W-:Y:S01]  /*42a0*/  IMAD R9, R0.reuse, 0x95, RZ ;  /* 0x0000009500097824 */ /* 0x040fe200078e02ff */
[----:B------:R-:W-:Y:S01]  /*42b0*/  IADD3 R16, P2, R11, R26, RZ ;  /* 0x0000001a0b107210 */ /* 0x000fe20007f5e0ff */
[----:B------:R-:W-:Y:S01]  /*42c0*/  STL [R1+0x3ec], R21 ;  /* 0x0003ec1501007387 */ /* 0x000fe20000100800 */
[----:B------:R-:W-:Y:S01]  /*42d0*/  LEA.HI.X.SX32 R25, R25, R27, 0x1, P3 ;  /* 0x0000001b19197211 */ /* 0x000fe200018f0eff */
[----:B------:R-:W-:-:S02]  /*42e0*/  IMAD R11, R0, 0x2a4, RZ ;  /* 0x000002a4000b7824 */ /* 0x000fc400078e02ff */
[----:B------:R1:W-:Y:S01]  /*42f0*/  STL.64 [R1+0x6e8], R14 ;  /* 0x0006e80e01007387 */ /* 0x0003e20000100a00 */
[----:B------:R-:W-:-:S03]  /*4300*/  IMAD R7, R0, 0x132, RZ ;  /* 0x0000013200077824 */ /* 0x000fc600078e02ff */
[----:B------:R-:W-:Y:S01]  /*4310*/  STL [R1+0x3d4], R17 ;  /* 0x0003d41101007387 */ /* 0x000fe20000100800 */
[----:B------:R-:W-:-:S03]  /*4320*/  IMAD R10, R0, 0x13a, RZ ;  /* 0x0000013a000a7824 */ /* 0x000fc600078e02ff */
[----:B------:R2:W-:Y:S01]  /*4330*/  STL.64 [R1+0x3b8], R24 ;  /* 0x0003b81801007387 */ /* 0x0005e20000100a00 */
[----:B-1----:R-:W-:-:S04]  /*4340*/  IADD3 R14, P4, R5, R26, RZ ;  /* 0x0000001a050e7210 */ /* 0x002fc80007f9e0ff */
[-C--:B------:R-:W-:Y:S02]  /*4350*/  LEA.HI.X.SX32 R15, R9, R27.reuse, 0x1, P4 ;  /* 0x0000001b090f7211 */ /* 0x080fe400020f0eff */
[-C--:B------:R-:W-:Y:S02]  /*4360*/  LEA.HI.X.SX32 R9, R5, R27.reuse, 0x1, P5 ;  /* 0x0000001b05097211 */ /* 0x080fe400028f0eff */
[----:B--2---:R-:W-:Y:S01]  /*4370*/  IADD3 R24, P3, R11, R26, RZ ;  /* 0x0000001a0b187210 */ /* 0x004fe20007f7e0ff */
[C---:B------:R-:W-:Y:S01]  /*4380*/  IMAD R11, R0.reuse, 0x2b4, RZ ;  /* 0x000002b4000b7824 */ /* 0x040fe200078e02ff */
[----:B------:R1:W-:Y:S01]  /*4390*/  STL.64 [R1+0x6b0], R14 ;  /* 0x0006b00e01007387 */ /* 0x0003e20000100a00 */
[C---:B------:R-:W-:Y:S01]  /*43a0*/  IMAD R19, R0.reuse, 0x9d, RZ ;  /* 0x0000009d00137824 */ /* 0x040fe200078e02ff */
[----:B------:R-:W-:Y:S02]  /*43b0*/  LEA.HI.X.SX32 R7, R7, R27, 0x1, P6 ;  /* 0x0000001b07077211 */ /* 0x000fe400030f0eff */
[----:B------:R2:W-:Y:S01]  /*43c0*/  STL.64 [R1+0x3a0], R8 ;  /* 0x0003a00801007387 */ /* 0x0005e20000100a00 */
[----:B------:R-:W-:-:S03]  /*43d0*/  IMAD R21, R0, 0x142, RZ ;  /* 0x0000014200157824 */ /* 0x000fc600078e02ff */
[----:B------:R3:W-:Y:S01]  /*43e0*/  STL.64 [R1+0x388], R6 ;  /* 0x0003880601007387 */ /* 0x0007e20000100a00 */
[-C--:B-1----:R-:W-:Y:S02]  /*43f0*/  IADD3 R14, P4, R10, R26.reuse, RZ ;  /* 0x0000001a0a0e7210 */ /* 0x082fe40007f9e0ff */
[-C--:B--2---:R-:W-:Y:S01]  /*4400*/  IADD3 R8, P5, R11, R26.reuse, RZ ;  /* 0x0000001a0b087210 */ /* 0x084fe20007fbe0ff */
[----:B------:R-:W-:Y:S01]  /*4410*/  IMAD R11, R0, 0x2c4, RZ ;  /* 0x000002c4000b7824 */ /* 0x000fe200078e02ff */
[-C--:B------:R-:W-:Y:S02]  /*4420*/  LEA.HI.X.SX32 R15, R19, R27.reuse, 0x1, P4 ;  /* 0x0000001b130f7211 */ /* 0x080fe400020f0eff */
[----:B------:R-:W-:Y:S02]  /*4430*/  LEA.HI.X.SX32 R19, R10, R27, 0x1, P0 ;  /* 0x0000001b0a137211 */ /* 0x000fe400000f0eff */
[----:B---3--:R-:W-:Y:S01]  /*4440*/  IADD3 R6, P6, R11, R26, RZ ;  /* 0x0000001a0b067210 */ /* 0x008fe20007fde0ff */
[----:B------:R-:W-:-:S02]  /*4450*/  IMAD R11, R0, 0x2d4, RZ ;  /* 0x000002d4000b7824 */ /* 0x000fc400078e02ff */
        /* <DEDUP_REMOVED lines=9> */
[C---:B------:R-:W-:Y:S01]  /*44f0*/  IMAD R11, R0.reuse, 0x2e4, RZ ;  /* 0x000002e4000b7824 */ /* 0x040fe200078e02ff */
[-C--:B------:R-:W-:Y:S01]  /*4500*/  LEA.HI.X.SX32 R15, R17, R27.reuse, 0x1, P4 ;  /* 0x0000001b110f7211 */ /* 0x080fe200020f0eff */
[C---:B------:R-:W-:Y:S01]  /*4510*/  IMAD R25, R0.reuse, 0x152, RZ ;  /* 0x0000015200197824 */ /* 0x040fe200078e02ff */
[-C--:B------:R-:W-:Y:S02]  /*4520*/  LEA.HI.X.SX32 R17, R5, R27.reuse, 0x1, P2 ;  /* 0x0000001b05117211 */ /* 0x080fe400010f0eff */
[----:B---3--:R-:W-:Y:S01]  /*4530*/  IADD3 R20, P1, R11, R26, RZ ;  /* 0x0000001a0b147210 */ /* 0x008fe20007f3e0ff */
[C---:B------:R-:W-:Y:S01]  /*4540*/  IMAD R11, R0.reuse, 0x2f4, RZ ;  /* 0x000002f4000b7824 */ /* 0x040fe200078e02ff */
[----:B------:R1:W-:Y:S01]  /*4550*/  STL.64 [R1+0x640], R14 ;  /* 0x0006400e01007387 */ /* 0x0003e20000100a00 */
[----:B------:R-:W-:Y:S01]  /*4560*/  IMAD R9, R0, 0xad, RZ ;  /* 0x000000ad00097824 */ /* 0x000fe200078e02ff */
[----:B------:R-:W-:-:S02]  /*4570*/  LEA.HI.X.SX32 R25, R25, R27, 0x1, P3 ;  /* 0x0000001b19197211 */ /* 0x000fc400018f0eff */
[----:B------:R2:W-:Y:S01]  /*4580*/  STL.64 [R1+0x338], R16 ;  /* 0x0003381001007387 */ /* 0x0005e20000100a00 */
[----:B------:R-:W-:Y:S01]  /*4590*/  IMAD R5, R0, 0x16a, RZ ;  /* 0x0000016a00057824 */ /* 0x000fe200078e02ff */
[-C--:B-1----:R-:W-:Y:S02]  /*45a0*/  IADD3 R14, P4, R10, R26.reuse, RZ ;  /* 0x0000001a0a0e7210 */ /* 0x082fe40007f9e0ff */
[-C--:B--2---:R-:W-:Y:S01]  /*45b0*/  IADD3 R16, P2, R11, R26.reuse, RZ ;  /* 0x0000001a0b107210 */ /* 0x084fe20007f5e0ff */
[----:B------:R-:W-:Y:S01]  /*45c0*/  IMAD R11, R0, 0x304, RZ ;  /* 0x00000304000b7824 */ /* 0x000fe200078e02ff */
[-C--:B------:R-:W-:Y:S01]  /*45d0*/  LEA.HI.X.SX32 R15, R9, R27.reuse, 0x1, P4 ;  /* 0x0000001b090f7211 */ /* 0x080fe200020f0eff */
[----:B------:R1:W-:Y:S01]  /*45e0*/  STL.64 [R1+0x320], R24 ;  /* 0x0003201801007387 */ /* 0x0003e20000100a00 */
[----:B------:R-:W-:Y:S01]  /*45f0*/  LEA.HI.X.SX32 R9, R10, R27, 0x1, P5 ;  /* 0x0000001b0a097211 */ /* 0x000fe200028f0eff */
[C---:B------:R-:W-:Y:S02]  /*4600*/  IMAD R7, R0.reuse, 0x162, RZ ;  /* 0x0000016200077824 */ /* 0x040fe400078e02ff */
[----:B------:R2:W-:Y:S01]  /*4610*/  STL.64 [R1+0x608], R14 ;  /* 0x0006080e01007387 */ /* 0x0005e20000100a00 */
[C---:B------:R-:W-:Y:S01]  /*4620*/  IMAD R19, R0.reuse, 0xb5, RZ ;  /* 0x000000b500137824 */ /* 0x040fe200078e02ff */
[-C--:B-1----:R-:W-:Y:S01]  /*4630*/  IADD3 R24, P3, R11, R26.reuse, RZ ;  /* 0x0000001a0b187210 */ /* 0x082fe20007f7e0ff */
[----:B------:R-:W-:Y:S01]  /*4640*/  IMAD R11, R0, 0x314, RZ ;  /* 0x00000314000b7824 */ /* 0x000fe200078e02ff */
[----:B------:R1:W-:Y:S01]  /*4650*/  STL.64 [R1+0x308], R8 ;  /* 0x0003080801007387 */ /* 0x0003e20000100a00 */
[----:B--2---:R-:W-:-:S02]  /*4660*/  IADD3 R14, P4, R5, R26, RZ ;  /* 0x0000001a050e7210 */ /* 0x004fc40007f9e0ff */
[-C--:B------:R-:W-:Y:S01]  /*4670*/  LEA.HI.X.SX32 R7, R7, R27.reuse, 0x1, P6 ;  /* 0x0000001b07077211 */ /* 0x080fe200030f0eff */
[C---:B------:R-:W-:Y:S01]  /*4680*/  IMAD R10, R0.reuse, 0x17a, RZ ;  /* 0x0000017a000a7824 */ /* 0x040fe200078e02ff */
[-C--:B------:R-:W-:Y:S02]  /*4690*/  LEA.HI.X.SX32 R15, R19, R27.reuse, 0x1, P4 ;  /* 0x0000001b130f7211 */ /* 0x080fe400020f0eff */
[----:B-1----:R-:W-:Y:S01]  /*46a0*/  IADD3 R8, P5, R11, R26, RZ ;  /* 0x0000001a0b087210 */ /* 0x002fe20007fbe0ff */
[C---:B------:R-:W-:Y:S01]  /*46b0*/  IMAD R11, R0.reuse, 0x324, RZ ;  /* 0x00000324000b7824 */ /* 0x040fe200078e02ff */
[----:B------:R1:W-:Y:S01]  /*46c0*/  STL.64 [R1+0x2f0], R6 ;  /* 0x0002f00601007387 */ /* 0x0003e20000100a00 */
[----:B------:R-:W-:Y:S01]  /*46d0*/  LEA.HI.X.SX32 R19, R5, R27, 0x1, P0 ;  /* 0x0000001b05137211 */ /* 0x000fe200000f0eff */
[C---:B------:R-:W-:Y:S02]  /*46e0*/  IMAD R21, R0.reuse, 0x172, RZ ;  /* 0x0000017200157824 */ /* 0x040fe400078e02ff */
[----:B------:R2:W-:Y:S01]  /*46f0*/  STL.64 [R1+0x5d0], R14 ;  /* 0x0005d00e01007387 */ /* 0x0005e20000100a00 */
[----:B------:R-:W-:-:S02]  /*4700*/  IMAD R17, R0, 0xbd, RZ ;  /* 0x000000bd00117824 */ /* 0x000fc400078e02ff */
[-C--:B------:R-:W-:Y:S02]  /*4710*/  LEA.HI.X.SX32 R21, R21, R27.reuse, 0x1, P1 ;  /* 0x0000001b15157211 */ /* 0x080fe400008f0eff */
[-C--:B-1----:R-:W-:Y:S01]  /*4720*/  IADD3 R6, P6, R11, R26.reuse, RZ ;  /* 0x0000001a0b067210 */ /* 0x082fe20007fde0ff */
[----:B------:R-:W-:Y:S01]  /*4730*/  IMAD R11, R0, 0x334, RZ ;  /* 0x00000334000b7824 */ /* 0x000fe200078e02ff */
[-C--:B--2---:R-:W-:Y:S01]  /*4740*/  IADD3 R14, P4, R10, R26.reuse, RZ ;  /* 0x0000001a0a0e7210 */ /* 0x084fe20007f9e0ff */
[----:B------:R1:W-:Y:S01]  /*4750*/  STL.64 [R1+0x2d8], R18 ;  /* 0x0002d81201007387 */ /* 0x0003e20000100a00 */
[C---:B------:R-:W-:Y:S02]  /*4760*/  IMAD R5, R0.reuse, 0x18a, RZ ;  /* 0x0000018a00057824 */ /* 0x040fe400078e02ff */
[-C--:B------:R-:W-:Y:S01]  /*4770*/  LEA.HI.X.SX32 R15, R17, R27.reuse, 0x1, P4 ;  /* 0x0000001b110f7211 */ /* 0x080fe200020f0eff */
[----:B------:R2:W-:Y:S01]  /*4780*/  STL.64 [R1+0x2c0], R20 ;  /* 0x0002c01401007387 */ /* 0x0005e20000100a00 */
[----:B------:R-:W-:Y:S01]  /*4790*/  IMAD R25, R0, 0x182, RZ ;  /* 0x0000018200197824 */ /* 0x000fe200078e02ff */
[-C--:B------:R-:W-:Y:S01]  /*47a0*/  LEA.HI.X.SX32 R17, R10, R27.reuse, 0x1, P2 ;  /* 0x0000001b0a117211 */ /* 0x080fe200010f0eff */
[C---:B------:R-:W-:Y:S01]  /*47b0*/  IMAD R9, R0.reuse, 0xc5, RZ ;  /* 0x000000c500097824 */ /* 0x040fe200078e02ff */
[----:B-1----:R-:W-:Y:S01]  /*47c0*/  IADD3 R18, P0, R11, R26, RZ ;  /* 0x0000001a0b127210 */ /* 0x002fe20007f1e0ff */
[----:B------:R-:W-:Y:S01]  /*47d0*/  IMAD R11, R0, 0x344, RZ ;  /* 0x00000344000b7824 */ /* 0x000fe200078e02ff */
[----:B------:R1:W-:Y:S01]  /*47e0*/  STL.64 [R1+0x598], R14 ;  /* 0x0005980e01007387 */ /* 0x0003e20000100a00 */
[----:B------:R-:W-:-:S03]  /*47f0*/  LEA.HI.X.SX32 R25, R25, R27, 0x1, P3 ;  /* 0x0000001b19197211 */ /* 0x000fc600018f0eff */
[-C--:B--2---:R-:W-:Y:S01]  /*4800*/  IADD3 R20, P1, R11, R26.reuse, RZ ;  /* 0x0000001a0b147210 */ /* 0x084fe20007f3e0ff */
[C---:B------:R-:W-:Y:S01]  /*4810*/  IMAD R11, R0.reuse, 0x354, RZ ;  /* 0x00000354000b7824 */ /* 0x040fe200078e02ff */
[----:B------:R2:W-:Y:S01]  /*4820*/  STL.64 [R1+0x2a8], R16 ;  /* 0x0002a81001007387 */ /* 0x0005e20000100a00 */
[----:B------:R-:W-:Y:S01]  /*4830*/  IMAD R10, R0, 0x19a, RZ ;  /* 0x0000019a000a7824 */ /* 0x000fe200078e02ff */
[----:B-1----:R-:W-:-:S04]  /*4840*/  IADD3 R14, P4, R5, R26, RZ ;  /* 0x0000001a050e7210 */ /* 0x002fc80007f9e0ff */
[-C--:B------:R-:W-:Y:S02]  /*4850*/  LEA.HI.X.SX32 R15, R9, R27.reuse, 0x1, P4 ;  /* 0x0000001b090f7211 */ /* 0x080fe400020f0eff */
[-C--:B--2---:R-:W-:Y:S01]  /*4860*/  IADD3 R16, P2, R11, R26.reuse, RZ ;  /* 0x0000001a0b107210 */ /* 0x084fe20007f5e0ff */
[C---:B------:R-:W-:Y:S01]  /*4870*/  IMAD R11, R0.reuse, 0x364, RZ ;  /* 0x00000364000b7824 */ /* 0x040fe200078e02ff */
[----:B------:R1:W-:Y:S01]  /*4880*/  STL.64 [R1+0x290], R24 ;  /* 0x0002901801007387 */ /* 0x0003e20000100a00 */
[C---:B------:R-:W-:Y:S02]  /*4890*/  IMAD R7, R0.reuse, 0x192, RZ ;  /* 0x0000019200077824 */ /* 0x040fe400078e02ff */
[C---:B------:R-:W-:Y:S01]  /*48a0*/  IMAD R19, R0.reuse, 0xcd, RZ ;  /* 0x000000cd00137824 */ /* 0x040fe200078e02ff */
[----:B------:R2:W-:Y:S01]  /*48b0*/  STL.64 [R1+0x560], R14 ;  /* 0x0005600e01007387 */ /* 0x0005e20000100a00 */
[-C--:B------:R-:W-:Y:S02]  /*48c0*/  LEA.HI.X.SX32 R9, R5, R27.reuse, 0x1, P5 ;  /* 0x0000001b05097211 */ /* 0x080fe400028f0eff */
[-C--:B------:R-:W-:Y:S01]  /*48d0*/  LEA.HI.X.SX32 R7, R7, R27.reuse, 0x1, P6 ;  /* 0x0000001b07077211 */ /* 0x080fe200030f0eff */
[C---:B------:R-:W-:Y:S01]  /*48e0*/  IMAD R5, R0.reuse, 0x1aa, RZ ;  /* 0x000001aa00057824 */ /* 0x040fe200078e02ff */
[-C--:B-1----:R-:W-:Y:S01]  /*48f0*/  IADD3 R24, P3, R11, R26.reuse, RZ ;  /* 0x0000001a0b187210 */ /* 0x082fe20007f7e0ff */
[----:B------:R-:W-:Y:S01]  /*4900*/  IMAD R11, R0, 0x374, RZ ;  /* 0x00000374000b7824 */ /* 0x000fe200078e02ff */
[C---:B--2---:R-:W-:Y:S01]  /*4910*/  IADD3 R14, P4, R10.reuse, R26, RZ ;  /* 0x0000001a0a0e7210 */ /* 0x044fe20007f9e0ff */
[----:B------:R1:W-:Y:S03]  /*4920*/  STL.64 [R1+0x278], R8 ;  /* 0x0002780801007387 */ /* 0x0003e60000100a00 */
[-C--:B------:R-:W-:Y:S01]  /*4930*/  LEA.HI.X.SX32 R15, R19, R27.reuse, 0x1, P4 ;  /* 0x0000001b130f7211 */ /* 0x080fe200020f0eff */
[----:B------:R-:W-:Y:S01]  /*4940*/  STL.64 [R1+0x260], R6 ;  /* 0x0002600601007387 */ /* 0x000fe20000100a00 */
[----:B------:R-:W-:Y:S01]  /*4950*/  LEA.HI.X.SX32 R19, R10, R27, 0x1, P0 ;  /* 0x0000001b0a137211 */ /* 0x000fe200000f0eff */
[----:B------:R-:W-:-:S02]  /*4960*/  IMAD R21, R0, 0x1a2, RZ ;  /* 0x000001a200157824 */ /* 0x000fc400078e02ff */
[----:B------:R2:W-:Y:S01]  /*4970*/  STL.64 [R1+0x528], R14 ;  /* 0x0005280e01007387 */ /* 0x0005e20000100a00 */
[C---:B------:R-:W-:Y:S01]  /*4980*/  IMAD R10, R0.reuse, 0xd5, RZ ;  /* 0x000000d5000a7824 */ /* 0x040fe200078e02ff */
[-C--:B-1----:R-:W-:Y:S01]  /*4990*/  IADD3 R8, P5, R11, R26.reuse, RZ ;  /* 0x0000001a0b087210 */ /* 0x082fe20007fbe0ff */
[C---:B------:R-:W-:Y:S01]  /*49a0*/  IMAD R11, R0.reuse, 0x384, RZ ;  /* 0x00000384000b7824 */ /* 0x040fe200078e02ff */
[-C--:B------:R-:W-:Y:S01]  /*49b0*/  LEA.HI.X.SX32 R21, R21, R27.reuse, 0x1, P1 ;  /* 0x0000001b15157211 */ /* 0x080fe200008f0eff */
[C---:B------:R-:W-:Y:S01]  /*49c0*/  IMAD R9, R0.reuse, 0x1ba, RZ ;  /* 0x000001ba00097824 */ /* 0x040fe200078e02ff */
[-C--:B--2---:R-:W-:Y:S02]  /*49d0*/  IADD3 R14, P4, R5, R26.reuse, RZ ;  /* 0x0000001a050e7210 */ /* 0x084fe40007f9e0ff */
[----:B------:R-:W-:Y:S01]  /*49e0*/  IADD3 R6, P6, R11, R26, RZ ;  /* 0x0000001a0b067210 */ /* 0x000fe20007fde0ff */
[----:B------:R-:W-:Y:S01]  /*49f0*/  IMAD R11, R0, 0x394, RZ ;  /* 0x00000394000b7824 */ /* 0x000fe200078e02ff */
[----:B------:R-:W-:Y:S01]  /*4a00*/  LEA.HI.X.SX32 R15, R10, R27, 0x1, P4 ;  /* 0x0000001b0a0f7211 */ /* 0x000fe200020f0eff */
[----:B------:R1:W-:Y:S01]  /*4a10*/  STL.64 [R1+0x248], R18 ;  /* 0x0002481201007387 */ /* 0x0003e20000100a00 */
[----:B------:R-:W-:-:S03]  /*4a20*/  IMAD R7, R0, 0xdd, RZ ;  /* 0x000000dd00077824 */ /* 0x000fc600078e02ff */
[----:B------:R-:W-:Y:S01]  /*4a30*/  STL.64 [R1+0x230], R20 ;  /* 0x0002301401007387 */ /* 0x000fe20000100a00 */
[----:B------:R-:W-:-:S03]  /*4a40*/  LEA.HI.X.SX32 R17, R5, R27, 0x1, P2 ;  /* 0x0000001b05117211 */ /* 0x000fc600010f0eff */
[----:B------:R2:W-:Y:S01]  /*4a50*/  STL.64 [R1+0x4f0], R14 ;  /* 0x0004f00e01007387 */ /* 0x0005e20000100a00 */
[----:B------:R-:W-:Y:S02]  /*4a60*/  LEA.HI.X.SX32 R25, R4, R27, 0x1, P3 ;  /* 0x0000001b04197211 */ /* 0x000fe400018f0eff */
[-C--:B-1----:R-:W-:Y:S01]  /*4a70*/  IADD3 R18, P0, R11, R26.reuse, RZ ;  /* 0x0000001a0b127210 */ /* 0x082fe20007f1e0ff */
[C---:B------:R-:W-:Y:S01]  /*4a80*/  IMAD R11, R0.reuse, 0x3a4, RZ ;  /* 0x000003a4000b7824 */ /* 0x040fe200078e02ff */
[----:B------:R-:W-:Y:S01]  /*4a90*/  STL.64 [R1+0x218], R16 ;  /* 0x0002181001007387 */ /* 0x000fe20000100a00 */
[----:B------:R-:W-:Y:S01]  /*4aa0*/  IMAD R5, R0, 0x1ca, RZ ;  /* 0x000001ca00057824 */ /* 0x000fe200078e02ff */
[-C--:B--2---:R-:W-:Y:S02]  /*4ab0*/  IADD3 R14, P4, R9, R26.reuse, RZ ;  /* 0x0000001a090e7210 */ /* 0x084fe40007f9e0ff */
[----:B------:R1:W-:Y:S01]  /*4ac0*/  STL.64 [R1+0x200], R24 ;  /* 0x0002001801007387 */ /* 0x0003e20000100a00 */
[----:B------:R-:W-:-:S02]  /*4ad0*/  IADD3 R20, P1, R11, R26, RZ ;  /* 0x0000001a0b147210 */ /* 0x000fc40007f3e0ff */
[----:B------:R-:W-:Y:S01]  /*4ae0*/  LEA.HI.X.SX32 R15, R7, R27, 0x1, P4 ;  /* 0x0000001b070f7211 */ /* 0x000fe200020f0eff */
[C---:B------:R-:W-:Y:S02]  /*4af0*/  IMAD R11, R0.reuse, 0x3b4, RZ ;  /* 0x000003b4000b7824 */ /* 0x040fe400078e02ff */
[C---:B------:R-:W-:Y:S02]  /*4b00*/  IMAD R7, R0.reuse, 0x1c2, RZ ;  /* 0x000001c200077824 */ /* 0x040fe400078e02ff */
[----:B------:R-:W-:Y:S01]  /*4b10*/  IMAD R19, R0, 0xe5, RZ ;  /* 0x000000e500137824 */ /* 0x000fe200078e02ff */
[----:B-1----:R-:W2:Y:S01]  /*4b20*/  LDL.LU.64 R24, [R1+0x1b40] ;  /* 0x001b400001187983 */ /* 0x002ea20000300a00 */
[----:B------:R-:W-:-:S03]  /*4b30*/  IADD3 R16, P2, R11, R26, RZ ;  /* 0x0000001a0b107210 */ /* 0x000fc60007f5e0ff */
[----:B------:R1:W-:Y:S01]  /*4b40*/  STL.64 [R1+0x4b8], R14 ;  /* 0x0004b80e01007387 */ /* 0x0003e20000100a00 */
[-C--:B------:R-:W-:Y:S01]  /*4b50*/  LEA.HI.X.SX32 R9, R9, R27.reuse, 0x1, P5 ;  /* 0x0000001b09097211 */ /* 0x080fe200028f0eff */
[C---:B------:R-:W-:Y:S01]  /*4b60*/  IMAD R11, R0.reuse, 0x3c4, RZ ;  /* 0x000003c4000b7824 */ /* 0x040fe200078e02ff */
[-C--:B------:R-:W-:Y:S01]  /*4b70*/  LEA.HI.X.SX32 R7, R7, R27.reuse, 0x1, P6 ;  /* 0x0000001b07077211 */ /* 0x080fe200030f0eff */
[C---:B------:R-:W-:Y:S01]  /*4b80*/  IMAD R17, R0.reuse, 0x1da, RZ ;  /* 0x000001da00117824 */ /* 0x040fe200078e02ff */
[-C--:B-1----:R-:W-:Y:S01]  /*4b90*/  IADD3 R14, P4, R5, R26.reuse, RZ ;  /* 0x0000001a050e7210 */ /* 0x082fe20007f9e0ff */
[----:B------:R-:W-:Y:S03]  /*4ba0*/  STL.64 [R1+0x1e8], R8 ;  /* 0x0001e80801007387 */ /* 0x000fe60000100a00 */
[----:B------:R-:W-:Y:S01]  /*4bb0*/  LEA.HI.X.SX32 R15, R19, R27, 0x1, P4 ;  /* 0x0000001b130f7211 */ /* 0x000fe200020f0eff */
[----:B------:R-:W-:Y:S01]  /*4bc0*/  STL.64 [R1+0x1d0], R6 ;  /* 0x0001d00601007387 */ /* 0x000fe20000100a00 */
[----:B------:R-:W-:Y:S01]  /*4bd0*/  IADD3 R10, P3, R11, R26, RZ ;  /* 0x0000001a0b0a7210 */ /* 0x000fe20007f7e0ff */
[----:B------:R-:W-:-:S02]  /*4be0*/  IMAD R11, R0, 0xed, RZ ;  /* 0x000000ed000b7824 */ /* 0x000fc400078e02ff */
[----:B------:R1:W-:Y:S01]  /*4bf0*/  STL.64 [R1+0x480], R14 ;  /* 0x0004800e01007387 */ /* 0x0003e20000100a00 */
[-C--:B------:R-:W-:Y:S02]  /*4c00*/  LEA.HI.X.SX32 R19, R5, R27.reuse, 0x1, P0 ;  /* 0x0000001b05137211 */ /* 0x080fe400000f0eff */
[----:B------:R-:W-:-:S03]  /*4c10*/  LEA.HI.X.SX32 R21, R22, R27, 0x1, P1 ;  /* 0x0000001b16157211 */ /* 0x000fc600008f0eff */
[----:B------:R3:W-:Y:S01]  /*4c20*/  STL.64 [R1+0x1b8], R18 ;  /* 0x0001b81201007387 */ /* 0x0007e20000100a00 */
[C---:B-1----:R-:W-:Y:S02]  /*4c30*/  IADD3 R14, P4, R17.reuse, R26, RZ ;  /* 0x0000001a110e7210 */ /* 0x042fe40007f9e0ff */
[-C--:B------:R-:W-:Y:S02]  /*4c40*/  LEA.HI.X.SX32 R17, R17, R27.reuse, 0x1, P2 ;  /* 0x0000001b11117211 */ /* 0x080fe400010f0eff */
[----:B------:R-:W-:Y:S01]  /*4c50*/  LEA.HI.X.SX32 R15, R11, R27, 0x1, P4 ;  /* 0x0000001b0b0f7211 */ /* 0x000fe200020f0eff */
[----:B---3--:R-:W3:Y:S04]  /*4c60*/  LDL.LU R19, [R1+0x1b3c] ;  /* 0x001b3c0001137983 */ /* 0x008ee80000300800 */
[----:B------:R-:W-:Y:S04]  /*4c70*/  STL.64 [R1+0x1a0], R20 ;  /* 0x0001a01401007387 */ /* 0x000fe80000100a00 */
[----:B------:R-:W-:Y:S04]  /*4c80*/  STL.64 [R1+0x460], R14 ;  /* 0x0004600e01007387 */ /* 0x000fe80000100a00 */
[----:B------:R1:W-:Y:S04]  /*4c90*/  STL.64 [R1+0x188], R16 ;  /* 0x0001881001007387 */ /* 0x0003e80000100a00 */
[----:B-1----:R0:W4:Y:S01]  /*4ca0*/  LDL.LU R17, [R1+0x1b38] ;  /* 0x001b380001117983 */ /* 0x0021220000300800 */
[----:B------:R-:W-:-:S05]  /*4cb0*/  MOV R22, c[0x0][0x198] ;  /* 0x0000660000167a02 */ /* 0x000fca0000000f00 */
[----:B------:R-:W-:-:S05]  /*4cc0*/  IMAD R22, R22, 0x206, RZ ;  /* 0x0000020616167824 */ /* 0x000fca00078e02ff */
[----:B------:R-:W-:-:S05]  /*4cd0*/  IADD3 R16, P2, R22, R26, RZ ;  /* 0x0000001a16107210 */ /* 0x000fca0007f5e0ff */
[----:B------:R1:W-:Y:S01]  /*4ce0*/  STL [R1+0x60], R16 ;  /* 0x0000601001007387 */ /* 0x0003e20000100800 */
[C---:B------:R-:W-:Y:S01]  /*4cf0*/  IMAD R4, R0.reuse, 0x3d4, RZ ;  /* 0x000003d400047824 */ /* 0x040fe200078e02ff */
[----:B------:R-:W-:Y:S01]  /*4d00*/  MOV R22, c[0x0][0x198] ;  /* 0x0000660000167a02 */ /* 0x000fe20000000f00 */
[----:B------:R-:W-:-:S03]  /*4d10*/  IMAD R18, R0, 0x1ea, RZ ;  /* 0x000001ea00127824 */ /* 0x000fc600078e02ff */
[-C--:B------:R-:W-:Y:S01]  /*4d20*/  IADD3 R8, P5, R4, R26.reuse, RZ ;  /* 0x0000001a04087210 */ /* 0x080fe20007fbe0ff */
[----:B------:R-:W-:Y:S02]  /*4d30*/  IMAD R4, R0, 0x3e4, RZ ;  /* 0x000003e400047824 */ /* 0x000fe400078e02ff */
[----:B-1----:R-:W-:Y:S01]  /*4d40*/  IMAD.MOV.U32 R16, RZ, RZ, c[0x0][0x198] ;  /* 0x00006600ff107624 */ /* 0x002fe200078e00ff */
[-C--:B------:R-:W-:Y:S01]  /*4d50*/  IADD3 R14, P4, R18, R26.reuse, RZ ;  /* 0x0000001a120e7210 */ /* 0x080fe20007f9e0ff */
[----:B------:R-:W-:Y:S01]  /*4d60*/  IMAD R22, R22, 0xf5, RZ ;  /* 0x000000f516167824 */ /* 0x000fe200078e02ff */
[----:B------:R-:W-:Y:S01]  /*4d70*/  IADD3 R6, P6, R4, R26, RZ ;  /* 0x0000001a04067210 */ /* 0x000fe20007fde0ff */
[----:B------:R-:W-:Y:S01]  /*4d80*/  IMAD R16, R16, 0x208, RZ ;  /* 0x0000020810107824 */ /* 0x000fe200078e02ff */
[-C--:B------:R-:W-:Y:S01]  /*4d90*/  LEA.HI.X.SX32 R11, R3, R27.reuse, 0x1, P3 ;  /* 0x0000001b030b7211 */ /* 0x080fe200018f0eff */
[----:B------:R-:W-:Y:S01]  /*4da0*/  IMAD.MOV.U32 R3, RZ, RZ, c[0x0][0x198] ;  /* 0x00006600ff037624 */ /* 0x000fe200078e00ff */
[----:B------:R-:W-:-:S02]  /*4db0*/  LEA.HI.X.SX32 R7, R29, R27, 0x1, P6 ;  /* 0x0000001b1d077211 */ /* 0x000fc400030f0eff */
[----:B------:R-:W-:Y:S01]  /*4dc0*/  IADD3 R16, P3, R16, R26, RZ ;  /* 0x0000001a10107210 */ /* 0x000fe20007f7e0ff */
[----:B------:R-:W-:Y:S01]  /*4dd0*/  IMAD R3, R3, 0x1fa, RZ ;  /* 0x000001fa03037824 */ /* 0x000fe200078e02ff */
[----:B------:R-:W-:Y:S02]  /*4de0*/  LEA.HI.X.SX32 R15, R22, R27, 0x1, P4 ;  /* 0x0000001b160f7211 */ /* 0x000fe400020f0eff */
[----:B------:R-:W-:Y:S02]  /*4df0*/  MOV R29, c[0x0][0x198] ;  /* 0x00006600001d7a02 */ /* 0x000fe40000000f00 */
[----:B------:R-:W-:-:S03]  /*4e00*/  MOV R22, c[0x0][0x198] ;  /* 0x0000660000167a02 */ /* 0x000fc60000000f00 */
[----:B------:R-:W-:Y:S02]  /*4e10*/  IMAD R29, R29, 0xfd, RZ ;  /* 0x000000fd1d1d7824 */ /* 0x000fe400078e02ff */
[----:B------:R-:W-:Y:S01]  /*4e20*/  IMAD R22, R22, 0x20a, RZ ;  /* 0x0000020a16167824 */ /* 0x000fe200078e02ff */
[----:B------:R-:W-:Y:S01]  /*4e30*/  LEA.HI.X.SX32 R9, R18, R27, 0x1, P5 ;  /* 0x0000001b12097211 */ /* 0x000fe200028f0eff */
[----:B------:R-:W-:Y:S02]  /*4e40*/  IMAD R4, R0, 0x3f4, RZ ;  /* 0x000003f400047824 */ /* 0x000fe400078e02ff */
[----:B------:R-:W-:-:S03]  /*4e50*/  IMAD.MOV.U32 R18, RZ, RZ, c[0x0][0x198] ;  /* 0x00006600ff127624 */ /* 0x000fc600078e00ff */
[----:B------:R-:W-:Y:S01]  /*4e60*/  IADD3 R4, P0, R4, R26, RZ ;  /* 0x0000001a04047210 */ /* 0x000fe20007f1e0ff */
[----:B------:R-:W-:-:S03]  /*4e70*/  IMAD R18, R18, 0x104, RZ ;  /* 0x0000010412127824 */ /* 0x000fc600078e02ff */
[----:B------:R-:W-:Y:S01]  /*4e80*/  LEA.HI.X.SX32 R5, R3, R27, 0x1, P0 ;  /* 0x0000001b03057211 */ /* 0x000fe200000f0eff */
[----:B----4-:R0:W4:Y:S04]  /*4e90*/  LDL.LU R17, [R1+0x1b34] ;  /* 0x001b340001117983 */ /* 0x0101280000300800 */
[----:B------:R1:W-:Y:S04]  /*4ea0*/  STL.64 [R1+0x1760], R10 ;  /* 0x0017600a01007387 */ /* 0x0003e80000100a00 */
[----:B------:R-:W-:Y:S04]  /*4eb0*/  STL [R1+0x58], R16 ;  /* 0x0000581001007387 */ /* 0x000fe80000100800 */
[----:B------:R5:W-:Y:S01]  /*4ec0*/  STL.64 [R1+0xa0], R14 ;  /* 0x0000a00e01007387 */ /* 0x000be20000100a00 */
[----:B-1----:R-:W-:-:S02]  /*4ed0*/  IADD3 R10, P5, R22, R26, RZ ;  /* 0x0000001a160a7210 */ /* 0x002fc40007fbe0ff */
[----:B-----5:R-:W-:-:S04]  /*4ee0*/  IADD3 R14, P4, R3, R26, RZ ;  /* 0x0000001a030e7210 */ /* 0x020fc80007f9e0ff */
[----:B------:R-:W-:Y:S02]  /*4ef0*/  LEA.HI.X.SX32 R15, R29, R27, 0x1, P4 ;  /* 0x0000001b1d0f7211 */ /* 0x000fe400020f0eff */
[----:B------:R-:W-:Y:S01]  /*4f00*/  MOV R29, c[0x0][0x198] ;  /* 0x00006600001d7a02 */ /* 0x000fe20000000f00 */
[----:B------:R-:W-:Y:S04]  /*4f10*/  STL.64 [R1+0x1768], R8 ;  /* 0x0017680801007387 */ /* 0x000fe80000100a00 */
[----:B------:R-:W-:Y:S01]  /*4f20*/  IMAD R29, R29, 0x114, RZ ;  /* 0x000001141d1d7824 */ /* 0x000fe200078e02ff */
[----:B------:R1:W-:Y:S04]  /*4f30*/  STL [R1+0x50], R10 ;  /* 0x0000500a01007387 */ /* 0x0003e80000100800 */
[----:B------:R-:W-:Y:S04]  /*4f40*/  STL.64 [R1+0x1770], R6 ;  /* 0x0017700601007387 */ /* 0x000fe80000100a00 */
[----:B------:R5:W-:Y:S01]  /*4f50*/  STL.64 [R1+0x78], R14 ;  /* 0x0000780e01007387 */ /* 0x000be20000100a00 */
[----:B-1----:R-:W-:Y:S01]  /*4f60*/  IADD3 R10, P6, R18, R26, RZ ;  /* 0x0000001a120a7210 */ /* 0x002fe20007fde0ff */
[----:B------:R-:W-:-:S03]  /*4f70*/  IMAD.MOV.U32 R22, RZ, RZ, c[0x0][0x198] ;  /* 0x00006600ff167624 */ /* 0x000fc600078e00ff */
[----:B---3--:R-:W-:Y:S02]  /*4f80*/  LEA.HI.X.SX32 R11, R19, R27, 0x1, P6 ;  /* 0x0000001b130b7211 */ /* 0x008fe400030f0eff */
[-C--:B-----5:R-:W-:Y:S02]  /*4f90*/  IADD3 R14, P0, R29, R26.reuse, RZ ;  /* 0x0000001a1d0e7210 */ /* 0x0a0fe40007f1e0ff */
[----:B------:R-:W-:Y:S01]  /*4fa0*/  MOV R29, c[0x0][0x198] ;  /* 0x00006600001d7a02 */ /* 0x000fe20000000f00 */
[----:B------:R-:W-:Y:S01]  /*4fb0*/  IMAD R22, R22, 0x8a, RZ ;  /* 0x0000008a16167824 */ /* 0x000fe200078e02ff */
[----:B------:R-:W-:Y:S03]  /*4fc0*/  STL.64 [R1+0x1778], R4 ;  /* 0x0017780401007387 */ /* 0x000fe60000100a00 */
[----:B------:R-:W-:Y:S01]  /*4fd0*/  IMAD R29, R29, 0x124, RZ ;  /* 0x000001241d1d7824 */ /* 0x000fe200078e02ff */
[----:B------:R1:W-:Y:S01]  /*4fe0*/  STL.64 [R1+0x148], R10 ;  /* 0x0001480a01007387 */ /* 0x0003e20000100a00 */
[----:B------:R-:W-:Y:S01]  /*4ff0*/  IMAD.MOV.U32 R19, RZ, RZ, c[0x0][0x198] ;  /* 0x00006600ff137624 */ /* 0x000fe200078e00ff */
[----:B------:R-:W-:Y:S01]  /*5000*/  IADD3 R6, P4, R22, R26, RZ ;  /* 0x0000001a16067210 */ /* 0x000fe20007f9e0ff */
[----:B------:R-:W-:-:S02]  /*5010*/  IMAD.MOV.U32 R3, RZ, RZ, c[0x0][0x198] ;  /* 0x00006600ff037624 */ /* 0x000fc400078e00ff */
[----:B------:R-:W-:Y:S01]  /*5020*/  IMAD R19, R19, 0x45, RZ ;  /* 0x0000004513137824 */ /* 0x000fe200078e02ff */
[-C--:B-1----:R-:W-:Y:S02]  /*5030*/  IADD3 R10, P6, R29, R26.reuse, RZ ;  /* 0x0000001a1d0a7210 */ /* 0x082fe40007fde0ff */
[----:B------:R-:W-:Y:S01]  /*5040*/  MOV R29, c[0x0][0x198] ;  /* 0x00006600001d7a02 */ /* 0x000fe20000000f00 */
[----:B------:R-:W-:Y:S01]  /*5050*/  IMAD R3, R3, 0x9a, RZ ;  /* 0x0000009a03037824 */ /* 0x000fe200078e02ff */
[-C--:B------:R-:W-:Y:S02]  /*5060*/  LEA.HI.X.SX32 R7, R19, R27.reuse, 0x1, P4 ;  /* 0x0000001b13077211 */ /* 0x080fe400020f0eff */
[-C--:B------:R-:W-:Y:S01]  /*5070*/  LEA.HI.X.SX32 R11, R23, R27.reuse, 0x1, P6 ;  /* 0x0000001b170b7211 */ /* 0x080fe200030f0eff */
[----:B------:R-:W-:Y:S02]  /*5080*/  IMAD R29, R29, 0x134, RZ ;  /* 0x000001341d1d7824 */ /* 0x000fe400078e02ff */
[----:B------:R-:W-:Y:S01]  /*5090*/  IMAD.MOV.U32 R23, RZ, RZ, c[0x0][0x198] ;  /* 0x00006600ff177624 */ /* 0x000fe200078e00ff */
[----:B------:R-:W-:Y:S01]  /*50a0*/  LEA.HI.X.SX32 R15, R22, R27, 0x1, P0 ;  /* 0x0000001b160f7211 */ /* 0x000fe200000f0eff */
[----:B------:R1:W-:Y:S01]  /*50b0*/  STL.64 [R1+0x178], R6 ;  /* 0x0001780601007387 */ /* 0x0003e20000100a00 */
[-C--:B------:R-:W-:Y:S01]  /*50c0*/  IADD3 R4, P0, R29, R26.reuse, RZ ;  /* 0x0000001a1d047210 */ /* 0x080fe20007f1e0ff */
[----:B------:R-:W-:Y:S01]  /*50d0*/  IMAD R23, R23, 0x4d, RZ ;  /* 0x0000004d17177824 */ /* 0x000fe200078e02ff */
[----:B------:R-:W-:Y:S01]  /*50e0*/  MOV R29, c[0x0][0x198] ;  /* 0x00006600001d7a02 */ /* 0x000fe20000000f00 */
[----:B------:R-:W-:Y:S01]  /*50f0*/  IMAD.MOV.U32 R22, RZ, RZ, c[0x0][0x198] ;  /* 0x00006600ff167624 */ /* 0x000fe200078e00ff */
[----:B------:R-:W-:Y:S03]  /*5100*/  STL.64 [R1+0x140], R14 ;  /* 0x0001400e01007387 */ /* 0x000fe60000100a00 */
[----:B------:R-:W-:Y:S01]  /*5110*/  IMAD R29, R29, 0x144, RZ ;  /* 0x000001441d1d7824 */ /* 0x000fe200078e02ff */
[----:B-1----:R-:W-:Y:S01]  /*5120*/  IADD3 R6, P4, R3, R26, RZ ;  /* 0x0000001a03067210 */ /* 0x002fe20007f9e0ff */
[----:B------:R-:W-:-:S03]  /*5130*/  IMAD R22, R22, 0xaa, RZ ;  /* 0x000000aa16167824 */ /* 0x000fc600078e02ff */
[-C--:B------:R-:W-:Y:S02]  /*5140*/  LEA.HI.X.SX32 R7, R23, R27.reuse, 0x1, P4 ;  /* 0x0000001b17077211 */ /* 0x080fe400020f0eff */
[----:B------:R-:W-:Y:S01]  /*5150*/  MOV R23, c[0x0][0x198] ;  /* 0x0000660000177a02 */ /* 0x000fe20000000f00 */
[----:B------:R1:W-:Y:S01]  /*5160*/  STL.64 [R1+0x138], R10 ;  /* 0x0001380a01007387 */ /* 0x0003e20000100a00 */
[----:B------:R-:W-:-:S03]  /*5170*/  LEA.HI.X.SX32 R5, R3, R27, 0x1, P0 ;  /* 0x0000001b03057211 */ /* 0x000fc600000f0eff */
[----:B------:R3:W-:Y:S01]  /*5180*/  STL.64 [R1+0x170], R6 ;  /* 0x0001700601007387 */ /* 0x0007e20000100a00 */
[----:B------:R-:W-:Y:S02]  /*5190*/  IMAD R23, R23, 0x55, RZ ;  /* 0x0000005517177824 */ /* 0x000fe400078e02ff */
[----:B------:R-:W-:Y:S01]  /*51a0*/  IMAD.MOV.U32 R3, RZ, RZ, c[0x0][0x198] ;  /* 0x00006600ff037624 */ /* 0x000fe200078e00ff */
[-C--:B-1----:R-:W-:Y:S02]  /*51b0*/  IADD3 R10, P6, R29, R26.reuse, RZ ;  /* 0x0000001a1d0a7210 */ /* 0x082fe40007fde0ff */
[----:B------:R-:W-:Y:S02]  /*51c0*/  MOV R29, c[0x0][0x198] ;  /* 0x00006600001d7a02 */ /* 0x000fe40000000f00 */
[-C--:B---3--:R-:W-:Y:S02]  /*51d0*/  IADD3 R6, P4, R22, R26.reuse, RZ ;  /* 0x0000001a16067210 */ /* 0x088fe40007f9e0ff */
[-C--:B------:R-:W-:Y:S01]  /*51e0*/  LEA.HI.X.SX32 R11, R2, R27.reuse, 0x1, P6 ;  /* 0x0000001b020b7211 */ /* 0x080fe200030f0eff */
[----:B------:R-:W-:Y:S01]  /*51f0*/  IMAD R29, R29, 0x154, RZ ;  /* 0x000001541d1d7824 */ /* 0x000fe200078e02ff */
[----:B------:R-:W-:Y:S01]  /*5200*/  LEA.HI.X.SX32 R7, R23, R27, 0x1, P4 ;  /* 0x0000001b17077211 */ /* 0x000fe200020f0eff */
[----:B------:R-:W-:Y:S01]  /*5210*/  IMAD R3, R3, 0x164, RZ ;  /* 0x0000016403037824 */ /* 0x000fe200078e02ff */
[----:B------:R1:W-:Y:S04]  /*5220*/  STL.64 [R1+0x130], R4 ;  /* 0x0001300401007387 */ /* 0x0003e80000100a00 */
[----:B------:R-:W-:Y:S01]  /*5230*/  STL.64 [R1+0x128], R10 ;  /* 0x0001280a01007387 */ /* 0x000fe20000100a00 */
[----:B------:R-:W-:-:S03]  /*5240*/  IADD3 R2, P6, R3, R26, RZ ;  /* 0x0000001a03027210 */ /* 0x000fc60007fde0ff */
[----:B------:R3:W-:Y:S01]  /*5250*/  STL.64 [R1+0x168], R6 ;  /* 0x0001680601007387 */ /* 0x0007e20000100a00 */
[----:B-1----:R-:W-:Y:S02]  /*5260*/  IADD3 R4, P0, R29, R26, RZ ;  /* 0x0000001a1d047210 */ /* 0x002fe40007f1e0ff */
[-C--:B--2---:R-:W-:Y:S02]  /*5270*/  LEA.HI.X.SX32 R3, R25, R27.reuse, 0x1, P6 ;  /* 0x0000001b19037211 */ /* 0x084fe400030f0eff */
[----:B------:R-:W-:Y:S01]  /*5280*/  LEA.HI.X.SX32 R5, R22, R27, 0x1, P0 ;  /* 0x0000001b16057211 */ /* 0x000fe200000f0eff */
[----:B---3--:R-:W-:-:S04]  /*5290*/  IMAD.MOV.U32 R6, RZ, RZ, c[0x0][0x198] ;  /* 0x00006600ff067624 */ /* 0x008fc800078e00ff */
[----:B------:R-:W-:Y:S01]  /*52a0*/  IMAD R6, R6, 0x184, RZ ;  /* 0x0000018406067824 */ /* 0x000fe200078e02ff */
[----:B------:R-:W-:Y:S01]  /*52b0*/  STL.64 [R1+0x120], R4 ;  /* 0x0001200401007387 */ /* 0x000fe20000100a00 */
[----:B------:R-:W-:-:S03]  /*52c0*/  IMAD.MOV.U32 R29, RZ, RZ, c[0x0][0x198] ;  /* 0x00006600ff1d7624 */ /* 0x000fc600078e00ff */
[----:B------:R-:W-:Y:S01]  /*52d0*/  STL [R1+0x1b30], R6 ;  /* 0x001b300601007387 */ /* 0x000fe20000100800 */
[----:B------:R-:W-:-:S03]  /*52e0*/  IMAD R29, R29, 0xba, RZ ;  /* 0x000000ba1d1d7824 */ /* 0x000fc600078e02ff */
[----:B------:R1:W-:Y:S01]  /*52f0*/  STL.64 [R1+0x118], R2 ;  /* 0x0001180201007387 */ /* 0x0003e20000100a00 */
[----:B------:R-:W-:Y:S02]  /*5300*/  MOV R23, c[0x0][0x198] ;  /* 0x0000660000177a02 */ /* 0x000fe40000000f00 */
[----:B------:R-:W-:Y:S01]  /*5310*/  IADD3 R14, P4, R29, R26, RZ ;  /* 0x0000001a1d0e7210 */ /* 0x000fe20007f9e0ff */
[----:B-1----:R-:W-:Y:S01]  /*5320*/  IMAD.MOV.U32 R3, RZ, RZ, c[0x0][0x198] ;  /* 0x00006600ff037624 */ /* 0x002fe200078e00ff */
[----:B------:R-:W-:-:S03]  /*5330*/  MOV R2, c[0x0][0x198] ;  /* 0x0000660000027a02 */ /* 0x000fc60000000f00 */
[----:B------:R-:W-:Y:S02]  /*5340*/  IMAD R3, R3, 0x5d, RZ ;  /* 0x0000005d03037824 */ /* 0x000fe400078e02ff */
[----:B------:R-:W-:-:S03]  /*5350*/  IMAD R23, R23, 0x174, RZ ;  /* 0x0000017417177824 */ /* 0x000fc600078e02ff */
[-C--:B------:R-:W-:Y:S01]  /*5360*/  LEA.HI.X.SX32 R15, R3, R27.reuse, 0x1, P4 ;  /* 0x0000001b030f7211 */ /* 0x080fe200020f0eff */
[----:B------:R-:W-:Y:S01]  /*5370*/  IMAD R2, R2, 0xca, RZ ;  /* 0x000000ca02027824 */ /* 0x000fe200078e02ff */
[----:B------:R-:W-:Y:S01]  /*5380*/  MOV R3, c[0x0][0x198] ;  /* 0x0000660000037a02 */ /* 0x000fe20000000f00 */
[----:B------:R-:W-:Y:S01]  /*5390*/  IMAD.MOV.U32 R25, RZ, RZ, c[0x0][0x198] ;  /* 0x00006600ff197624 */ /* 0x000fe200078e00ff */
[-C--:B------:R-:W-:Y:S01]  /*53a0*/  IADD3 R10, P0, R23, R26.reuse, RZ ;  /* 0x0000001a170a7210 */ /* 0x080fe20007f1e0ff */
[----:B------:R1:W-:Y:S01]  /*53b0*/  STL.64 [R1+0x160], R14 ;  /* 0x0001600e01007387 */ /* 0x0003e20000100a00 */
[----:B------:R-:W-:Y:S01]  /*53c0*/  MOV R4, c[0x0][0x198] ;  /* 0x0000660000047a02 */ /* 0x000fe20000000f00 */
[----:B------:R-:W-:Y:S01]  /*53d0*/  IMAD R3, R3, 0x65, RZ ;  /* 0x0000006503037824 */ /* 0x000fe200078e02ff */
[-C--:B------:R-:W-:Y:S01]  /*53e0*/  IADD3 R16, P6, R6, R26.reuse, RZ ;  /* 0x0000001a06107210 */ /* 0x080fe20007fde0ff */
[----:B------:R-:W-:Y:S01]  /*53f0*/  IMAD R25, R25, 0x1a4, RZ ;  /* 0x000001a419197824 */ /* 0x000fe200078e02ff */
[----:B------:R-:W-:Y:S01]  /*5400*/  LEA.HI.X.SX32 R11, R29, R27, 0x1, P0 ;  /* 0x0000001b1d0b7211 */ /* 0x000fe200000f0eff */
[----:B------:R-:W-:Y:S01]  /*5410*/  IMAD R4, R4, 0x194, RZ ;  /* 0x0000019404047824 */ /* 0x000fe200078e02ff */
[----:B-1----:R-:W-:Y:S01]  /*5420*/  IADD3 R14, P4, R2, R26, RZ ;  /* 0x0000001a020e7210 */ /* 0x002fe20007f9e0ff */
[----:B------:R-:W-:-:S03]  /*5430*/  IMAD.MOV.U32 R29, RZ, RZ, c[0x0][0x198] ;  /* 0x00006600ff1d7624 */ /* 0x000fc600078e00ff */
[----:B------:R-:W-:Y:S02]  /*5440*/  LEA.HI.X.SX32 R15, R3, R27, 0x1, P4 ;  /* 0x0000001b030f7211 */ /* 0x000fe400020f0eff */
[----:B------:R-:W-:Y:S01]  /*5450*/  MOV R3, c[0x0][0x198] ;  /* 0x0000660000037a02 */ /* 0x000fe20000000f00 */
[----:B------:R1:W-:Y:S01]  /*5460*/  STL.64 [R1+0x110], R10 ;  /* 0x0001100a01007387 */ /* 0x0003e20000100a00 */
[----:B------:R-:W-:Y:S02]  /*5470*/  IMAD R29, R29, 0xda, RZ ;  /* 0x000000da1d1d7824 */ /* 0x000fe400078e02ff */
[----:B------:R-:W-:Y:S02]  /*5480*/  IMAD.MOV.U32 R18, RZ, RZ, c[0x0][0x198] ;  /* 0x00006600ff127624 */ /* 0x000fe400078e00ff */
[----:B------:R-:W-:Y:S01]  /*5490*/  IMAD R3, R3, 0x1b4, RZ ;  /* 0x000001b403037824 */ /* 0x000fe200078e02ff */
[----:B------:R2:W-:Y:S01]  /*54a0*/  STL [R1+0x1b2c], R4 ;  /* 0x001b2c0401007387 */ /* 0x0005e20000100800 */
[----:B------:R-:W-:Y:S01]  /*54b0*/  IMAD R18, R18, 0x1c4, RZ ;  /* 0x000001c412127824 */ /* 0x000fe200078e02ff */
[----:B-1----:R-:W-:-:S02]  /*54c0*/  IADD3 R10, P0, R4, R26, RZ ;  /* 0x0000001a040a7210 */ /* 0x002fc40007f1e0ff */
[-C--:B--2---:R-:W-:Y:S02]  /*54d0*/  IADD3 R4, P4, R29, R26.reuse, RZ ;  /* 0x0000001a1d047210 */ /* 0x084fe40007f9e0ff */
[----:B------:R-:W-:Y:S02]  /*54e0*/  LEA.HI.X.SX32 R11, R2, R27, 0x1, P0 ;  /* 0x0000001b020b7211 */ /* 0x000fe400000f0eff */
[----:B------:R-:W-:-:S04]  /*54f0*/  IADD3 R2, P0, R3, R26, RZ ;  /* 0x0000001a03027210 */ /* 0x000fc80007f1e0ff */
[----:B------:R-:W-:Y:S01]  /*5500*/  LEA.HI.X.SX32 R3, R29, R27, 0x1, P0 ;  /* 0x0000001b1d037211 */ /* 0x000fe200000f0eff */
[----:B------:R-:W-:-:S04]  /*5510*/  IMAD.MOV.U32 R29, RZ, RZ, c[0x0][0x198] ;  /* 0x00006600ff1d7624 */ /* 0x000fc800078e00ff */
[----:B------:R-:W-:Y:S01]  /*5520*/  IMAD R29, R29, 0x1e4, RZ ;  /* 0x000001e41d1d7824 */ /* 0x000fe200078e02ff */
[-C--:B------:R-:W-:Y:S02]  /*5530*/  LEA R20, P1, R0, R26.reuse, 0x3 ;  /* 0x0000001a00147211 */ /* 0x080fe400078218ff */
[-C--:B----4-:R-:W-:Y:S02]  /*5540*/  LEA.HI.X.SX32 R17, R24, R27.reuse, 0x1, P6 ;  /* 0x0000001b18117211 */ /* 0x090fe400030f0eff */
[----:B------:R-:W-:Y:S01]  /*5550*/  IADD3 R6, P6, R25, R26, RZ ;  /* 0x0000001a19067210 */ /* 0x000fe20007fde0ff */
[----:B------:R-:W-:Y:S02]  /*5560*/  IMAD.MOV.U32 R25, RZ, RZ, c[0x0][0x198] ;  /* 0x00006600ff197624 */ /* 0x000fe400078e00ff */
[----:B------:R1:W-:Y:S01]  /*5570*/  STL.64 [R1+0x108], R16 ;  /* 0x0001081001007387 */ /* 0x0003e20000100a00 */
[----:B------:R-:W-:Y:S01]  /*5580*/  LEA.HI.X.SX32 R7, R28, R27, 0x1, P6 ;  /* 0x0000001b1c077211 */ /* 0x000fe200030f0eff */
[----:B------:R-:W-:-:S02]  /*5590*/  IMAD R25, R25, 0x6d, RZ ;  /* 0x0000006d19197824 */ /* 0x000fc400078e02ff */
[----:B------:R-:W-:Y:S01]  /*55a0*/  STL.64 [R1+0x158], R14 ;  /* 0x0001580e01007387 */ /* 0x000fe20000100a00 */
[----:B------:R-:W-:Y:S02]  /*55b0*/  MOV R28, c[0x0][0x198] ;  /* 0x00006600001c7a02 */ /* 0x000fe40000000f00 */
[----:B------:R-:W-:Y:S01]  /*55c0*/  LEA.HI.X.SX32 R5, R25, R27, 0x1, P4 ;  /* 0x0000001b19057211 */ /* 0x000fe200020f0eff */
[----:B------:R2:W-:Y:S01]  /*55d0*/  STL.64 [R1+0xf8], R6 ;  /* 0x0000f80601007387 */ /* 0x0005e20000100a00 */
[----:B-1----:R-:W-:-:S03]  /*55e0*/  MOV R16, c[0x0][0x198] ;  /* 0x0000660000107a02 */ /* 0x002fc60000000f00 */
[----:B------:R-:W-:Y:S02]  /*55f0*/  STL.64 [R1+0x100], R10 ;  /* 0x0001000a01007387 */ /* 0x000fe40000100a00 */
[----:B------:R-:W-:Y:S01]  /*5600*/  IMAD R16, R16, 0x1d4, RZ ;  /* 0x000001d410107824 */ /* 0x000fe200078e02ff */
[----:B--2---:R-:W-:Y:S01]  /*5610*/  IADD3 R6, P6, R18, R26, RZ ;  /* 0x0000001a12067210 */ /* 0x004fe20007fde0ff */
[----:B------:R1:W-:Y:S01]  /*5620*/  STL.64 [R1+0x150], R4 ;  /* 0x0001500401007387 */ /* 0x0003e20000100a00 */
[----:B------:R-:W-:Y:S02]  /*5630*/  IMAD R28, R28, 0xea, RZ ;  /* 0x000000ea1c1c7824 */ /* 0x000fe400078e02ff */
[----:B------:R-:W-:Y:S01]  /*5640*/  LEA.HI.X.SX32 R7, R13, R27, 0x1, P6 ;  /* 0x0000001b0d077211 */ /* 0x000fe200030f0eff */
[----:B------:R2:W-:Y:S01]  /*5650*/  STL.64 [R1+0xf0], R2 ;  /* 0x0000f00201007387 */ /* 0x0005e20000100a00 */
[----:B------:R-:W-:-:S05]  /*5660*/  MOV R13, c[0x0][0x198] ;  /* 0x00006600000d7a02 */ /* 0x000fca0000000f00 */
[----:B------:R-:W-:Y:S01]  /*5670*/  IMAD R13, R13, 0x75, RZ ;  /* 0x000000750d0d7824 */ /* 0x000fe200078e02ff */
[-C--:B-1----:R-:W-:Y:S02]  /*5680*/  IADD3 R4, P4, R28, R26.reuse, RZ ;  /* 0x0000001a1c047210 */ /* 0x082fe40007f9e0ff */
[----:B--2---:R-:W-:-:S04]  /*5690*/  IADD3 R2, P0, R16, R26, RZ ;  /* 0x0000001a10027210 */ /* 0x004fc80007f1e0ff */
[-C--:B------:R-:W-:Y:S01]  /*56a0*/  LEA.HI.X.SX32 R3, R28, R27.reuse, 0x1, P0 ;  /* 0x0000001b1c037211 */ /* 0x080fe200000f0eff */
[----:B------:R-:W-:Y:S01]  /*56b0*/  IMAD.MOV.U32 R28, RZ, RZ, c[0x0][0x198] ;  /* 0x00006600ff1c7624 */ /* 0x000fe200078e00ff */
[-C--:B------:R-:W-:Y:S02]  /*56c0*/  IADD3 R10, P6, R29, R26.reuse, RZ ;  /* 0x0000001a1d0a7210 */ /* 0x080fe40007fde0ff */
[-C--:B------:R-:W-:Y:S01]  /*56d0*/  LEA.HI.X.SX32 R5, R13, R27.reuse, 0x1, P4 ;  /* 0x0000001b0d057211 */ /* 0x080fe200020f0eff */
[----:B------:R-:W-:Y:S01]  /*56e0*/  IMAD R28, R28, 0x20c, RZ ;  /* 0x0000020c1c1c7824 */ /* 0x000fe200078e02ff */
[----:B------:R-:W-:Y:S01]  /*56f0*/  MOV R13, c[0x0][0x198] ;  /* 0x00006600000d7a02 */ /* 0x000fe20000000f00 */
[----:B------:R-:W-:Y:S01]  /*5700*/  IMAD.MOV.U32 R29, RZ, RZ, c[0x0][0x198] ;  /* 0x00006600ff1d7624 */ /* 0x000fe200078e00ff */
[----:B------:R-:W-:Y:S02]  /*5710*/  LEA.HI.X.SX32 R11, R12, R27, 0x1, P6 ;  /* 0x0000001b0c0b7211 */ /* 0x000fe400030f0eff */
[----:B------:R-:W-:Y:S01]  /*5720*/  IADD3 R8, P6, R28, R26, RZ ;  /* 0x0000001a1c087210 */ /* 0x000fe20007fde0ff */
[----:B------:R-:W-:-:S02]  /*5730*/  IMAD R29, R29, 0xfa, RZ ;  /* 0x000000fa1d1d7824 */ /* 0x000fc400078e02ff */
[----:B------:R-:W-:Y:S02]  /*5740*/  IMAD R13, R13, 0x1f4, RZ ;  /* 0x000001f40d0d7824 */ /* 0x000fe400078e02ff */
[----:B------:R-:W-:Y:S01]  /*5750*/  IMAD.MOV.U32 R28, RZ, RZ, c[0x0][0x198] ;  /* 0x00006600ff1c7624 */ /* 0x000fe200078e00ff */
[----:B------:R1:W-:Y:S03]  /*5760*/  STL.64 [R1+0xe8], R6 ;  /* 0x0000e80601007387 */ /* 0x0003e60000100a00 */
[----:B------:R-:W-:Y:S01]  /*5770*/  IMAD R28, R28, 0x7d, RZ ;  /* 0x0000007d1c1c7824 */ /* 0x000fe200078e02ff */
[----:B------:R2:W-:Y:S04]  /*5780*/  STL.64 [R1+0x798], R4 ;  /* 0x0007980401007387 */ /* 0x0005e80000100a00 */
[----:B------:R3:W-:Y:S01]  /*5790*/  STL.64 [R1+0x1780], R2 ;  /* 0x0017800201007387 */ /* 0x0007e20000100a00 */
[----:B-1----:R-:W-:-:S02]  /*57a0*/  IADD3 R6, P4, R29, R26, RZ ;  /* 0x0000001a1d067210 */ /* 0x002fc40007f9e0ff */
[----:B--2---:R-:W-:Y:S02]  /*57b0*/  IADD3 R4, P0, R13, R26, RZ ;  /* 0x0000001a0d047210 */ /* 0x004fe40007f1e0ff */
[----:B---3--:R-:W-:Y:S02]  /*57c0*/  MOV R2, c[0x0][0x198] ;  /* 0x0000660000027a02 */ /* 0x008fe40000000f00 */
[-C--:B------:R-:W-:Y:S01]  /*57d0*/  LEA.HI.X.SX32 R7, R28, R27.reuse, 0x1, P4 ;  /* 0x0000001b1c077211 */ /* 0x080fe200020f0eff */
[----:B------:R-:W-:Y:S01]  /*57e0*/  IMAD.MOV.U32 R28, RZ, RZ, c[0x0][0x198] ;  /* 0x00006600ff1c7624 */ /* 0x000fe200078e00ff */
[----:B------:R-:W-:Y:S01]  /*57f0*/  LEA.HI.X.SX32 R5, R29, R27, 0x1, P0 ;  /* 0x0000001b1d057211 */ /* 0x000fe200000f0eff */
[----:B------:R-:W-:Y:S01]  /*5800*/  IMAD R2, R2, 0x86, RZ ;  /* 0x0000008602027824 */ /* 0x000fe200078e02ff */
[----:B------:R-:W-:Y:S01]  /*5810*/  STL [R1+0x1b28], R3 ;  /* 0x001b280301007387 */ /* 0x000fe20000100800 */
[----:B------:R-:W-:-:S03]  /*5820*/  IMAD.MOV.U32 R29, RZ, RZ, c[0x0][0x198] ;  /* 0x00006600ff1d7624 */ /* 0x000fc600078e00ff */
[----:B------:R-:W-:Y:S01]  /*5830*/  STL.64 [R1+0xb0], R10 ;  /* 0x0000b00a01007387 */ /* 0x000fe20000100a00 */
[----:B------:R-:W-:Y:S01]  /*5840*/  IMAD R29, R29, 0x43, RZ ;  /* 0x000000431d1d7824 */ /* 0x000fe200078e02ff */
[----:B------:R-:W-:Y:S02]  /*5850*/  SHF.L.U32 R28, R28, 0x2, RZ ;  /* 0x000000021c1c7819 */ /* 0x000fe400000006ff */
[----:B------:R-:W-:Y:S01]  /*5860*/  STL [R1+0x48], R8 ;  /* 0x0000480801007387 */ /* 0x000fe20000100800 */
[----:B------:R-:W-:Y:S01]  /*5870*/  MOV R24, c[0x0][0x198] ;  /* 0x0000660000187a02 */ /* 0x000fe20000000f00 */
[----:B------:R-:W-:Y:S02]  /*5880*/  IMAD.MOV.U32 R14, RZ, RZ, c[0x0][0x198] ;  /* 0x00006600ff0e7624 */ /* 0x000fe400078e00ff */
[----:B------:R1:W-:Y:S01]  /*5890*/  STL.64 [R1+0x758], R6 ;  /* 0x0007580601007387 */ /* 0x0003e20000100a00 */
[----:B------:R-:W-:Y:S01]  /*58a0*/  LEA.HI.X.SX32 R21, R28, R27, 0x1, P1 ;  /* 0x0000001b1c157211 */ /* 0x000fe200008f0eff */
[----:B------:R-:W-:Y:S01]  /*58b0*/  IMAD R14, R14, 0x96, RZ ;  /* 0x000000960e0e7824 */ /* 0x000fe200078e02ff */
[----:B------:R-:W-:Y:S01]  /*58c0*/  MOV R28, c[0x0][0x198] ;  /* 0x00006600001c7a02 */ /* 0x000fe20000000f00 */
[----:B------:R-:W-:Y:S01]  /*58d0*/  IMAD R24, R24, 0x8e, RZ ;  /* 0x0000008e18187824 */ /* 0x000fe200078e02ff */
[----:B-1----:R-:W-:-:S04]  /*58e0*/  IADD3 R6, P4, R2, R26, RZ ;  /* 0x0000001a02067210 */ /* 0x002fc80007f9e0ff */
[----:B------:R-:W-:Y:S01]  /*58f0*/  LEA.HI.X.SX32 R7, R29, R27, 0x1, P4 ;  /* 0x0000001b1d077211 */ /* 0x000fe200020f0eff */
[----:B------:R-:W-:Y:S01]  /*5900*/  IMAD.MOV.U32 R29, RZ, RZ, c[0x0][0x198] ;  /* 0x00006600ff1d7624 */ /* 0x000fe200078e00ff */
[----:B------:R1:W-:Y:S01]  /*5910*/  STL.64 [R1+0x88], R4 ;  /* 0x0000880401007387 */ /* 0x0003e20000100a00 */
[----:B------:R-:W-:Y:S02]  /*5920*/  IMAD R28, R28, 0x47, RZ ;  /* 0x000000471c1c7824 */ /* 0x000fe400078e02ff */
[----:B------:R-:W-:Y:S01]  /*5930*/  IMAD R29, R29, 0x4b, RZ ;  /* 0x0000004b1d1d7824 */ /* 0x000fe200078e02ff */
[----:B------:R-:W-:Y:S02]  /*5940*/  IADD3 R8, P0, R24, R26, RZ ;  /* 0x0000001a18087210 */ /* 0x000fe40007f1e0ff */
[----:B------:R-:W-:Y:S02]  /*5950*/  MOV R15, c[0x0][0x198] ;  /* 0x00006600000f7a02 */ /* 0x000fe40000000f00 */
[----:B------:R-:W-:-:S02]  /*5960*/  MOV R10, c[0x0][0x198] ;  /* 0x00006600000a7a02 */ /* 0x000fc40000000f00 */
[----:B-1----:R-:W-:Y:S01]  /*5970*/  IADD3 R4, P1, R14, R26, RZ ;  /* 0x0000001a0e047210 */ /* 0x002fe20007f3e0ff */
[----:B------:R-:W-:Y:S01]  /*5980*/  IMAD R15, R15, 0xa6, RZ ;  /* 0x000000a60f0f7824 */ /* 0x000fe200078e02ff */
[-C--:B------:R-:W-:Y:S02]  /*5990*/  LEA.HI.X.SX32 R9, R28, R27.reuse, 0x1, P0 ;  /* 0x0000001b1c097211 */ /* 0x080fe400000f0eff */
[----:B------:R-:W-:Y:S02]  /*59a0*/  LEA.HI.X.SX32 R5, R29, R27, 0x1, P1 ;  /* 0x0000001b1d057211 */ /* 0x000fe400008f0eff */
[----:B------:R-:W-:Y:S01]  /*59b0*/  MOV R29, c[0x0][0x198] ;  /* 0x00006600001d7a02 */ /* 0x000fe20000000f00 */
[----:B------:R-:W-:Y:S01]  /*59c0*/  IMAD R10, R10, 0x9e, RZ ;  /* 0x0000009e0a0a7824 */ /* 0x000fe200078e02ff */
[----:B------:R1:W-:Y:S01]  /*59d0*/  STL.64 [R1+0x8f8], R6 ;  /* 0x0008f80601007387 */ /* 0x0003e20000100a00 */
[----:B------:R-:W-:Y:S02]  /*59e0*/  IMAD.MOV.U32 R28, RZ, RZ, c[0x0][0x198] ;  /* 0x00006600ff1c7624 */ /* 0x000fe400078e00ff */
[----:B------:R-:W-:Y:S01]  /*59f0*/  IMAD R29, R29, 0x53, RZ ;  /* 0x000000531d1d7824 */ /* 0x000fe200078e02ff */
[----:B------:R2:W-:Y:S01]  /*5a00*/  STL.64 [R1+0xaf0], R20 ;  /* 0x000af01401007387 */ /* 0x0005e20000100a00 */
[----:B------:R-:W-:-:S03]  /*5a10*/  IMAD R28, R28, 0x4f, RZ ;  /* 0x0000004f1c1c7824 */ /* 0x000fc600078e02ff */
[----:B------:R3:W-:Y:S01]  /*5a20*/  STL.64 [R1+0x8e0], R8 ;  /* 0x0008e00801007387 */ /* 0x0007e20000100a00 */
[-C--:B-1----:R-:W-:Y:S01]  /*5a30*/  IADD3 R6, P4, R10, R26.reuse, RZ ;  /* 0x0000001a0a067210 */ /* 0x082fe20007f9e0ff */
[----:B------:R-:W-:Y:S02]  /*5a40*/  IMAD R0, R0, 0xb6, RZ ;  /* 0x000000b600007824 */ /* 0x000fe400078e02ff */
[----:B--2---:R-:W-:Y:S01]  /*5a50*/  IMAD.MOV.U32 R20, RZ, RZ, c[0x0][0x198] ;  /* 0x00006600ff147624 */ /* 0x004fe200078e00ff */
[----:B---3--:R-:W-:Y:S02]  /*5a60*/  IADD3 R8, P0, R15, R26, RZ ;  /* 0x0000001a0f087210 */ /* 0x008fe40007f1e0ff */
[-C--:B------:R-:W-:Y:S02]  /*5a70*/  LEA.HI.X.SX32 R7, R28, R27.reuse, 0x1, P4 ;  /* 0x0000001b1c077211 */ /* 0x080fe400020f0eff */
[----:B------:R-:W-:Y:S02]  /*5a80*/  LEA.HI.X.SX32 R9, R29, R27, 0x1, P0 ;  /* 0x0000001b1d097211 */ /* 0x000fe400000f0eff */
[----:B------:R-:W-:Y:S01]  /*5a90*/  MOV R29, c[0x0][0x198] ;  /* 0x00006600001d7a02 */ /* 0x000fe20000000f00 */
[----:B------:R-:W-:-:S02]  /*5aa0*/  IMAD R20, R20, 0xae, RZ ;  /* 0x000000ae14147824 */ /* 0x000fc400078e02ff */
[----:B------:R-:W-:Y:S01]  /*5ab0*/  IMAD.MOV.U32 R28, RZ, RZ, c[0x0][0x198] ;  /* 0x00006600ff1c7624 */ /* 0x000fe200078e00ff */
[----:B------:R1:W-:Y:S01]  /*5ac0*/  STL.64 [R1+0x8c0], R4 ;  /* 0x0008c00401007387 */ /* 0x0003e20000100a00 */
[----:B------:R-:W-:Y:S01]  /*5ad0*/  IMAD R29, R29, 0x5b, RZ ;  /* 0x0000005b1d1d7824 */ /* 0x000fe200078e02ff */
[----:B------:R-:W-:Y:S01]  /*5ae0*/  MOV R17, c[0x0][0x198] ;  /* 0x0000660000117a02 */ /* 0x000fe20000000f00 */
[----:B------:R-:W-:Y:S01]  /*5af0*/  IMAD R28, R28, 0x57, RZ ;  /* 0x000000571c1c7824 */ /* 0x000fe200078e02ff */
[----:B------:R2:W-:Y:S01]  /*5b00*/  STL.64 [R1+0x8a8], R6 ;  /* 0x0008a80601007387 */ /* 0x0005e20000100a00 */
[----:B------:R-:W-:Y:S02]  /*5b10*/  IMAD.MOV.U32 R21, RZ, RZ, c[0x0][0x198] ;  /* 0x00006600ff157624 */ /* 0x000fe400078e00ff */
[----:B------:R-:W-:Y:S01]  /*5b20*/  IMAD R17, R17, 0xbe, RZ ;  /* 0x000000be11117824 */ /* 0x000fe200078e02ff */
[-C--:B-1----:R-:W-:Y:S02]  /*5b30*/  IADD3 R4, P1, R20, R26.reuse, RZ ;  /* 0x0000001a14047210 */ /* 0x082fe40007f3e0ff */
[----:B--2---:R-:W-:Y:S01]  /*5b40*/  IADD3 R6, P4, R0, R26, RZ ;  /* 0x0000001a00067210 */ /* 0x004fe20007f9e0ff */
[----:B------:R-:W-:Y:S01]  /*5b50*/  IMAD R21, R21, 0xc6, RZ ;  /* 0x000000c615157824 */ /* 0x000fe200078e02ff */
[----:B------:R-:W-:-:S02]  /*5b60*/  LEA.HI.X.SX32 R5, R28, R27, 0x1, P1 ;  /* 0x0000001b1c057211 */ /* 0x000fc400008f0eff */
[----:B------:R-:W-:Y:S01]  /*5b70*/  LEA.HI.X.SX32 R7, R29, R27, 0x1, P4 ;  /* 0x0000001b1d077211 */ /* 0x000fe200020f0eff */
[----:B------:R-:W-:Y:S01]  /*5b80*/  IMAD.MOV.U32 R28, RZ, RZ, c[0x0][0x198] ;  /* 0x00006600ff1c7624 */ /* 0x000fe200078e00ff */
[----:B------:R-:W-:Y:S01]  /*5b90*/  MOV R29, c[0x0][0x198] ;  /* 0x00006600001d7a02 */ /* 0x000fe20000000f00 */
[----:B------:R1:W-:Y:S01]  /*5ba0*/  STL.64 [R1+0x888], R8 ;  /* 0x0008880801007387 */ /* 0x0003e20000100a00 */
[----:B------:R-:W-:Y:S01]  /*5bb0*/  MOV R19, c[0x0][0x198] ;  /* 0x0000660000137a02 */ /* 0x000fe20000000f00 */
[----:B------:R-:W-:Y:S02]  /*5bc0*/  IMAD R28, R28, 0x5f, RZ ;  /* 0x0000005f1c1c7824 */ /* 0x000fe400078e02ff */
[----:B------:R2:W-:Y:S01]  /*5bd0*/  STL.64 [R1+0x870], R4 ;  /* 0x0008700401007387 */ /* 0x0005e20000100a00 */
[----:B------:R-:W-:Y:S02]  /*5be0*/  IMAD R29, R29, 0x63, RZ ;  /* 0x000000631d1d7824 */ /* 0x000fe400078e02ff */
[----:B------:R-:W-:Y:S01]  /*5bf0*/  IMAD.MOV.U32 R12, RZ, RZ, c[0x0][0x198] ;  /* 0x00006600ff0c7624 */ /* 0x000fe200078e00ff */
[----:B-1----:R-:W-:-:S02]  /*5c00*/  IADD3 R8, P0, R17, R26, RZ ;  /* 0x0000001a11087210 */ /* 0x002fc40007f1e0ff */
[----:B--2---:R-:W-:Y:S01]  /*5c10*/  IADD3 R4, P1, R21, R26, RZ ;  /* 0x0000001a15047210 */ /* 0x004fe20007f3e0ff */
[----:B------:R-:W-:Y:S01]  /*5c20*/  IMAD R19, R19, 0xce, RZ ;  /* 0x000000ce13137824 */ /* 0x000fe200078e02ff */
[-C--:B------:R-:W-:Y:S01]  /*5c30*/  LEA.HI.X.SX32 R9, R28, R27.reuse, 0x1, P0 ;  /* 0x0000001b1c097211 */ /* 0x080fe200000f0eff */
[----:B------:R-:W-:Y:S01]  /*5c40*/  IMAD.MOV.U32 R22, RZ, RZ, c[0x0][0x198] ;  /* 0x00006600ff167624 */ /* 0x000fe200078e00ff */
[----:B------:R-:W-:Y:S01]  /*5c50*/  LEA.HI.X.SX32 R5, R29, R27, 0x1, P1 ;  /* 0x0000001b1d057211 */ /* 0x000fe200008f0eff */
[----:B------:R-:W-:Y:S01]  /*5c60*/  IMAD R12, R12, 0xd6, RZ ;  /* 0x000000d60c0c7824 */ /* 0x000fe200078e02ff */
[----:B------:R-:W-:Y:S01]  /*5c70*/  MOV R29, c[0x0][0x198] ;  /* 0x00006600001d7a02 */ /* 0x000fe20000000f00 */
[----:B------:R1:W-:Y:S01]  /*5c80*/  STL.64 [R1+0x850], R6 ;  /* 0x0008500601007387 */ /* 0x0003e20000100a00 */
[----:B------:R-:W-:Y:S01]  /*5c90*/  MOV R23, c[0x0][0x198] ;  /* 0x0000660000177a02 */ /* 0x000fe20000000f00 */
[----:B------:R-:W-:Y:S02]  /*5ca0*/  IMAD R22, R22, 0x67, RZ ;  /* 0x0000006716167824 */ /* 0x000fe400078e02ff */
[----:B------:R2:W-:Y:S01]  /*5cb0*/  STL.64 [R1+0x838], R8 ;  /* 0x0008380801007387 */ /* 0x0005e20000100a00 */
[----:B------:R-:W-:-:S03]  /*5cc0*/  IMAD R29, R29, 0x6b, RZ ;  /* 0x0000006b1d1d7824 */ /* 0x000fc600078e02ff */
[----:B------:R3:W-:Y:S01]  /*5cd0*/  STL.64 [R1+0x818], R4 ;  /* 0x0008180401007387 */ /* 0x0007e20000100a00 */
[----:B------:R-:W-:Y:S01]  /*5ce0*/  IMAD R23, R23, 0xde, RZ ;  /* 0x000000de17177824 */ /* 0x000fe200078e02ff */
[-C--:B-1----:R-:W-:Y:S01]  /*5cf0*/  IADD3 R6, P4, R19, R26.reuse, RZ ;  /* 0x0000001a13067210 */ /* 0x082fe20007f9e0ff */
[----:B------:R-:W-:Y:S01]  /*5d00*/  IMAD.MOV.U32 R25, RZ, RZ, c[0x0][0x198] ;  /* 0x00006600ff197624 */ /* 0x000fe200078e00ff */
[-C--:B--2---:R-:W-:Y:S02]  /*5d10*/  IADD3 R8, P0, R12, R26.reuse, RZ ;  /* 0x0000001a0c087210 */ /* 0x084fe40007f1e0ff */
[----:B---3--:R-:W-:Y:S02]  /*5d20*/  MOV R5, c[0x0][0x198] ;  /* 0x0000660000057a02 */ /* 0x008fe40000000f00 */
[-C--:B------:R-:W-:Y:S01]  /*5d30*/  LEA.HI.X.SX32 R7, R22, R27.reuse, 0x1, P4 ;  /* 0x0000001b16077211 */ /* 0x080fe200020f0eff */
[----:B------:R-:W-:Y:S01]  /*5d40*/  IMAD R25, R25, 0xe6, RZ ;  /* 0x000000e619197824 */ /* 0x000fe200078e02ff */
[----:B------:R-:W-:Y:S01]  /*5d50*/  LEA.HI.X.SX32 R9, R29, R27, 0x1, P0 ;  /* 0x0000001b1d097211 */ /* 0x000fe200000f0eff */
[----:B------:R-:W-:Y:S01]  /*5d60*/  IMAD R5, R5, 0x6f, RZ ;  /* 0x0000006f05057824 */ /* 0x000fe200078e02ff */
[----:B------:R-:W-:Y:S01]  /*5d70*/  MOV R22, c[0x0][0x198] ;  /* 0x0000660000167a02 */ /* 0x000fe20000000f00 */
[----:B------:R-:W-:Y:S01]  /*5d80*/  IMAD.MOV.U32 R11, RZ, RZ, c[0x0][0x198] ;  /* 0x00006600ff0b7624 */ /* 0x000fe200078e00ff */
[----:B------:R-:W-:-:S02]  /*5d90*/  IADD3 R4, P1, R23, R26, RZ ;  /* 0x0000001a17047210 */ /* 0x000fc40007f3e0ff */
[----:B------:R-:W-:Y:S01]  /*5da0*/  MOV R28, c[0x0][0x198] ;  /* 0x00006600001c7a02 */ /* 0x000fe20000000f00 */
[----:B------:R1:W-:Y:S01]  /*5db0*/  STL.64 [R1+0x800], R6 ;  /* 0x0008000601007387 */ /* 0x0003e20000100a00 */
[----:B------:R-:W-:Y:S01]  /*5dc0*/  IMAD R22, R22, 0x73, RZ ;  /* 0x0000007316167824 */ /* 0x000fe200078e02ff */
[-C--:B------:R-:W-:Y:S02]  /*5dd0*/  LEA.HI.X.SX32 R5, R5, R27.reuse, 0x1, P1 ;  /* 0x0000001b05057211 */ /* 0x080fe400008f0eff */
[----:B------:R2:W-:Y:S01]  /*5de0*/  STL.64 [R1+0x7e0], R8 ;  /* 0x0007e00801007387 */ /* 0x0005e20000100a00 */
[----:B------:R-:W-:Y:S02]  /*5df0*/  IMAD R28, R28, 0xee, RZ ;  /* 0x000000ee1c1c7824 */ /* 0x000fe400078e02ff */
[----:B------:R-:W-:Y:S01]  /*5e00*/  IMAD R11, R11, 0xf6, RZ ;  /* 0x000000f60b0b7824 */ /* 0x000fe200078e02ff */
[-C--:B-1----:R-:W-:Y:S02]  /*5e10*/  IADD3 R6, P4, R25, R26.reuse, RZ ;  /* 0x0000001a19067210 */ /* 0x082fe40007f9e0ff */
[----:B--2---:R-:W-:Y:S01]  /*5e20*/  MOV R9, c[0x0][0x198] ;  /* 0x0000660000097a02 */ /* 0x004fe20000000f00 */
[----:B------:R1:W-:Y:S01]  /*5e30*/  STL.64 [R1+0x7c8], R4 ;  /* 0x0007c80401007387 */ /* 0x0003e20000100a00 */
[-C--:B------:R-:W-:Y:S01]  /*5e40*/  LEA.HI.X.SX32 R7, R22, R27.reuse, 0x1, P4 ;  /* 0x0000001b16077211 */ /* 0x080fe200020f0eff */
[----:B------:R-:W-:Y:S01]  /*5e50*/  IMAD.MOV.U32 R29, RZ, RZ, c[0x0][0x198] ;  /* 0x00006600ff1d7624 */ /* 0x000fe200078e00ff */
[-C--:B------:R-:W-:Y:S01]  /*5e60*/  IADD3 R8, P0, R28, R26.reuse, RZ ;  /* 0x0000001a1c087210 */ /* 0x080fe20007f1e0ff */
[----:B------:R-:W-:Y:S01]  /*5e70*/  IMAD R9, R9, 0x77, RZ ;  /* 0x0000007709097824 */ /* 0x000fe200078e02ff */
[----:B------:R-:W-:Y:S01]  /*5e80*/  MOV R22, c[0x0][0x198] ;  /* 0x0000660000167a02 */ /* 0x000fe20000000f00 */
[----:B------:R2:W-:Y:S01]  /*5e90*/  STL.64 [R1+0x7a8], R6 ;  /* 0x0007a80601007387 */ /* 0x0005e20000100a00 */
[----:B------:R-:W-:Y:S01]  /*5ea0*/  IMAD R29, R29, 0xfe, RZ ;  /* 0x000000fe1d1d7824 */ /* 0x000fe200078e02ff */
[----:B-1----:R-:W-:Y:S01]  /*5eb0*/  IADD3 R4, P1, R11, R26, RZ ;  /* 0x0000001a0b047210 */ /* 0x002fe20007f3e0ff */
[----:B------:R-:W-:Y:S01]  /*5ec0*/  IMAD.MOV.U32 R11, RZ, RZ, c[0x0][0x198] ;  /* 0x00006600ff0b7624 */ /* 0x000fe200078e00ff */
[----:B------:R-:W-:Y:S01]  /*5ed0*/  LEA.HI.X.SX32 R9, R9, R27, 0x1, P0 ;  /* 0x0000001b09097211 */ /* 0x000fe200000f0eff */
[----:B------:R-:W-:-:S02]  /*5ee0*/  IMAD R22, R22, 0x7b, RZ ;  /* 0x0000007b16167824 */ /* 0x000fc400078e02ff */
[----:B------:R-:W-:Y:S01]  /*5ef0*/  IMAD R11, R11, 0x106, RZ ;  /* 0x000001060b0b7824 */ /* 0x000fe200078e02ff */
[----:B--2---:R-:W-:Y:S01]  /*5f00*/  MOV R7, c[0x0][0x198] ;  /* 0x0000660000077a02 */ /* 0x004fe20000000f00 */
[----:B------:R1:W-:Y:S01]  /*5f10*/  STL.64 [R1+0x788], R8 ;  /* 0x0007880801007387 */ /* 0x0003e20000100a00 */
[-C--:B------:R-:W-:Y:S01]  /*5f20*/  IADD3 R6, P4, R29, R26.reuse, RZ ;  /* 0x0000001a1d067210 */ /* 0x080fe20007f9e0ff */
[----:B------:R-:W-:Y:S02]  /*5f30*/  IMAD.MOV.U32 R29, RZ, RZ, c[0x0][0x198] ;  /* 0x00006600ff1d7624 */ /* 0x000fe400078e00ff */
[----:B------:R-:W-:Y:S01]  /*5f40*/  IMAD R7, R7, 0x7f, RZ ;  /* 0x0000007f07077824 */ /* 0x000fe200078e02ff */
[-C--:B------:R-:W-:Y:S02]  /*5f50*/  LEA.HI.X.SX32 R5, R22, R27.reuse, 0x1, P1 ;  /* 0x0000001b16057211 */ /* 0x080fe400008f0eff */
[----:B------:R-:W-:Y:S02]  /*5f60*/  MOV R22, c[0x0][0x198] ;  /* 0x0000660000167a02 */ /* 0x000fe40000000f00 */
[----:B-1----:R-:W-:Y:S01]  /*5f70*/  IADD3 R8, P0, R11, R26, RZ ;  /* 0x0000001a0b087210 */ /* 0x002fe20007f1e0ff */
[----:B------:R-:W-:Y:S01]  /*5f80*/  IMAD.MOV.U32 R11, RZ, RZ, c[0x0][0x198] ;  /* 0x00006600ff0b7624 */ /* 0x000fe200078e00ff */
[----:B------:R-:W-:Y:S01]  /*5f90*/  LEA.HI.X.SX32 R7, R7, R27, 0x1, P4 ;  /* 0x0000001b07077211 */ /* 0x000fe200020f0eff */
[----:B------:R-:W-:-:S02]  /*5fa0*/  IMAD R29, R29, 0x10c, RZ ;  /* 0x0000010c1d1d7824 */ /* 0x000fc400078e02ff */
[----:B------:R-:W-:Y:S01]  /*5fb0*/  IMAD R11, R11, 0x10e, RZ ;  /* 0x0000010e0b0b7824 */ /* 0x000fe200078e02ff */
[----:B------:R1:W-:Y:S01]  /*5fc0*/  STL.64 [R1+0x768], R4 ;  /* 0x0007680401007387 */ /* 0x0003e20000100a00 */
[----:B------:R-:W-:-:S03]  /*5fd0*/  IMAD R22, R22, 0x83, RZ ;  /* 0x0000008316167824 */ /* 0x000fc600078e02ff */
[----:B------:R2:W-:Y:S02]  /*5fe0*/  STL.64 [R1+0x748], R6 ;  /* 0x0007480601007387 */ /* 0x0005e40000100a00 */
[-C--:B------:R-:W-:Y:S02]  /*5ff0*/  LEA.HI.X.SX32 R9, R22, R27.reuse, 0x1, P0 ;  /* 0x0000001b16097211 */ /* 0x080fe400000f0eff */
[-C--:B-1----:R-:W-:Y:S02]  /*6000*/  IADD3 R4, P1, R29, R26.reuse, RZ ;  /* 0x0000001a1d047210 */ /* 0x082fe40007f3e0ff */
[----:B--2---:R-:W-:Y:S01]  /*6010*/  IADD3 R6, P4, R11, R26, RZ ;  /* 0x0000001a0b067210 */ /* 0x004fe20007f9e0ff */
[----:B------:R-:W-:Y:S01]  /*6020*/  IMAD.MOV.U32 R11, RZ, RZ, c[0x0][0x198] ;  /* 0x00006600ff0b7624 */ /* 0x000fe200078e00ff */
[----:B------:R-:W-:Y:S02]  /*6030*/  LEA.HI.X.SX32 R5, R2, R27, 0x1, P1 ;  /* 0x0000001b02057211 */ /* 0x000fe400008f0eff */
[----:B------:R-:W-:Y:S01]  /*6040*/  MOV R22, c[0x0][0x198] ;  /* 0x0000660000167a02 */ /* 0x000fe20000000f00 */
[----:B------:R-:W-:Y:S01]  /*6050*/  IMAD R11, R11, 0x11c, RZ ;  /* 0x0000011c0b0b7824 */ /* 0x000fe200078e02ff */
[----:B------:R-:W-:Y:S01]  /*6060*/  STL.64 [R1+0x730], R8 ;  /* 0x0007300801007387 */ /* 0x000fe20000100a00 */
[----:B------:R-:W-:-:S02]  /*6070*/  IMAD.MOV.U32 R29, RZ, RZ, c[0x0][0x198] ;  /* 0x00006600ff1d7624 */ /* 0x000fc400078e00ff */
[----:B------:R-:W-:Y:S01]  /*6080*/  IMAD R22, R22, 0x87, RZ ;  /* 0x0000008716167824 */ /* 0x000fe200078e02ff */
[----:B------:R1:W-:Y:S01]  /*6090*/  STL.64 [R1+0x718], R4 ;  /* 0x0007180401007387 */ /* 0x0003e20000100a00 */
[----:B------:R-:W-:-:S03]  /*60a0*/  IMAD R29, R29, 0x116, RZ ;  /* 0x000001161d1d7824 */ /* 0x000fc600078e02ff */
[----:B------:R-:W-:Y:S02]  /*60b0*/  LEA.HI.X.SX32 R7, R22, R27, 0x1, P4 ;  /* 0x0000001b16077211 */ /* 0x000fe400020f0eff */
[----:B------:R-:W-:Y:S02]  /*60c0*/  MOV R22, c[0x0][0x198] ;  /* 0x0000660000167a02 */ /* 0x000fe40000000f00 */
[-C--:B-1----:R-:W-:Y:S01]  /*60d0*/  IADD3 R4, P1, R11, R26.reuse, RZ ;  /* 0x0000001a0b047210 */ /* 0x082fe20007f3e0ff */
[----:B------:R-:W-:Y:S01]  /*60e0*/  IMAD.MOV.U32 R11, RZ, RZ, c[0x0][0x198] ;  /* 0x00006600ff0b7624 */ /* 0x000fe200078e00ff */
[----:B------:R-:W-:-:S03]  /*60f0*/  IADD3 R8, P0, R29, R26, RZ ;  /* 0x0000001a1d087210 */ /* 0x000fc60007f1e0ff */
[----:B------:R-:W-:Y:S02]  /*6100*/  IMAD R11, R11, 0x8b, RZ ;  /* 0x0000008b0b0b7824 */ /* 0x000fe400078e02ff */
[----:B------:R-:W-:-:S03]  /*6110*/  IMAD R22, R22, 0x126, RZ ;  /* 0x0000012616167824 */ /* 0x000fc600078e02ff */
[-C--:B------:R-:W-:Y:S01]  /*6120*/  LEA.HI.X.SX32 R9, R11, R27.reuse, 0x1, P0 ;  /* 0x0000001b0b097211 */ /* 0x080fe200000f0eff */
[----:B------:R-:W-:Y:S01]  /*6130*/  IMAD.MOV.U32 R29, RZ, RZ, c[0x0][0x198] ;  /* 0x00006600ff1d7624 */ /* 0x000fe200078e00ff */
[----:B------:R-:W-:Y:S03]  /*6140*/  STL.64 [R1+0x710], R6 ;  /* 0x0007100601007387 */ /* 0x000fe60000100a00 */
[----:B------:R-:W-:Y:S01]  /*6150*/  IMAD R29, R29, 0x11e, RZ ;  /* 0x0000011e1d1d7824 */ /* 0x000fe200078e02ff */
[----:B------:R1:W-:Y:S01]  /*6160*/  STL.64 [R1+0x6f8], R8 ;  /* 0x0006f80801007387 */ /* 0x0003e20000100a00 */
[----:B------:R-:W-:Y:S02]  /*6170*/  MOV R11, c[0x0][0x198] ;  /* 0x00006600000b7a02 */ /* 0x000fe40000000f00 */
[----:B------:R-:W-:Y:S01]  /*6180*/  LEA.HI.X.SX32 R5, R24, R27, 0x1, P1 ;  /* 0x0000001b18057211 */ /* 0x000fe200008f0eff */
[----:B------:R-:W-:Y:S01]  /*6190*/  IMAD.MOV.U32 R24, RZ, RZ, c[0x0][0x198] ;  /* 0x00006600ff187624 */ /* 0x000fe200078e00ff */
[----:B-1----:R-:W-:-:S02]  /*61a0*/  IADD3 R8, P0, R22, R26, RZ ;  /* 0x0000001a16087210 */ /* 0x002fc40007f1e0ff */
[----:B------:R-:W-:Y:S02]  /*61b0*/  MOV R22, c[0x0][0x198] ;  /* 0x0000660000167a02 */ /* 0x000fe40000000f00 */
[----:B------:R-:W-:Y:S02]  /*61c0*/  IADD3 R6, P4, R29, R26, RZ ;  /* 0x0000001a1d067210 */ /* 0x000fe40007f9e0ff */
[----:B------:R-:W-:Y:S01]  /*61d0*/  MOV R29, c[0x0][0x198] ;  /* 0x00006600001d7a02 */ /* 0x000fe20000000f00 */
[----:B------:R-:W-:Y:S02]  /*61e0*/  IMAD R22, R22, 0x8f, RZ ;  /* 0x0000008f16167824 */ /* 0x000fe400078e02ff */
[----:B------:R-:W-:Y:S02]  /*61f0*/  IMAD R11, R11, 0x93, RZ ;  /* 0x000000930b0b7824 */ /* 0x000fe400078e02ff */
[----:B------:R-:W-:Y:S01]  /*6200*/  IMAD R29, R29, 0x12c, RZ ;  /* 0x0000012c1d1d7824 */ /* 0x000fe200078e02ff */
[----:B------:R-:W-:Y:S01]  /*6210*/  LEA.HI.X.SX32 R7, R22, R27, 0x1, P4 ;  /* 0x0000001b16077211 */ /* 0x000fe200020f0eff */
[----:B------:R-:W-:-:S02]  /*6220*/  IMAD R24, R24, 0x12e, RZ ;  /* 0x0000012e18187824 */ /* 0x000fc400078e02ff */
[----:B------:R-:W-:Y:S01]  /*6230*/  IMAD.MOV.U32 R2, RZ, RZ, c[0x0][0x198] ;  /* 0x00006600ff027624 */ /* 0x000fe200078e00ff */
[----:B------:R1:W-:Y:S01]  /*6240*/  STL.64 [R1+0x6e0], R4 ;  /* 0x0006e00401007387 */ /* 0x0003e20000100a00 */
[----:B------:R-:W-:Y:S02]  /*6250*/  LEA.HI.X.SX32 R9, R11, R27, 0x1, P0 ;  /* 0x0000001b0b097211 */ /* 0x000fe400000f0eff */
[----:B------:R-:W-:Y:S01]  /*6260*/  IMAD R2, R2, 0x97, RZ ;  /* 0x0000009702027824 */ /* 0x000fe200078e02ff */
[----:B------:R2:W-:Y:S01]  /*6270*/  STL.64 [R1+0x6d8], R6 ;  /* 0x0006d80601007387 */ /* 0x0005e20000100a00 */
[----:B------:R-:W-:Y:S01]  /*6280*/  MOV R11, c[0x0][0x198] ;  /* 0x00006600000b7a02 */ /* 0x000fe20000000f00 */
[----:B------:R-:W-:Y:S01]  /*6290*/  IMAD.MOV.U32 R22, RZ, RZ, c[0x0][0x198] ;  /* 0x00006600ff167624 */ /* 0x000fe200078e00ff */
[-C--:B-1----:R-:W-:Y:S01]  /*62a0*/  IADD3 R4, P1, R29, R26.reuse, RZ ;  /* 0x0000001a1d047210 */ /* 0x082fe20007f3e0ff */
[----:B------:R-:W-:Y:S01]  /*62b0*/  IMAD.MOV.U32 R29, RZ, RZ, c[0x0][0x198] ;  /* 0x00006600ff1d7624 */ /* 0x000fe200078e00ff */
[----:B--2---:R-:W-:-:S02]  /*62c0*/  IADD3 R6, P4, R24, R26, RZ ;  /* 0x0000001a18067210 */ /* 0x004fc40007f9e0ff */
[-C--:B------:R-:W-:Y:S01]  /*62d0*/  LEA.HI.X.SX32 R5, R14, R27.reuse, 0x1, P1 ;  /* 0x0000001b0e057211 */ /* 0x080fe200008f0eff */
[----:B------:R-:W-:Y:S01]  /*62e0*/  IMAD R29, R29, 0x136, RZ ;  /* 0x000001361d1d7824 */ /* 0x000fe200078e02ff */
[----:B------:R-:W-:Y:S01]  /*62f0*/  LEA.HI.X.SX32 R7, R2, R27, 0x1, P4 ;  /* 0x0000001b02077211 */ /* 0x000fe200020f0eff */
[----:B------:R-:W-:Y:S02]  /*6300*/  IMAD.MOV.U32 R14, RZ, RZ, c[0x0][0x198] ;  /* 0x00006600ff0e7624 */ /* 0x000fe400078e00ff */
[----:B------:R-:W-:Y:S01]  /*6310*/  IMAD R11, R11, 0x13e, RZ ;  /* 0x0000013e0b0b7824 */ /* 0x000fe200078e02ff */
[----:B------:R1:W-:Y:S01]  /*6320*/  STL.64 [R1+0x6c0], R8 ;  /* 0x0006c00801007387 */ /* 0x0003e20000100a00 */
[----:B------:R-:W-:Y:S02]  /*6330*/  IMAD R22, R22, 0x13c, RZ ;  /* 0x0000013c16167824 */ /* 0x000fe400078e02ff */
[----:B------:R-:W-:Y:S01]  /*6340*/  IMAD R14, R14, 0x9b, RZ ;  /* 0x0000009b0e0e7824 */ /* 0x000fe200078e02ff */
[----:B------:R2:W-:Y:S04]  /*6350*/  STL.64 [R1+0x6a8], R4 ;  /* 0x0006a80401007387 */ /* 0x0005e80000100a00 */
[----:B------:R3:W-:Y:S01]  /*6360*/  STL.64 [R1+0x6a0], R6 ;  /* 0x0006a00601007387 */ /* 0x0007e20000100a00 */
[----:B-1----:R-:W-:-:S02]  /*6370*/  IADD3 R8, P0, R29, R26, RZ ;  /* 0x0000001a1d087210 */ /* 0x002fc40007f1e0ff */
[-C--:B--2---:R-:W-:Y:S02]  /*6380*/  IADD3 R4, P1, R22, R26.reuse, RZ ;  /* 0x0000001a16047210 */ /* 0x084fe40007f3e0ff */
[----:B---3--:R-:W-:Y:S02]  /*6390*/  IADD3 R6, P4, R11, R26, RZ ;  /* 0x0000001a0b067210 */ /* 0x008fe40007f9e0ff */
[----:B------:R-:W-:Y:S02]  /*63a0*/  MOV R11, c[0x0][0x198] ;  /* 0x00006600000b7a02 */ /* 0x000fe40000000f00 */
[-C--:B------:R-:W-:Y:S02]  /*63b0*/  LEA.HI.X.SX32 R9, R14, R27.reuse, 0x1, P0 ;  /* 0x0000001b0e097211 */ /* 0x080fe400000f0eff */
[----:B------:R-:W-:Y:S01]  /*63c0*/  LEA.HI.X.SX32 R5, R10, R27, 0x1, P1 ;  /* 0x0000001b0a057211 */ /* 0x000fe200008f0eff */
[----:B------:R-:W-:Y:S01]  /*63d0*/  IMAD R11, R11, 0x14c, RZ ;  /* 0x0000014c0b0b7824 */ /* 0x000fe200078e02ff */
[----:B------:R-:W-:Y:S01]  /*63e0*/  MOV R22, c[0x0][0x198] ;  /* 0x0000660000167a02 */ /* 0x000fe20000000f00 */
[----:B------:R-:W-:Y:S01]  /*63f0*/  STL.64 [R1+0x688], R8 ;  /* 0x0006880801007387 */ /* 0x000fe20000100a00 */
[----:B------:R-:W-:-:S03]  /*6400*/  IMAD.MOV.U32 R14, RZ, RZ, c[0x0][0x198] ;  /* 0x00006600ff0e7624 */ /* 0x000fc600078e00ff */
[----:B------:R1:W-:Y:S01]  /*6410*/  STL.64 [R1+0x670], R4 ;  /* 0x0006700401007387 */ /* 0x0003e20000100a00 */
[----:B------:R-:W-:Y:S02]  /*6420*/  IMAD R22, R22, 0x146, RZ ;  /* 0x0000014616167824 */ /* 0x000fe400078e02ff */
[----:B------:R-:W-:Y:S01]  /*6430*/  IMAD R14, R14, 0x9f, RZ ;  /* 0x0000009f0e0e7824 */ /* 0x000fe200078e02ff */
[-C--:B-1----:R-:W-:Y:S02]  /*6440*/  IADD3 R4, P1, R11, R26.reuse, RZ ;  /* 0x0000001a0b047210 */ /* 0x082fe40007f3e0ff */
[----:B------:R-:W-:Y:S02]  /*6450*/  MOV R11, c[0x0][0x198] ;  /* 0x00006600000b7a02 */ /* 0x000fe40000000f00 */
[----:B------:R-:W-:Y:S02]  /*6460*/  IADD3 R8, P0, R22, R26, RZ ;  /* 0x0000001a16087210 */ /* 0x000fe40007f1e0ff */
[----:B------:R-:W-:Y:S01]  /*6470*/  LEA.HI.X.SX32 R7, R14, R27, 0x1, P4 ;  /* 0x0000001b0e077211 */ /* 0x000fe200020f0eff */
[----:B------:R-:W-:-:S02]  /*6480*/  IMAD R11, R11, 0xa3, RZ ;  /* 0x000000a30b0b7824 */ /* 0x000fc400078e02ff */
[----:B------:R-:W-:Y:S01]  /*6490*/  IMAD.MOV.U32 R14, RZ, RZ, c[0x0][0x198] ;  /* 0x00006600ff0e7624 */ /* 0x000fe200078e00ff */
[----:B------:R-:W-:Y:S02]  /*64a0*/  MOV R22, c[0x0][0x198] ;  /* 0x0000660000167a02 */ /* 0x000fe40000000f00 */
[----:B------:R-:W-:Y:S01]  /*64b0*/  LEA.HI.X.SX32 R9, R11, R27, 0x1, P0 ;  /* 0x0000001b0b097211 */ /* 0x000fe200000f0eff */
[----:B------:R-:W-:Y:S01]  /*64c0*/  IMAD R14, R14, 0x156, RZ ;  /* 0x000001560e0e7824 */ /* 0x000fe200078e02ff */
[----:B------:R-:W-:Y:S01]  /*64d0*/  STL.64 [R1+0x668], R6 ;  /* 0x0006680601007387 */ /* 0x000fe20000100a00 */
[----:B------:R-:W-:-:S03]  /*64e0*/  IMAD R22, R22, 0x14e, RZ ;  /* 0x0000014e16167824 */ /* 0x000fc600078e02ff */
[----:B------:R1:W-:Y:S01]  /*64f0*/  STL.64 [R1+0x650], R8 ;  /* 0x0006500801007387 */ /* 0x0003e20000100a00 */
[----:B------:R-:W-:Y:S02]  /*6500*/  LEA.HI.X.SX32 R5, R15, R27, 0x1, P1 ;  /* 0x0000001b0f057211 */ /* 0x000fe400008f0eff */
[-C--:B-1----:R-:W-:Y:S01]  /*6510*/  IADD3 R8, P0, R14, R26.reuse, RZ ;  /* 0x0000001a0e087210 */ /* 0x082fe20007f1e0ff */
[----:B------:R-:W-:Y:S01]  /*6520*/  IMAD.MOV.U32 R14, RZ, RZ, c[0x0][0x198] ;  /* 0x00006600ff0e7624 */ /* 0x000fe200078e00ff */
[----:B------:R-:W-:-:S03]  /*6530*/  IADD3 R6, P4, R22, R26, RZ ;  /* 0x0000001a16067210 */ /* 0x000fc60007f9e0ff */
[----:B------:R-:W-:Y:S01]  /*6540*/  IMAD R14, R14, 0xa7, RZ ;  /* 0x000000a70e0e7824 */ /* 0x000fe200078e02ff */
[----:B------:R-:W-:Y:S04]  /*6550*/  STL.64 [R1+0x638], R4 ;  /* 0x0006380401007387 */ /* 0x000fe80000100a00 */
[----:B------:R-:W-:-:S05]  /*6560*/  LEA.HI.X.SX32 R7, R14, R27, 0x1, P4 ;  /* 0x0000001b0e077211 */ /* 0x000fca00020f0eff */
[----:B------:R1:W-:Y:S04]  /*6570*/  STL.64 [R1+0x630], R6 ;  /* 0x0006300601007387 */ /* 0x0003e80000100a00 */
[----:B-1----:R-:W2:Y:S01]  /*6580*/  LDL.LU R6, [R1+0x1b30] ;  /* 0x001b300001067983 */ /* 0x002ea20000300800 */
[----:B------:R-:W-:Y:S02]  /*6590*/  IMAD.MOV.U32 R22, RZ, RZ, c[0x0][0x198] ;  /* 0x00006600ff167624 */ /* 0x000fe400078e00ff */
[----:B------:R-:W-:Y:S02]  /*65a0*/  IMAD.MOV.U32 R11, RZ, RZ, c[0x0][0x198] ;  /* 0x00006600ff0b7624 */ /* 0x000fe400078e00ff */
[----:B------:R-:W-:Y:S02]  /*65b0*/  IMAD R22, R22, 0x15c, RZ ;  /* 0x0000015c16167824 */ /* 0x000fe400078e02ff */
[----:B------:R-:W-:-:S03]  /*65c0*/  IMAD R11, R11, 0xab, RZ ;  /* 0x000000ab0b0b7824 */ /* 0x000fc600078e02ff */
[----:B------:R-:W-:Y:S02]  /*65d0*/  IADD3 R4, P1, R22, R26, RZ ;  /* 0x0000001a16047210 */ /* 0x000fe40007f3e0ff */
[----:B------:R-:W-:Y:S02]  /*65e0*/  MOV R22, c[0x0][0x198] ;  /* 0x0000660000167a02 */ /* 0x000fe40000000f00 */
[----:B------:R-:W-:-:S03]  /*65f0*/  LEA.HI.X.SX32 R9, R11, R27, 0x1, P0 ;  /* 0x0000001b0b097211 */ /* 0x000fc600000f0eff */
[----:B------:R-:W-:Y:S01]  /*6600*/  IMAD R22, R22, 0x166, RZ ;  /* 0x0000016616167824 */ /* 0x000fe200078e02ff */
[----:B------:R-:W-:Y:S01]  /*6610*/  MOV R15, c[0x0][0x198] ;  /* 0x00006600000f7a02 */ /* 0x000fe20000000f00 */
[----:B------:R1:W-:Y:S01]  /*6620*/  STL.64 [R1+0x618], R8 ;  /* 0x0006180801007387 */ /* 0x0003e20000100a00 */
[----:B------:R-:W-:Y:S01]  /*6630*/  LEA.HI.X.SX32 R5, R20, R27, 0x1, P1 ;  /* 0x0000001b14057211 */ /* 0x000fe200008f0eff */
[----:B------:R-:W-:Y:S01]  /*6640*/  IMAD.MOV.U32 R10, RZ, RZ, c[0x0][0x198] ;  /* 0x00006600ff0a7624 */ /* 0x000fe200078e00ff */
[----:B------:R-:W-:Y:S01]  /*6650*/  MOV R20, c[0x0][0x198] ;  /* 0x0000660000147a02 */ /* 0x000fe20000000f00 */
[----:B------:R-:W-:Y:S01]  /*6660*/  IMAD R15, R15, 0x15e, RZ ;  /* 0x0000015e0f0f7824 */ /* 0x000fe200078e02ff */
[-C--:B-1----:R-:W-:Y:S02]  /*6670*/  IADD3 R8, P0, R22, R26.reuse, RZ ;  /* 0x0000001a16087210 */ /* 0x082fe40007f1e0ff */
[----:B------:R-:W-:Y:S01]  /*6680*/  MOV R22, c[0x0][0x198] ;  /* 0x0000660000167a02 */ /* 0x000fe20000000f00 */
[----:B------:R-:W-:Y:S01]  /*6690*/  IMAD R10, R10, 0xaf, RZ ;  /* 0x000000af0a0a7824 */ /* 0x000fe200078e02ff */
[----:B------:R-:W-:-:S03]  /*66a0*/  IADD3 R14, P4, R15, R26, RZ ;  /* 0x0000001a0f0e7210 */ /* 0x000fc60007f9e0ff */
[----:B------:R-:W-:Y:S01]  /*66b0*/  IMAD R22, R22, 0x16c, RZ ;  /* 0x0000016c16167824 */ /* 0x000fe200078e02ff */
[----:B------:R1:W-:Y:S01]  /*66c0*/  STL.64 [R1+0x600], R4 ;  /* 0x0006000401007387 */ /* 0x0003e20000100a00 */
[----:B------:R-:W-:Y:S01]  /*66d0*/  IMAD R20, R20, 0xb3, RZ ;  /* 0x000000b314147824 */ /* 0x000fe200078e02ff */
[----:B------:R-:W-:-:S04]  /*66e0*/  LEA.HI.X.SX32 R15, R10, R27, 0x1, P4 ;  /* 0x0000001b0a0f7211 */ /* 0x000fc800020f0eff */
[-C--:B------:R-:W-:Y:S02]  /*66f0*/  LEA.HI.X.SX32 R9, R20, R27.reuse, 0x1, P0 ;  /* 0x0000001b14097211 */ /* 0x080fe400000f0eff */
[----:B-1----:R-:W-:Y:S01]  /*6700*/  IADD3 R4, P1, R22, R26, RZ ;  /* 0x0000001a16047210 */ /* 0x002fe20007f3e0ff */
[----:B------:R-:W-:Y:S03]  /*6710*/  STL.64 [R1+0x5f8], R14 ;  /* 0x0005f80e01007387 */ /* 0x000fe60000100a00 */
[----:B------:R-:W-:Y:S01]  /*6720*/  LEA.HI.X.SX32 R5, R0, R27, 0x1, P1 ;  /* 0x0000001b00057211 */ /* 0x000fe200008f0eff */
[----:B------:R-:W-:Y:S04]  /*6730*/  STL.64 [R1+0x5e0], R8 ;  /* 0x0005e00801007387 */ /* 0x000fe80000100a00 */
[----:B------:R1:W-:Y:S04]  /*6740*/  STL.64 [R1+0x5c8], R4 ;  /* 0x0005c80401007387 */ /* 0x0003e80000100a00 */
[----:B-1----:R-:W3:Y:S01]  /*6750*/  LDL.LU R4, [R1+0x1b2c] ;  /* 0x001b2c0001047983 */ /* 0x002ee20000300800 */
[----:B------:R-:W-:Y:S01]  /*6760*/  MOV R22, c[0x0][0x198] ;  /* 0x0000660000167a02 */ /* 0x000fe20000000f00 */
[----:B------:R-:W-:-:S04]  /*6770*/  IMAD.MOV.U32 R11, RZ, RZ, c[0x0][0x198] ;  /* 0x00006600ff0b7624 */ /* 0x000fc800078e00ff */
[----:B------:R-:W-:Y:S02]  /*6780*/  IMAD R22, R22, 0x176, RZ ;  /* 0x0000017616167824 */ /* 0x000fe400078e02ff */
[----:B------:R-:W-:-:S03]  /*6790*/  IMAD R11, R11, 0x16e, RZ ;  /* 0x0000016e0b0b7824 */ /* 0x000fc600078e02ff */
[-C--:B------:R-:W-:Y:S02]  /*67a0*/  IADD3 R8, P0, R22, R26.reuse, RZ ;  /* 0x0000001a16087210 */ /* 0x080fe40007f1e0ff */
[----:B------:R-:W-:Y:S01]  /*67b0*/  MOV R22, c[0x0][0x198] ;  /* 0x0000660000167a02 */ /* 0x000fe20000000f00 */
[----:B------:R-:W-:Y:S01]  /*67c0*/  IMAD.MOV.U32 R20, RZ, RZ, c[0x0][0x198] ;  /* 0x00006600ff147624 */ /* 0x000fe200078e00ff */
[----:B------:R-:W-:-:S03]  /*67d0*/  IADD3 R14, P4, R11, R26, RZ ;  /* 0x0000001a0b0e7210 */ /* 0x000fc60007f9e0ff */
[----:B------:R-:W-:Y:S02]  /*67e0*/  IMAD R22, R22, 0xb7, RZ ;  /* 0x000000b716167824 */ /* 0x000fe400078e02ff */
[----:B------:R-:W-:Y:S02]  /*67f0*/  IMAD R20, R20, 0x17c, RZ ;  /* 0x0000017c14147824 */ /* 0x000fe400078e02ff */
[----:B------:R-:W-:Y:S01]  /*6800*/  IMAD.MOV.U32 R7, RZ, RZ, c[0x0][0x198] ;  /* 0x00006600ff077624 */ /* 0x000fe200078e00ff */
[----:B------:R-:W-:Y:S02]  /*6810*/  LEA.HI.X.SX32 R15, R22, R27, 0x1, P4 ;  /* 0x0000001b160f7211 */ /* 0x000fe400020f0eff */
[-C--:B------:R-:W-:Y:S01]  /*6820*/  IADD3 R2, P1, R20, R26.reuse, RZ ;  /* 0x0000001a14027210 */ /* 0x080fe20007f3e0ff */
[----:B------:R-:W-:Y:S02]  /*6830*/  IMAD R7, R7, 0x17e, RZ ;  /* 0x0000017e07077824 */ /* 0x000fe400078e02ff */
[----:B------:R1:W-:Y:S04]  /*6840*/  STL.64 [R1+0x5c0], R14 ;  /* 0x0005c00e01007387 */ /* 0x0003e80000100a00 */
[----:B------:R-:W-:Y:S01]  /*6850*/  STL [R1+0x590], R2 ;  /* 0x0005900201007387 */ /* 0x000fe20000100800 */
[----:B-1----:R-:W-:Y:S01]  /*6860*/  IADD3 R14, P4, R7, R26, RZ ;  /* 0x0000001a070e7210 */ /* 0x002fe20007f9e0ff */
[----:B------:R-:W-:Y:S01]  /*6870*/  IMAD.MOV.U32 R20, RZ, RZ, c[0x0][0x198] ;  /* 0x00006600ff147624 */ /* 0x000fe200078e00ff */
[----:B------:R-:W-:-:S03]  /*6880*/  MOV R22, c[0x0][0x198] ;  /* 0x0000660000167a02 */ /* 0x000fc60000000f00 */
[----:B------:R-:W-:Y:S02]  /*6890*/  IMAD R20, R20, 0xbb, RZ ;  /* 0x000000bb14147824 */ /* 0x000fe400078e02ff */
[----:B------:R-:W-:-:S03]  /*68a0*/  IMAD R22, R22, 0x186, RZ ;  /* 0x0000018616167824 */ /* 0x000fc600078e02ff */
[----:B------:R-:W-:Y:S01]  /*68b0*/  LEA.HI.X.SX32 R9, R20, R27, 0x1, P0 ;  /* 0x0000001b14097211 */ /* 0x000fe200000f0eff */
[----:B--2---:R1:W-:Y:S02]  /*68c0*/  STL.64 [R1+0x1b10], R6 ;  /* 0x001b100601007387 */ /* 0x0043e40000100a00 */
[----:B-1----:R-:W-:Y:S02]  /*68d0*/  IMAD.MOV.U32 R7, RZ, RZ, R3 ;  /* 0x000000ffff077224 */ /* 0x002fe400078e0003 */
[----:B------:R-:W2:Y:S01]  /*68e0*/  LDL.LU R3, [R1+0x1b28] ;  /* 0x001b280001037983 */ /* 0x000ea20000300800 */
[----:B------:R-:W-:-:S03]  /*68f0*/  MOV R20, c[0x0][0x198] ;  /* 0x0000660000147a02 */ /* 0x000fc60000000f00 */
[----:B------:R1:W-:Y:S01]  /*6900*/  STL.64 [R1+0x5a8], R8 ;  /* 0x0005a80801007387 */ /* 0x0003e20000100a00 */
[----:B------:R-:W-:Y:S01]  /*6910*/  LEA.HI.X.SX32 R7, R17, R27, 0x1, P1 ;  /* 0x0000001b11077211 */ /* 0x000fe200008f0eff */
[----:B------:R-:W-:Y:S01]  /*6920*/  IMAD R20, R20, 0x18c, RZ ;  /* 0x0000018c14147824 */ /* 0x000fe200078e02ff */
[----:B------:R-:W-:Y:S02]  /*6930*/  MOV R17, c[0x0][0x198] ;  /* 0x0000660000117a02 */ /* 0x000fe40000000f00 */
[----:B-1----:R-:W-:Y:S01]  /*6940*/  IADD3 R8, P0, R22, R26, RZ ;  /* 0x0000001a16087210 */ /* 0x002fe20007f1e0ff */
[----:B------:R-:W-:Y:S01]  /*6950*/  IMAD.MOV.U32 R22, RZ, RZ, c[0x0][0x198] ;  /* 0x00006600ff167624 */ /* 0x000fe200078e00ff */
[----:B------:R-:W-:-:S03]  /*6960*/  MOV R5, c[0x0][0x198] ;  /* 0x0000660000057a02 */ /* 0x000fc60000000f00 */
[----:B------:R-:W-:Y:S01]  /*6970*/  IMAD R22, R22, 0xbf, RZ ;  /* 0x000000bf16167824 */ /* 0x000fe200078e02ff */
[----:B------:R-:W-:Y:S02]  /*6980*/  MOV R6, R2 ;  /* 0x0000000200067202 */ /* 0x000fe40000000f00 */
[----:B------:R-:W-:Y:S02]  /*6990*/  IADD3 R6, P1, R20, R26, RZ ;  /* 0x0000001a14067210 */ /* 0x000fe40007f3e0ff */
[----:B------:R-:W-:Y:S01]  /*69a0*/  LEA.HI.X.SX32 R15, R22, R27, 0x1, P4 ;  /* 0x0000001b160f7211 */ /* 0x000fe200020f0eff */
[----:B------:R-:W-:Y:S01]  /*69b0*/  IMAD.MOV.U32 R22, RZ, RZ, c[0x0][0x198] ;  /* 0x00006600ff167624 */ /* 0x000fe200078e00ff */
[----:B------:R1:W-:Y:S01]  /*69c0*/  STL [R1+0x594], R7 ;  /* 0x0005940701007387 */ /* 0x0003e20000100800 */
[----:B------:R-:W-:Y:S02]  /*69d0*/  IMAD R17, R17, 0xc3, RZ ;  /* 0x000000c311117824 */ /* 0x000fe400078e02ff */
[----:B------:R-:W-:-:S02]  /*69e0*/  IMAD R5, R5, 0x18e, RZ ;  /* 0x0000018e05057824 */ /* 0x000fc400078e02ff */
[----:B------:R-:W-:Y:S01]  /*69f0*/  IMAD R22, R22, 0x19c, RZ ;  /* 0x0000019c16167824 */ /* 0x000fe200078e02ff */
[----:B------:R4:W-:Y:S01]  /*6a00*/  STL.64 [R1+0x588], R14 ;  /* 0x0005880e01007387 */ /* 0x0009e20000100a00 */
[-C--:B------:R-:W-:Y:S02]  /*6a10*/  LEA.HI.X.SX32 R9, R17, R27.reuse, 0x1, P0 ;  /* 0x0000001b11097211 */ /* 0x080fe400000f0eff */
[-C--:B-1----:R-:W-:Y:S01]  /*6a20*/  LEA.HI.X.SX32 R7, R21, R27.reuse, 0x1, P1 ;  /* 0x0000001b15077211 */ /* 0x082fe200008f0eff */
[----:B------:R-:W-:Y:S02]  /*6a30*/  IMAD.MOV.U32 R20, RZ, RZ, c[0x0][0x198] ;  /* 0x00006600ff147624 */ /* 0x000fe400078e00ff */
[----:B------:R-:W-:Y:S02]  /*6a40*/  IMAD.MOV.U32 R21, RZ, RZ, c[0x0][0x198] ;  /* 0x00006600ff157624 */ /* 0x000fe400078e00ff */
[----:B------:R-:W-:Y:S02]  /*6a50*/  IMAD R20, R20, 0x196, RZ ;  /* 0x0000019614147824 */ /* 0x000fe400078e02ff */
[----:B------:R-:W-:Y:S01]  /*6a60*/  IMAD R21, R21, 0xc7, RZ ;  /* 0x000000c715157824 */ /* 0x000fe200078e02ff */
[----:B----4-:R-:W-:Y:S01]  /*6a70*/  IADD3 R14, P4, R5, R26, RZ ;  /* 0x0000001a050e7210 */ /* 0x010fe20007f9e0ff */
[----:B---3--:R-:W-:Y:S04]  /*6a80*/  STL.64 [R1+0x1b08], R4 ;  /* 0x001b080401007387 */ /* 0x008fe80000100a00 */
[----:B------:R1:W-:Y:S04]  /*6a90*/  STL.64 [R1+0x558], R6 ;  /* 0x0005580601007387 */ /* 0x0003e80000100a00 */
[----:B------:R3:W-:Y:S01]  /*6aa0*/  STL.64 [R1+0x570], R8 ;  /* 0x0005700801007387 */ /* 0x0007e20000100a00 */
[----:B------:R-:W-:-:S02]  /*6ab0*/  LEA.HI.X.SX32 R15, R21, R27, 0x1, P4 ;  /* 0x0000001b150f7211 */ /* 0x000fc400020f0eff */
[-C--:B-1----:R-:W-:Y:S02]  /*6ac0*/  IADD3 R6, P1, R22, R26.reuse, RZ ;  /* 0x0000001a16067210 */ /* 0x082fe40007f3e0ff */
[----:B------:R-:W-:Y:S02]  /*6ad0*/  MOV R22, c[0x0][0x198] ;  /* 0x0000660000167a02 */ /* 0x000fe40000000f00 */
[----:B---3--:R-:W-:Y:S01]  /*6ae0*/  MOV R9, c[0x0][0x198] ;  /* 0x0000660000097a02 */ /* 0x008fe20000000f00 */
[----:B------:R-:W-:Y:S01]  /*6af0*/  IMAD.MOV.U32 R21, RZ, RZ, c[0x0][0x198] ;  /* 0x00006600ff157624 */ /* 0x000fe200078e00ff */
[----:B------:R-:W-:Y:S01]  /*6b00*/  IADD3 R4, P0, R20, R26, RZ ;  /* 0x0000001a14047210 */ /* 0x000fe20007f1e0ff */
[----:B------:R-:W-:Y:S02]  /*6b10*/  IMAD R22, R22, 0xcb, RZ ;  /* 0x000000cb16167824 */ /* 0x000fe400078e02ff */
[----:B------:R-:W-:Y:S01]  /*6b20*/  IMAD R9, R9, 0x19e, RZ ;  /* 0x0000019e09097824 */ /* 0x000fe200078e02ff */
[----:B------:R-:W-:Y:S01]  /*6b30*/  MOV R8, c[0x0][0x198] ;  /* 0x0000660000087a02 */ /* 0x000fe20000000f00 */
[----:B------:R1:W-:Y:S01]  /*6b40*/  STL.64 [R1+0x550], R14 ;  /* 0x0005500e01007387 */ /* 0x0003e20000100a00 */
[----:B------:R-:W-:Y:S01]  /*6b50*/  LEA.HI.X.SX32 R5, R22, R27, 0x1, P0 ;  /* 0x0000001b16057211 */ /* 0x000fe200000f0eff */
[----:B------:R-:W-:Y:S01]  /*6b60*/  IMAD R21, R21, 0xcf, RZ ;  /* 0x000000cf15157824 */ /* 0x000fe200078e02ff */
[----:B------:R-:W-:Y:S01]  /*6b70*/  MOV R22, c[0x0][0x198] ;  /* 0x0000660000167a02 */ /* 0x000fe20000000f00 */
[----:B------:R-:W-:Y:S01]  /*6b80*/  IMAD R8, R8, 0x1a6, RZ ;  /* 0x000001a608087824 */ /* 0x000fe200078e02ff */
[----:B------:R-:W-:-:S03]  /*6b90*/  MOV R20, c[0x0][0x198] ;  /* 0x0000660000147a02 */ /* 0x000fc60000000f00 */
[----:B------:R-:W-:Y:S01]  /*6ba0*/  IMAD R22, R22, 0x1ae, RZ ;  /* 0x000001ae16167824 */ /* 0x000fe200078e02ff */
[-C--:B-1----:R-:W-:Y:S01]  /*6bb0*/  IADD3 R14, P4, R9, R26.reuse, RZ ;  /* 0x0000001a090e7210 */ /* 0x082fe20007f9e0ff */
[----:B------:R1:W-:Y:S03]  /*6bc0*/  STL.64 [R1+0x538], R4 ;  /* 0x0005380401007387 */ /* 0x0003e60000100a00 */
[-C--:B------:R-:W-:Y:S01]  /*6bd0*/  LEA.HI.X.SX32 R15, R21, R27.reuse, 0x1, P4 ;  /* 0x0000001b150f7211 */ /* 0x080fe200020f0eff */
[----:B------:R-:W-:Y:S01]  /*6be0*/  IMAD.MOV.U32 R21, RZ, RZ, c[0x0][0x198] ;  /* 0x00006600ff157624 */ /* 0x000fe200078e00ff */
[----:B------:R3:W-:Y:S01]  /*6bf0*/  STL.64 [R1+0x1b00], R8 ;  /* 0x001b000801007387 */ /* 0x0007e20000100a00 */
[----:B------:R-:W-:Y:S02]  /*6c00*/  LEA.HI.X.SX32 R7, R19, R27, 0x1, P1 ;  /* 0x0000001b13077211 */ /* 0x000fe400008f0eff */
[----:B------:R-:W-:Y:S01]  /*6c10*/  IMAD R21, R21, 0xd3, RZ ;  /* 0x000000d315157824 */ /* 0x000fe200078e02ff */
[-C--:B-1----:R-:W-:Y:S01]  /*6c20*/  IADD3 R4, P0, R8, R26.reuse, RZ ;  /* 0x0000001a08047210 */ /* 0x082fe20007f1e0ff */
[----:B------:R-:W-:Y:S01]  /*6c30*/  IMAD R20, R20, 0x1ac, RZ ;  /* 0x000001ac14147824 */ /* 0x000fe200078e02ff */
[----:B---3--:R-:W-:-:S02]  /*6c40*/  IADD3 R8, P4, R22, R26, RZ ;  /* 0x0000001a16087210 */ /* 0x008fc40007f9e0ff */
[----:B------:R-:W-:Y:S01]  /*6c50*/  MOV R22, c[0x0][0x198] ;  /* 0x0000660000167a02 */ /* 0x000fe20000000f00 */
[----:B------:R1:W-:Y:S01]  /*6c60*/  STL.64 [R1+0x520], R6 ;  /* 0x0005200601007387 */ /* 0x0003e20000100a00 */
[----:B------:R-:W-:-:S03]  /*6c70*/  LEA.HI.X.SX32 R5, R21, R27, 0x1, P0 ;  /* 0x0000001b15057211 */ /* 0x000fc600000f0eff */
[----:B------:R-:W-:Y:S01]  /*6c80*/  IMAD R22, R22, 0x1b6, RZ ;  /* 0x000001b616167824 */ /* 0x000fe200078e02ff */
[----:B------:R3:W-:Y:S04]  /*6c90*/  STL.64 [R1+0x518], R14 ;  /* 0x0005180e01007387 */ /* 0x0007e80000100a00 */
[----:B------:R4:W-:Y:S01]  /*6ca0*/  STL.64 [R1+0x500], R4 ;  /* 0x0005000401007387 */ /* 0x0009e20000100a00 */
[----:B-1----:R-:W-:-:S04]  /*6cb0*/  IADD3 R6, P1, R20, R26, RZ ;  /* 0x0000001a14067210 */ /* 0x002fc80007f3e0ff */
[----:B------:R-:W-:Y:S02]  /*6cc0*/  LEA.HI.X.SX32 R7, R12, R27, 0x1, P1 ;  /* 0x0000001b0c077211 */ /* 0x000fe400008f0eff */
[----:B---3--:R-:W-:Y:S02]  /*6cd0*/  MOV R15, c[0x0][0x198] ;  /* 0x00006600000f7a02 */ /* 0x008fe40000000f00 */
[----:B------:R-:W-:Y:S02]  /*6ce0*/  MOV R12, c[0x0][0x198] ;  /* 0x00006600000c7a02 */ /* 0x000fe40000000f00 */
[----:B----4-:R-:W-:Y:S02]  /*6cf0*/  IADD3 R4, P0, R22, R26, RZ ;  /* 0x0000001a16047210 */ /* 0x010fe40007f1e0ff */
[----:B------:R-:W-:Y:S01]  /*6d00*/  MOV R22, c[0x0][0x198] ;  /* 0x0000660000167a02 */ /* 0x000fe20000000f00 */
[----:B------:R-:W-:Y:S01]  /*6d10*/  IMAD R15, R15, 0x1bc, RZ ;  /* 0x000001bc0f0f7824 */ /* 0x000fe200078e02ff */
[----:B------:R-:W-:Y:S01]  /*6d20*/  MOV R19, c[0x0][0x198] ;  /* 0x0000660000137a02 */ /* 0x000fe20000000f00 */
[----:B------:R-:W-:-:S02]  /*6d30*/  IMAD R12, R12, 0xdb, RZ ;  /* 0x000000db0c0c7824 */ /* 0x000fc400078e02ff */
[----:B------:R-:W-:Y:S01]  /*6d40*/  IMAD R22, R22, 0xd7, RZ ;  /* 0x000000d716167824 */ /* 0x000fe200078e02ff */
[----:B------:R1:W-:Y:S01]  /*6d50*/  STL.64 [R1+0x4e8], R6 ;  /* 0x0004e80601007387 */ /* 0x0003e20000100a00 */
[----:B------:R-:W-:Y:S01]  /*6d60*/  IMAD.MOV.U32 R14, RZ, RZ, c[0x0][0x198] ;  /* 0x00006600ff0e7624 */ /* 0x000fe200078e00ff */
[-C--:B------:R-:W-:Y:S01]  /*6d70*/  LEA.HI.X.SX32 R5, R12, R27.reuse, 0x1, P0 ;  /* 0x0000001b0c057211 */ /* 0x080fe200000f0eff */
[----:B------:R-:W-:Y:S01]  /*6d80*/  IMAD R19, R19, 0x1be, RZ ;  /* 0x000001be13137824 */ /* 0x000fe200078e02ff */
[----:B------:R-:W-:Y:S01]  /*6d90*/  LEA.HI.X.SX32 R9, R22, R27, 0x1, P4 ;  /* 0x0000001b16097211 */ /* 0x000fe200020f0eff */
[----:B------:R-:W-:Y:S02]  /*6da0*/  IMAD.MOV.U32 R12, RZ, RZ, c[0x0][0x198] ;  /* 0x00006600ff0c7624 */ /* 0x000fe400078e00ff */
[----:B------:R-:W-:Y:S01]  /*6db0*/  IMAD R14, R14, 0x1c6, RZ ;  /* 0x000001c60e0e7824 */ /* 0x000fe200078e02ff */
[----:B-1----:R-:W-:Y:S01]  /*6dc0*/  IADD3 R6, P1, R15, R26, RZ ;  /* 0x0000001a0f067210 */ /* 0x002fe20007f3e0ff */
[----:B------:R1:W-:Y:S01]  /*6dd0*/  STL.64 [R1+0x4e0], R8 ;  /* 0x0004e00801007387 */ /* 0x0003e20000100a00 */
[----:B------:R-:W-:-:S02]  /*6de0*/  IMAD R12, R12, 0x1cc, RZ ;  /* 0x000001cc0c0c7824 */ /* 0x000fc400078e02ff */
[----:B------:R-:W-:Y:S01]  /*6df0*/  LEA.HI.X.SX32 R7, R23, R27, 0x1, P1 ;  /* 0x0000001b17077211 */ /* 0x000fe200008f0eff */
[----:B------:R-:W-:Y:S04]  /*6e00*/  STL.64 [R1+0x1af0], R18 ;  /* 0x001af01201007387 */ /* 0x000fe80000100a00 */
[----:B------:R3:W-:Y:S04]  /*6e10*/  STL.64 [R1+0x4c8], R4 ;  /* 0x0004c80401007387 */ /* 0x0007e80000100a00 */
[----:B------:R-:W-:Y:S04]  /*6e20*/  STL.64 [R1+0x1af8], R14 ;  /* 0x001af80e01007387 */ /* 0x000fe80000100a00 */
[----:B------:R4:W-:Y:S01]  /*6e30*/  STL.64 [R1+0x4b0], R6 ;  /* 0x0004b00601007387 */ /* 0x0009e20000100a00 */
[----:B------:R-:W-:Y:S01]  /*6e40*/  IMAD.MOV.U32 R23, RZ, RZ, c[0x0][0x198] ;  /* 0x00006600ff177624 */ /* 0x000fe200078e00ff */
[----:B-1----:R-:W-:-:S02]  /*6e50*/  IADD3 R8, P4, R19, R26, RZ ;  /* 0x0000001a13087210 */ /* 0x002fc40007f9e0ff */
[-C--:B---3--:R-:W-:Y:S01]  /*6e60*/  IADD3 R4, P0, R14, R26.reuse, RZ ;  /* 0x0000001a0e047210 */ /* 0x088fe20007f1e0ff */
[----:B------:R-:W-:Y:S01]  /*6e70*/  IMAD R23, R23, 0xdf, RZ ;  /* 0x000000df17177824 */ /* 0x000fe200078e02ff */
[----:B----4-:R-:W-:Y:S02]  /*6e80*/  IADD3 R6, P1, R12, R26, RZ ;  /* 0x0000001a0c067210 */ /* 0x010fe40007f3e0ff */
[----:B------:R-:W-:Y:S02]  /*6e90*/  MOV R12, c[0x0][0x198] ;  /* 0x00006600000c7a02 */ /* 0x000fe40000000f00 */
[----:B------:R-:W-:-:S03]  /*6ea0*/  MOV R17, c[0x0][0x198] ;  /* 0x0000660000117a02 */ /* 0x000fc60000000f00 */
[----:B------:R-:W-:Y:S01]  /*6eb0*/  IMAD R12, R12, 0xe3, RZ ;  /* 0x000000e30c0c7824 */ /* 0x000fe200078e02ff */
[----:B------:R-:W-:Y:S01]  /*6ec0*/  LEA.HI.X.SX32 R9, R23, R27, 0x1, P4 ;  /* 0x0000001b17097211 */ /* 0x000fe200020f0eff */
[----:B------:R-:W-:-:S03]  /*6ed0*/  IMAD R17, R17, 0x1ce, RZ ;  /* 0x000001ce11117824 */ /* 0x000fc600078e02ff */
[----:B------:R-:W-:Y:S02]  /*6ee0*/  LEA.HI.X.SX32 R5, R12, R27, 0x1, P0 ;  /* 0x0000001b0c057211 */ /* 0x000fe400000f0eff */
[----:B------:R-:W-:Y:S01]  /*6ef0*/  MOV R12, c[0x0][0x198] ;  /* 0x00006600000c7a02 */ /* 0x000fe20000000f00 */
[----:B------:R1:W-:Y:S01]  /*6f00*/  STL.64 [R1+0x4a8], R8 ;  /* 0x0004a80801007387 */ /* 0x0003e20000100a00 */
[----:B------:R-:W-:-:S03]  /*6f10*/  MOV R10, c[0x0][0x198] ;  /* 0x00006600000a7a02 */ /* 0x000fc60000000f00 */
[----:B------:R-:W-:Y:S02]  /*6f20*/  IMAD R12, R12, 0xe7, RZ ;  /* 0x000000e70c0c7824 */ /* 0x000fe400078e02ff */
[----:B------:R-:W-:Y:S01]  /*6f30*/  IMAD R10, R10, 0x1d6, RZ ;  /* 0x000001d60a0a7824 */ /* 0x000fe200078e02ff */
[----:B-1----:R-:W-:-:S04]  /*6f40*/  IADD3 R8, P4, R17, R26, RZ ;  /* 0x0000001a11087210 */ /* 0x002fc80007f9e0ff */
[-C--:B------:R-:W-:Y:S01]  /*6f50*/  LEA.HI.X.SX32 R9, R12, R27.reuse, 0x1, P4 ;  /* 0x0000001b0c097211 */ /* 0x080fe200020f0eff */
[----:B------:R-:W-:Y:S01]  /*6f60*/  IMAD.MOV.U32 R12, RZ, RZ, c[0x0][0x198] ;  /* 0x00006600ff0c7624 */ /* 0x000fe200078e00ff */
[----:B------:R-:W-:Y:S01]  /*6f70*/  MOV R20, c[0x0][0x198] ;  /* 0x0000660000147a02 */ /* 0x000fe20000000f00 */
[----:B------:R-:W-:Y:S01]  /*6f80*/  STL.64 [R1+0x1ae8], R16 ;  /* 0x001ae81001007387 */ /* 0x000fe20000100a00 */
[----:B------:R-:W-:Y:S02]  /*6f90*/  IMAD.MOV.U32 R21, RZ, RZ, c[0x0][0x198] ;  /* 0x00006600ff157624 */ /* 0x000fe400078e00ff */
[----:B------:R-:W-:Y:S01]  /*6fa0*/  IMAD R12, R12, 0xeb, RZ ;  /* 0x000000eb0c0c7824 */ /* 0x000fe200078e02ff */
[----:B------:R1:W-:Y:S01]  /*6fb0*/  STL.64 [R1+0x490], R4 ;  /* 0x0004900401007387 */ /* 0x0003e20000100a00 */
[----:B------:R-:W-:Y:S01]  /*6fc0*/  LEA.HI.X.SX32 R7, R25, R27, 0x1, P1 ;  /* 0x0000001b19077211 */ /* 0x000fe200008f0eff */
[----:B------:R-:W-:Y:S02]  /*6fd0*/  IMAD R20, R20, 0x1dc, RZ ;  /* 0x000001dc14147824 */ /* 0x000fe400078e02ff */
[----:B------:R-:W-:Y:S01]  /*6fe0*/  IMAD R21, R21, 0x1de, RZ ;  /* 0x000001de15157824 */ /* 0x000fe200078e02ff */
[----:B------:R-:W-:Y:S01]  /*6ff0*/  STL [R1+0x1ae0], R10 ;  /* 0x001ae00a01007387 */ /* 0x000fe20000100800 */
[----:B-1----:R-:W-:-:S03]  /*7000*/  IADD3 R4, P0, R10, R26, RZ ;  /* 0x0000001a0a047210 */ /* 0x002fc60007f1e0ff */
[----:B------:R-:W-:Y:S01]  /*7010*/  STL [R1+0x1b18], R11 ;  /* 0x001b180b01007387 */ /* 0x000fe20000100800 */
[----:B------:R-:W-:-:S03]  /*7020*/  LEA.HI.X.SX32 R5, R12, R27, 0x1, P0 ;  /* 0x0000001b0c057211 */ /* 0x000fc600000f0eff */
[----:B------:R-:W-:Y:S01]  /*7030*/  STL.64 [R1+0xe0], R6 ;  /* 0x0000e00601007387 */ /* 0x000fe20000100a00 */
[----:B------:R-:W-:-:S03]  /*7040*/  MOV R2, c[0x0][0x198] ;  /* 0x0000660000027a02 */ /* 0x000fc60000000f00 */
[----:B------:R-:W-:Y:S04]  /*7050*/  STL.64 [R1+0x1ad8], R20 ;  /* 0x001ad81401007387 */ /* 0x000fe80000100a00 */
[----:B------:R-:W-:Y:S04]  /*7060*/  STL.64 [R1+0xd8], R8 ;  /* 0x0000d80801007387 */ /* 0x000fe80000100a00 */
[----:B------:R1:W-:Y:S01]  /*7070*/  STL.64 [R1+0xc8], R4 ;  /* 0x0000c80401007387 */ /* 0x0003e20000100a00 */
[----:B------:R-:W-:-:S03]  /*7080*/  IMAD R2, R2, 0x1e6, RZ ;  /* 0x000001e602027824 */ /* 0x000fc600078e02ff */
[----:B-1----:R0:W3:Y:S04]  /*7090*/  LDL.64 R4, [R1+0x60] ;  /* 0x0000600001047983 */ /* 0x0020e80000100a00 */
[----:B--2---:R-:W-:Y:S04]  /*70a0*/  STL.64 [R1+0x1b20], R2 ;  /* 0x001b200201007387 */ /* 0x004fe80000100a00 */
[----:B------:R0:W2:Y:S04]  /*70b0*/  LDL.64 R16, [R1+0x58] ;  /* 0x0000580001107983 */ /* 0x0000a80000100a00 */
[----:B------:R0:W4:Y:S04]  /*70c0*/  LDL.64 R8, [R1+0x50] ;  /* 0x0000500001087983 */ /* 0x0001280000100a00 */
[----:B------:R0:W5:Y:S01]  /*70d0*/  LDL.64 R18, [R1+0x48] ;  /* 0x0000480001127983 */ /* 0x0001620000100a00 */
[----:B------:R-:W-:-:S02]  /*70e0*/  IADD3 R6, P1, R20, R26, RZ ;  /* 0x0000001a14067210 */ /* 0x000fc40007f3e0ff */
[----:B------:R-:W-:Y:S02]  /*70f0*/  MOV R12, c[0x0][0x198] ;  /* 0x00006600000c7a02 */ /* 0x000fe40000000f00 */
[-C--:B------:R-:W-:Y:S02]  /*7100*/  LEA.HI.X.SX32 R7, R28, R27.reuse, 0x1, P1 ;  /* 0x0000001b1c077211 */ /* 0x080fe400008f0eff */
[----:B------:R-:W-:Y:S01]  /*7110*/  MOV R28, c[0x0][0x198] ;  /* 0x00006600001c7a02 */ /* 0x000fe20000000f00 */
[----:B------:R-:W-:Y:S01]  /*7120*/  IMAD R12, R12, 0xef, RZ ;  /* 0x000000ef0c0c7824 */ /* 0x000fe200078e02ff */
[-C--:B------:R-:W-:Y:S02]  /*7130*/  IADD3 R10, P4, R21, R26.reuse, RZ ;  /* 0x0000001a150a7210 */ /* 0x080fe40007f9e0ff */
[----:B------:R-:W-:Y:S01]  /*7140*/  IADD3 R14, P0, R2, R26, RZ ;  /* 0x0000001a020e7210 */ /* 0x000fe20007f1e0ff */
[----:B------:R-:W-:Y:S01]  /*7150*/  IMAD R28, R28, 0xf3, RZ ;  /* 0x000000f31c1c7824 */ /* 0x000fe200078e02ff */
[----:B------:R-:W-:Y:S01]  /*7160*/  LEA.HI.X.SX32 R11, R12, R27, 0x1, P4 ;  /* 0x0000001b0c0b7211 */ /* 0x000fe200020f0eff */
[----:B------:R1:W-:Y:S01]  /*7170*/  STL.64 [R1+0xc0], R6 ;  /* 0x0000c00601007387 */ /* 0x0003e20000100a00 */
[----:B------:R-:W-:-:S02]  /*7180*/  MOV R22, c[0x0][0x198] ;  /* 0x0000660000167a02 */ /* 0x000fc40000000f00 */
[----:B------:R-:W-:Y:S01]  /*7190*/  LEA.HI.X.SX32 R15, R28, R27, 0x1, P0 ;  /* 0x0000001b1c0f7211 */ /* 0x000fe200000f0eff */
[----:B------:R-:W-:Y:S01]  /*71a0*/  STL.64 [R1+0xb8], R10 ;  /* 0x0000b80a01007387 */ /* 0x000fe20000100a00 */
[----:B------:R-:W-:Y:S01]  /*71b0*/  MOV R23, c[0x0][0x198] ;  /* 0x0000660000177a02 */ /* 0x000fe20000000f00 */
[----:B------:R-:W-:Y:S02]  /*71c0*/  IMAD R22, R22, 0x1ec, RZ ;  /* 0x000001ec16167824 */ /* 0x000fe400078e02ff */
[----:B------:R0:W-:Y:S01]  /*71d0*/  STL.64 [R1+0xa8], R14 ;  /* 0x0000a80e01007387 */ /* 0x0001e20000100a00 */
[----:B------:R-:W-:Y:S02]  /*71e0*/  IMAD.MOV.U32 R28, RZ, RZ, c[0x0][0x198] ;  /* 0x00006600ff1c7624 */ /* 0x000fe400078e00ff */
[----:B------:R-:W-:Y:S01]  /*71f0*/  IMAD R23, R23, 0x1ee, RZ ;  /* 0x000001ee17177824 */ /* 0x000fe200078e02ff */
[----:B-1----:R-:W-:Y:S01]  /*7200*/  IADD3 R6, P1, R22, R26, RZ ;  /* 0x0000001a16067210 */ /* 0x002fe20007f3e0ff */
[----:B------:R-:W-:Y:S01]  /*7210*/  IMAD R28, R28, 0xf7, RZ ;  /* 0x000000f71c1c7824 */ /* 0x000fe200078e02ff */
[----:B0-----:R-:W-:-:S02]  /*7220*/  MOV R15, c[0x0][0x198] ;  /* 0x00006600000f7a02 */ /* 0x001fc40000000f00 */
[----:B------:R-:W-:-:S03]  /*7230*/  IADD3 R10, P4, R23, R26, RZ ;  /* 0x0000001a170a7210 */ /* 0x000fc60007f9e0ff */
[----:B------:R-:W-:Y:S01]  /*7240*/  IMAD R15, R15, 0xf6, RZ ;  /* 0x000000f60f0f7824 */ /* 0x000fe200078e02ff */
[----:B------:R-:W-:Y:S01]  /*7250*/  LEA.HI.X.SX32 R11, R28, R27, 0x1, P4 ;  /* 0x0000001b1c0b7211 */ /* 0x000fe200020f0eff */
[----:B------:R-:W-:-:S03]  /*7260*/  IMAD.MOV.U32 R12, RZ, RZ, c[0x0][0x198] ;  /* 0x00006600ff0c7624 */ /* 0x000fc600078e00ff */
[----:B------:R-:W-:Y:S01]  /*7270*/  LEA.HI.X.SX32 R7, R15, R27, 0x1, P1 ;  /* 0x0000001b0f077211 */ /* 0x000fe200008f0eff */
[----:B------:R-:W-:Y:S01]  /*7280*/  IMAD.MOV.U32 R25, RZ, RZ, c[0x0][0x198] ;  /* 0x00006600ff197624 */ /* 0x000fe200078e00ff */
[----:B------:R-:W-:Y:S01]  /*7290*/  MOV R15, c[0x0][0x198] ;  /* 0x00006600000f7a02 */ /* 0x000fe20000000f00 */
[----:B------:R-:W-:Y:S02]  /*72a0*/  IMAD R12, R12, 0x1fc, RZ ;  /* 0x000001fc0c0c7824 */ /* 0x000fe400078e02ff */
[----:B------:R-:W-:Y:S01]  /*72b0*/  STL.64 [R1+0x98], R6 ;  /* 0x0000980601007387 */ /* 0x000fe20000100a00 */
[----:B------:R-:W-:-:S03]  /*72c0*/  IMAD R25, R25, 0x1f6, RZ ;  /* 0x000001f619197824 */ /* 0x000fc600078e02ff */
[----:B------:R0:W-:Y:S01]  /*72d0*/  STL.64 [R1+0x90], R10 ;  /* 0x0000900a01007387 */ /* 0x0001e20000100a00 */
[----:B------:R-:W-:Y:S01]  /*72e0*/  IMAD R15, R15, 0xfe, RZ ;  /* 0x000000fe0f0f7824 */ /* 0x000fe200078e02ff */
[-C--:B------:R-:W-:Y:S02]  /*72f0*/  IADD3 R2, P0, R25, R26.reuse, RZ ;  /* 0x0000001a19027210 */ /* 0x080fe40007f1e0ff */
[----:B0-----:R-:W-:Y:S02]  /*7300*/  MOV R10, c[0x0][0x198] ;  /* 0x00006600000a7a02 */ /* 0x001fe40000000f00 */
[----:B------:R-:W-:-:S03]  /*7310*/  IADD3 R6, P1, R12, R26, RZ ;  /* 0x0000001a0c067210 */ /* 0x000fc60007f3e0ff */
[----:B------:R-:W-:Y:S01]  /*7320*/  IMAD R10, R10, 0xfb, RZ ;  /* 0x000000fb0a0a7824 */ /* 0x000fe200078e02ff */
[----:B------:R-:W-:Y:S01]  /*7330*/  LEA.HI.X.SX32 R7, R15, R27, 0x1, P1 ;  /* 0x0000001b0f077211 */ /* 0x000fe200008f0eff */
[----:B------:R-:W-:-:S03]  /*7340*/  IMAD.MOV.U32 R15, RZ, RZ, c[0x0][0x198] ;  /* 0x00006600ff0f7624 */ /* 0x000fc600078e00ff */
[----:B------:R-:W-:Y:S01]  /*7350*/  LEA.HI.X.SX32 R3, R10, R27, 0x1, P0 ;  /* 0x0000001b0a037211 */ /* 0x000fe200000f0eff */
[----:B------:R-:W-:Y:S01]  /*7360*/  IMAD R15, R15, 0x103, RZ ;  /* 0x000001030f0f7824 */ /* 0x000fe200078e02ff */
[----:B------:R-:W-:-:S03]  /*7370*/  MOV R0, c[0x0][0x198] ;  /* 0x0000660000007a02 */ /* 0x000fc60000000f00 */
[----:B------:R-:W-:Y:S02]  /*7380*/  STL.64 [R1+0x80], R2 ;  /* 0x0000800201007387 */ /* 0x000fe40000100a00 */
[----:B------:R-:W-:Y:S02]  /*7390*/  IMAD R0, R0, 0x1fe, RZ ;  /* 0x000001fe00007824 */ /* 0x000fe400078e02ff */
[----:B------:R0:W-:Y:S03]  /*73a0*/  STL.64 [R1+0x70], R6 ;  /* 0x0000700601007387 */ /* 0x0001e60000100a00 */
[----:B------:R-:W-:Y:S02]  /*73b0*/  IADD3 R20, P4, R0, R26, RZ ;  /* 0x0000001a00147210 */ /* 0x000fe40007f9e0ff */
[----:B0-----:R-:W-:-:S05]  /*73c0*/  MOV R6, c[0x0][0x198] ;  /* 0x0000660000067a02 */ /* 0x001fca0000000f00 */
[----:B------:R-:W-:-:S05]  /*73d0*/  IMAD R6, R6, 0xff, RZ ;  /* 0x000000ff06067824 */ /* 0x000fca00078e02ff */
[----:B------:R-:W-:Y:S01]  /*73e0*/  LEA.HI.X.SX32 R21, R6, R27, 0x1, P4 ;  /* 0x0000001b06157211 */ /* 0x000fe200020f0eff */
[----:B------:R-:W-:-:S04]  /*73f0*/  IMAD.MOV.U32 R14, RZ, RZ, c[0x0][0x198] ;  /* 0x00006600ff0e7624 */ /* 0x000fc800078e00ff */
[----:B------:R-:W-:Y:S01]  /*7400*/  STL.64 [R1+0x68], R20 ;  /* 0x0000681401007387 */ /* 0x000fe20000100a00 */
[----:B------:R-:W-:-:S05]  /*7410*/  IMAD R14, R14, 0x20e, RZ ;  /* 0x0000020e0e0e7824 */ /* 0x000fca00078e02ff */
[----:B------:R-:W-:Y:S02]  /*7420*/  IADD3 R2, P0, R14, R26, RZ ;  /* 0x0000001a0e027210 */ /* 0x000fe40007f1e0ff */
[----:B------:R-:W-:Y:S02]  /*7430*/  MOV R28, c[0x0][0x198] ;  /* 0x00006600001c7a02 */ /* 0x000fe40000000f00 */
[----:B------:R-:W-:-:S03]  /*7440*/  MOV R7, c[0x0][0x198] ;  /* 0x0000660000077a02 */ /* 0x000fc60000000f00 */
[----:B------:R-:W-:Y:S02]  /*7450*/  IMAD R28, R28, 0x216, RZ ;  /* 0x000002161c1c7824 */ /* 0x000fe400078e02ff */
[----:B------:R-:W-:-:S03]  /*7460*/  IMAD R7, R7, 0x218, RZ ;  /* 0x0000021807077824 */ /* 0x000fc600078e02ff */
[-C--:B------:R-:W-:Y:S02]  /*7470*/  IADD3 R10, P1, R28, R26.reuse, RZ ;  /* 0x0000001a1c0a7210 */ /* 0x080fe40007f3e0ff */
[----:B------:R-:W-:Y:S02]  /*7480*/  IADD3 R6, P4, R7, R26, RZ ;  /* 0x0000001a07067210 */ /* 0x000fe40007f9e0ff */
[----:B------:R-:W-:-:S05]  /*7490*/  MOV R28, c[0x0][0x198] ;  /* 0x00006600001c7a02 */ /* 0x000fca0000000f00 */
[----:B------:R-:W-:Y:S01]  /*74a0*/  IMAD R28, R28, 0x21a, RZ ;  /* 0x0000021a1c1c7824 */ /* 0x000fe200078e02ff */
[----:B---3--:R-:W-:Y:S01]  /*74b0*/  LEA.HI.X.SX32 R5, R15, R27, 0x1, P2 ;  /* 0x0000001b0f057211 */ /* 0x008fe200010f0eff */
[----:B------:R-:W-:Y:S01]  /*74c0*/  IMAD.MOV.U32 R4, RZ, RZ, c[0x0][0x198] ;  /* 0x00006600ff047624 */ /* 0x000fe200078e00ff */
[----:B------:R-:W-:-:S03]  /*74d0*/  MOV R15, c[0x0][0x198] ;  /* 0x00006600000f7a02 */ /* 0x000fc60000000f00 */
[----:B------:R-:W-:Y:S02]  /*74e0*/  IMAD R4, R4, 0x104, RZ ;  /* 0x0000010404047824 */ /* 0x000fe400078e02ff */
[----:B------:R-:W-:Y:S01]  /*74f0*/  IMAD R15, R15, 0x105, RZ ;  /* 0x000001050f0f7824 */ /* 0x000fe200078e02ff */
[----:B------:R-:W-:Y:S02]  /*7500*/  STL [R1+0x64], R5 ;  /* 0x0000640501007387 */ /* 0x000fe40000100800 */
[-C--:B--2---:R-:W-:Y:S02]  /*7510*/  LEA.HI.X.SX32 R17, R4, R27.reuse, 0x1, P3 ;  /* 0x0000001b04117211 */ /* 0x084fe400018f0eff */
[----:B----4-:R-:W-:-:S03]  /*7520*/  LEA.HI.X.SX32 R9, R15, R27, 0x1, P5 ;  /* 0x0000001b0f097211 */ /* 0x010fc600028f0eff */
[----:B------:R-:W-:Y:S01]  /*7530*/  STL [R1+0x5c], R17 ;  /* 0x00005c1101007387 */ /* 0x000fe20000100800 */
[----:B------:R-:W-:-:S03]  /*7540*/  MOV R15, c[0x0][0x198] ;  /* 0x00006600000f7a02 */ /* 0x000fc60000000f00 */
[----:B------:R0:W-:Y:S01]  /*7550*/  STL [R1+0x54], R9 ;  /* 0x0000540901007387 */ /* 0x0001e20000100800 */
[----:B------:R-:W-:Y:S02]  /*7560*/  IMAD.MOV.U32 R8, RZ, RZ, c[0x0][0x198] ;  /* 0x00006600ff087624 */ /* 0x000fe400078e00ff */
[----:B------:R-:W-:Y:S01]  /*7570*/  IMAD R15, R15, 0x106, RZ ;  /* 0x000001060f0f7824 */ /* 0x000fe200078e02ff */
[----:B0-----:R-:W-:Y:S01]  /*7580*/  MOV R9, c[0x0][0x198] ;  /* 0x0000660000097a02 */ /* 0x001fe20000000f00 */
[----:B------:R-:W-:-:S04]  /*7590*/  IMAD R8, R8, 0x226, RZ ;  /* 0x0000022608087824 */ /* 0x000fc800078e02ff */
[----:B------:R-:W-:Y:S01]  /*75a0*/  IMAD R9, R9, 0x107, RZ ;  /* 0x0000010709097824 */ /* 0x000fe200078e02ff */
[----:B-----5:R-:W-:-:S04]  /*75b0*/  LEA.HI.X.SX32 R19, R15, R27, 0x1, P6 ;  /* 0x0000001b0f137211 */ /* 0x020fc800030f0eff */
[----:B------:R-:W-:Y:S02]  /*75c0*/  LEA.HI.X.SX32 R3, R9, R27, 0x1, P0 ;  /* 0x0000001b09037211 */ /* 0x000fe400000f0eff */
[----:B------:R-:W-:Y:S02]  /*75d0*/  IADD3 R14, P6, R8, R26, RZ ;  /* 0x0000001a080e7210 */ /* 0x000fe40007fde0ff */
[----:B------:R-:W-:Y:S01]  /*75e0*/  MOV R8, c[0x0][0x198] ;  /* 0x0000660000087a02 */ /* 0x000fe20000000f00 */
[----:B------:R-:W-:Y:S04]  /*75f0*/  STL.64 [R1+0x40], R2 ;  /* 0x0000400201007387 */ /* 0x000fe80000100a00 */
[----:B------:R0:W-:Y:S01]  /*7600*/  STL [R1+0x4c], R19 ;  /* 0x00004c1301007387 */ /* 0x0001e20000100800 */
[----:B------:R-:W-:-:S02]  /*7610*/  IMAD R8, R8, 0x10b, RZ ;  /* 0x0000010b08087824 */ /* 0x000fc400078e02ff */
[----:B0-----:R-:W-:-:S04]  /*7620*/  IMAD.MOV.U32 R19, RZ, RZ, c[0x0][0x198] ;  /* 0x00006600ff137624 */ /* 0x001fc800078e00ff */
[----:B------:R-:W-:Y:S01]  /*7630*/  IMAD R19, R19, 0x10c, RZ ;  /* 0x0000010c13137824 */ /* 0x000fe200078e02ff */
[-C--:B------:R-:W-:Y:S02]  /*7640*/  LEA.HI.X.SX32 R11, R8, R27.reuse, 0x1, P1 ;  /* 0x0000001b080b7211 */ /* 0x080fe400008f0eff */
[----:B------:R-:W-:Y:S02]  /*7650*/  MOV R5, c[0x0][0x198] ;  /* 0x0000660000057a02 */ /* 0x000fe40000000f00 */
[----:B------:R-:W-:Y:S01]  /*7660*/  LEA.HI.X.SX32 R7, R19, R27, 0x1, P4 ;  /* 0x0000001b13077211 */ /* 0x000fe200020f0eff */
[----:B------:R-:W-:Y:S01]  /*7670*/  STL.64 [R1+0x38], R10 ;  /* 0x0000380a01007387 */ /* 0x000fe20000100a00 */
[----:B------:R-:W-:Y:S01]  /*7680*/  MOV R19, c[0x0][0x198] ;  /* 0x0000660000137a02 */ /* 0x000fe20000000f00 */
[----:B------:R-:W-:Y:S02]  /*7690*/  IMAD R5, R5, 0x21c, RZ ;  /* 0x0000021c05057824 */ /* 0x000fe400078e02ff */
[----:B------:R0:W-:Y:S01]  /*76a0*/  STL.64 [R1+0x30], R6 ;  /* 0x0000300601007387 */ /* 0x0001e20000100a00 */
[-C--:B------:R-:W-:Y:S01]  /*76b0*/  IADD3 R20, P2, R28, R26.reuse, RZ ;  /* 0x0000001a1c147210 */ /* 0x080fe20007f5e0ff */
[----:B------:R-:W-:Y:S01]  /*76c0*/  IMAD R19, R19, 0x10e, RZ ;  /* 0x0000010e13137824 */ /* 0x000fe200078e02ff */
[----:B------:R-:W-:Y:S01]  /*76d0*/  IADD3 R4, P3, R5, R26, RZ ;  /* 0x0000001a05047210 */ /* 0x000fe20007f7e0ff */
[----:B0-----:R-:W-:-:S04]  /*76e0*/  IMAD.MOV.U32 R6, RZ, RZ, c[0x0][0x198] ;  /* 0x00006600ff067624 */ /* 0x001fc800078e00ff */
[----:B------:R-:W-:Y:S01]  /*76f0*/  IMAD R6, R6, 0x10d, RZ ;  /* 0x0000010d06067824 */ /* 0x000fe200078e02ff */
[----:B------:R-:W-:-:S04]  /*7700*/  LEA.HI.X.SX32 R5, R19, R27, 0x1, P3 ;  /* 0x0000001b13057211 */ /* 0x000fc800018f0eff */
[----:B------:R-:W-:Y:S01]  /*7710*/  LEA.HI.X.SX32 R21, R6, R27, 0x1, P2 ;  /* 0x0000001b06157211 */ /* 0x000fe200010f0eff */
[----:B------:R-:W-:Y:S01]  /*7720*/  IMAD.MOV.U32 R28, RZ, RZ, c[0x0][0x198] ;  /* 0x00006600ff1c7624 */ /* 0x000fe200078e00ff */
[----:B------:R-:W-:-:S03]  /*7730*/  MOV R19, c[0x0][0x198] ;  /* 0x0000660000137a02 */ /* 0x000fc60000000f00 */
[----:B------:R-:W-:Y:S01]  /*7740*/  STL.64 [R1+0xbc8], R20 ;  /* 0x000bc81401007387 */ /* 0x000fe20000100a00 */
[----:B------:R-:W-:-:S03]  /*7750*/  IMAD R28, R28, 0x21e, RZ ;  /* 0x0000021e1c1c7824 */ /* 0x000fc600078e02ff */
[----:B------:R0:W-:Y:S01]  /*7760*/  STL.64 [R1+0xbd0], R4 ;  /* 0x000bd00401007387 */ /* 0x0001e20000100a00 */
[----:B------:R-:W-:Y:S01]  /*7770*/  IMAD R19, R19, 0x113, RZ ;  /* 0x0000011313137824 */ /* 0x000fe200078e02ff */
[----:B------:R-:W-:Y:S02]  /*7780*/  IADD3 R16, P5, R28, R26, RZ ;  /* 0x0000001a1c107210 */ /* 0x000fe40007fbe0ff */
[----:B0-----:R-:W-:-:S05]  /*7790*/  MOV R4, c[0x0][0x198] ;  /* 0x0000660000047a02 */ /* 0x001fca0000000f00 */
[----:B------:R-:W-:Y:S01]  /*77a0*/  IMAD R4, R4, 0x10f, RZ ;  /* 0x0000010f04047824 */ /* 0x000fe200078e02ff */
[----:B------:R-:W-:-:S04]  /*77b0*/  LEA.HI.X.SX32 R15, R19, R27, 0x1, P6 ;  /* 0x0000001b130f7211 */ /* 0x000fc800030f0eff */
[----:B------:R-:W-:Y:S02]  /*77c0*/  LEA.HI.X.SX32 R17, R4, R27, 0x1, P5 ;  /* 0x0000001b04117211 */ /* 0x000fe400028f0eff */
[----:B------:R-:W-:Y:S02]  /*77d0*/  MOV R28, c[0x0][0x198] ;  /* 0x00006600001c7a02 */ /* 0x000fe40000000f00 */
[----:B------:R-:W-:Y:S01]  /*77e0*/  MOV R9, c[0x0][0x198] ;  /* 0x0000660000097a02 */ /* 0x000fe20000000f00 */
[----:B------:R-:W-:Y:S01]  /*77f0*/  STL.64 [R1+0xbd8], R16 ;  /* 0x000bd81001007387 */ /* 0x000fe20000100a00 */
[----:B------:R-:W-:-:S03]  /*7800*/  IMAD.MOV.U32 R19, RZ, RZ, c[0x0][0x198] ;  /* 0x00006600ff137624 */ /* 0x000fc600078e00ff */
[----:B------:R0:W-:Y:S01]  /*7810*/  STL.64 [R1+0x28], R14 ;  /* 0x0000280e01007387 */ /* 0x0001e20000100a00 */
[----:B------:R-:W-:Y:S02]  /*7820*/  IMAD R28, R28, 0x228, RZ ;  /* 0x000002281c1c7824 */ /* 0x000fe400078e02ff */
[----:B------:R-:W-:Y:S02]  /*7830*/  IMAD R9, R9, 0x22a, RZ ;  /* 0x0000022a09097824 */ /* 0x000fe400078e02ff */
[----:B------:R-:W-:Y:S01]  /*7840*/  IMAD R19, R19, 0x115, RZ ;  /* 0x0000011513137824 */ /* 0x000fe200078e02ff */
[-C--:B------:R-:W-:Y:S02]  /*7850*/  IADD3 R2, P0, R28, R26.reuse, RZ ;  /* 0x0000001a1c027210 */ /* 0x080fe40007f1e0ff */
[----:B0-----:R-:W-:Y:S02]  /*7860*/  MOV R15, c[0x0][0x198] ;  /* 0x00006600000f7a02 */ /* 0x001fe40000000f00 */
[----:B------:R-:W-:-:S03]  /*7870*/  IADD3 R8, P1, R9, R26, RZ ;  /* 0x0000001a09087210 */ /* 0x000fc60007f3e0ff */
[----:B------:R-:W-:Y:S01]  /*7880*/  IMAD R15, R15, 0x114, RZ ;  /* 0x000001140f0f7824 */ /* 0x000fe200078e02ff */
[-C--:B------:R-:W-:Y:S02]  /*7890*/  LEA.HI.X.SX32 R9, R19, R27.reuse, 0x1, P1 ;  /* 0x0000001b13097211 */ /* 0x080fe400008f0eff */
[----:B------:R-:W-:Y:S02]  /*78a0*/  MOV R28, c[0x0][0x198] ;  /* 0x00006600001c7a02 */ /* 0x000fe40000000f00 */
[----:B------:R-:W-:Y:S02]  /*78b0*/  LEA.HI.X.SX32 R3, R15, R27, 0x1, P0 ;  /* 0x0000001b0f037211 */ /* 0x000fe400000f0eff */
[----:B------:R-:W-:Y:S01]  /*78c0*/  MOV R7, c[0x0][0x198] ;  /* 0x0000660000077a02 */ /* 0x000fe20000000f00 */
[----:B------:R-:W-:Y:S02]  /*78d0*/  IMAD R28, R28, 0x22c, RZ ;  /* 0x0000022c1c1c7824 */ /* 0x000fe400078e02ff */
[----:B------:R-:W-:Y:S01]  /*78e0*/  STL.64 [R1+0xbe8], R2 ;  /* 0x000be80201007387 */ /* 0x000fe20000100a00 */
[----:B------:R-:W-:Y:S01]  /*78f0*/  MOV R19, c[0x0][0x198] ;  /* 0x0000660000137a02 */ /* 0x000fe20000000f00 */
[----:B------:R-:W-:-:S02]  /*7900*/  IMAD R7, R7, 0x22e, RZ ;  /* 0x0000022e07077824 */ /* 0x000fc400078e02ff */
        /* <DEDUP_REMOVED lines=8> */
[----:B------:R-:W-:Y:S02]  /*7990*/  IMAD.MOV.U32 R28, RZ, RZ, c[0x0][0x198] ;  /* 0x00006600ff1c7624 */ /* 0x000fe400078e00ff */
[----:B------:R-:W-:Y:S02]  /*79a0*/  IMAD.MOV.U32 R5, RZ, RZ, c[0x0][0x198] ;  /* 0x00006600ff057624 */ /* 0x000fe400078e00ff */
[----:B------:R-:W-:Y:S01]  /*79b0*/  STL.64 [R1+0xce0], R10 ;  /* 0x000ce00a01007387 */ /* 0x000fe20000100a00 */
[----:B------:R-:W-:Y:S01]  /*79c0*/  IMAD R28, R28, 0x236, RZ ;  /* 0x000002361c1c7824 */ /* 0x000fe200078e02ff */
[----:B------:R-:W-:Y:S02]  /*79d0*/  MOV R19, c[0x0][0x198] ;  /* 0x0000660000137a02 */ /* 0x000fe40000000f00 */
[----:B------:R0:W-:Y:S01]  /*79e0*/  STL.64 [R1+0xce8], R6 ;  /* 0x000ce80601007387 */ /* 0x0001e20000100a00 */
[----:B------:R-:W-:Y:S01]  /*79f0*/  IMAD R5, R5, 0x238, RZ ;  /* 0x0000023805057824 */ /* 0x000fe200078e02ff */
[----:B------:R-:W-:Y:S01]  /*7a00*/  IADD3 R20, P3, R28, R26, RZ ;  /* 0x0000001a1c147210 */ /* 0x000fe20007f7e0ff */
[----:B------:R-:W-:Y:S01]  /*7a10*/  IMAD R19, R19, 0x11c, RZ ;  /* 0x0000011c13137824 */ /* 0x000fe200078e02ff */
[----:B0-----:R-:W-:-:S02]  /*7a20*/  MOV R6, c[0x0][0x198] ;  /* 0x0000660000067a02 */ /* 0x001fc40000000f00 */
        /* <DEDUP_REMOVED lines=8> */
[----:B------:R-:W-:-:S03]  /*7ab0*/  IMAD.MOV.U32 R19, RZ, RZ, c[0x0][0x198] ;  /* 0x00006600ff137624 */ /* 0x000fc600078e00ff */
[----:B------:R0:W-:Y:S01]  /*7ac0*/  STL.64 [R1+0xbf0], R4 ;  /* 0x000bf00401007387 */ /* 0x0001e20000100a00 */
[----:B------:R-:W-:Y:S01]  /*7ad0*/  IMAD R28, R28, 0x23a, RZ ;  /* 0x0000023a1c1c7824 */ /* 0x000fe200078e02ff */
[----:B------:R-:W-:Y:S01]  /*7ae0*/  IADD3 R2, P0, R18, R26, RZ ;  /* 0x0000001a12027210 */ /* 0x000fe20007f1e0ff */
[----:B------:R-:W-:-:S03]  /*7af0*/  IMAD R19, R19, 0x11e, RZ ;  /* 0x0000011e13137824 */ /* 0x000fc600078e02ff */
[----:B------:R-:W-:Y:S02]  /*7b00*/  IADD3 R16, P6, R28, R26, RZ ;  /* 0x0000001a1c107210 */ /* 0x000fe40007fde0ff */
[----:B0-----:R-:W-:-:S05]  /*7b10*/  MOV R4, c[0x0][0x198] ;  /* 0x0000660000047a02 */ /* 0x001fca0000000f00 */
[----:B------:R-:W-:Y:S01]  /*7b20*/  IMAD R4, R4, 0x11d, RZ ;  /* 0x0000011d04047824 */ /* 0x000fe200078e02ff */
[-C--:B------:R-:W-:Y:S02]  /*7b30*/  LEA.HI.X.SX32 R3, R19, R27.reuse, 0x1, P0 ;  /* 0x0000001b13037211 */ /* 0x080fe400000f0eff */
[----:B------:R-:W-:Y:S02]  /*7b40*/  MOV R28, c[0x0][0x198] ;  /* 0x00006600001c7a02 */ /* 0x000fe40000000f00 */
[----:B------:R-:W-:Y:S02]  /*7b50*/  LEA.HI.X.SX32 R17, R4, R27, 0x1, P6 ;  /* 0x0000001b04117211 */ /* 0x000fe400030f0eff */
[----:B------:R-:W-:Y:S01]  /*7b60*/  MOV R9, c[0x0][0x198] ;  /* 0x0000660000097a02 */ /* 0x000fe20000000f00 */
[----:B------:R-:W-:Y:S01]  /*7b70*/  STL.64 [R1+0xdd8], R2 ;  /* 0x000dd80201007387 */ /* 0x000fe20000100a00 */
[----:B------:R-:W-:Y:S01]  /*7b80*/  IMAD R28, R28, 0x23e, RZ ;  /* 0x0000023e1c1c7824 */ /* 0x000fe200078e02ff */
[----:B------:R-:W-:-:S02]  /*7b90*/  MOV R19, c[0x0][0x198] ;  /* 0x0000660000137a02 */ /* 0x000fc40000000f00 */
[----:B------:R0:W-:Y:S01]  /*7ba0*/  STL.64 [R1+0xcf0], R16 ;  /* 0x000cf01001007387 */ /* 0x0001e20000100a00 */
[----:B------:R-:W-:Y:S01]  /*7bb0*/  IMAD R9, R9, 0x246, RZ ;  /* 0x0000024609097824 */ /* 0x000fe200078e02ff */
[----:B------:R-:W-:Y:S01]  /*7bc0*/  IADD3 R14, P1, R28, R26, RZ ;  /* 0x0000001a1c0e7210 */ /* 0x000fe20007f3e0ff */
[----:B------:R-:W-:-:S03]  /*7bd0*/  IMAD R19, R19, 0x123, RZ ;  /* 0x0000012313137824 */ /* 0x000fc600078e02ff */
        /* <DEDUP_REMOVED lines=37> */
[----:B------:R-:W-:-:S03]  /*7e30*/  MOV R19, c[0x0][0x198] ;  /* 0x0000660000137a02 */ /* 0x000fc60000000f00 */
[----:B------:R0:W-:Y:S01]  /*7e40*/  STL.64 [R1+0xdf0], R4 ;  /* 0x000df00401007387 */ /* 0x0001e20000100a00 */
[----:B------:R-:W-:Y:S01]  /*7e50*/  IMAD R18, R18, 0x258, RZ ;  /* 0x0000025812127824 */ /* 0x000fe200078e02ff */
[-C--:B------:R-:W-:Y:S01]  /*7e60*/  IADD3 R2, P0, R28, R26.reuse, RZ ;  /* 0x0000001a1c027210 */ /* 0x080fe20007f1e0ff */
[----:B------:R-:W-:Y:S02]  /*7e70*/  IMAD R19, R19, 0x12c, RZ ;  /* 0x0000012c13137824 */ /* 0x000fe400078e02ff */
[----:B0-----:R-:W-:Y:S01]  /*7e80*/  IMAD.MOV.U32 R4, RZ, RZ, c[0x0][0x198] ;  /* 0x00006600ff047624 */ /* 0x001fe200078e00ff */
[----:B------:R-:W-:-:S03]  /*7e90*/  IADD3 R14, P1, R18, R26, RZ ;  /* 0x0000001a120e7210 */ /* 0x000fc60007f3e0ff */
[----:B------:R-:W-:Y:S01]  /*7ea0*/  IMAD R4, R4, 0x12b, RZ ;  /* 0x0000012b04047824 */ /* 0x000fe200078e02ff */
[----:B------:R-:W-:Y:S01]  /*7eb0*/  LEA.HI.X.SX32 R15, R19, R27, 0x1, P1 ;  /* 0x0000001b130f7211 */ /* 0x000fe200008f0eff */
[----:B------:R-:W-:-:S03]  /*7ec0*/  IMAD.MOV.U32 R28, RZ, RZ, c[0x0][0x198] ;  /* 0x00006600ff1c7624 */ /* 0x000fc600078e00ff */
[----:B------:R-:W-:Y:S01]  /*7ed0*/  LEA.HI.X.SX32 R3, R4, R27, 0x1, P0 ;  /* 0x0000001b04037211 */ /* 0x000fe200000f0eff */
[----:B------:R-:W-:Y:S02]  /*7ee0*/  IMAD.MOV.U32 R9, RZ, RZ, c[0x0][0x198] ;  /* 0x00006600ff097624 */ /* 0x000fe400078e00ff */
[----:B------:R-:W-:Y:S02]  /*7ef0*/  IMAD R28, R28, 0x25a, RZ ;  /* 0x0000025a1c1c7824 */ /* 0x000fe400078e02ff */
[----:B------:R0:W-:Y:S01]  /*7f00*/  STL.64 [R1+0x10], R2 ;  /* 0x0000100201007387 */ /* 0x0001e20000100a00 */
[----:B------:R-:W-:Y:S02]  /*7f10*/  IMAD R9, R9, 0x25c, RZ ;  /* 0x0000025c09097824 */ /* 0x000fe400078e02ff */
[-C--:B------:R-:W-:Y:S02]  /*7f20*/  IADD3 R16, P4, R28, R26.reuse, RZ ;  /* 0x0000001a1c107210 */ /* 0x080fe40007f9e0ff */
[----:B------:R-:W-:Y:S01]  /*7f30*/  MOV R28, c[0x0][0x198] ;  /* 0x00006600001c7a02 */ /* 0x000fe20000000f00 */
[----:B0-----:R-:W2:Y:S04]  /*7f40*/  LDL.LU.64 R2, [R1+0x1b20] ;  /* 0x001b200001027983 */ /* 0x001ea80000300a00 */
[----:B------:R0:W-:Y:S01]  /*7f50*/  STL.64 [R1+0xc00], R14 ;  /* 0x000c000e01007387 */ /* 0x0001e20000100a00 */
[----:B------:R-:W-:Y:S01]  /*7f60*/  IADD3 R8, P2, R9, R26, RZ ;  /* 0x0000001a09087210 */ /* 0x000fe20007f5e0ff */
[----:B------:R-:W-:Y:S01]  /*7f70*/  IMAD R28, R28, 0x25e, RZ ;  /* 0x0000025e1c1c7824 */ /* 0x000fe200078e02ff */
[----:B0-----:R-:W-:-:S05]  /*7f80*/  MOV R14, c[0x0][0x198] ;  /* 0x00006600000e7a02 */ /* 0x001fca0000000f00 */
[----:B------:R-:W-:Y:S01]  /*7f90*/  IMAD R14, R14, 0x12d, RZ ;  /* 0x0000012d0e0e7824 */ /* 0x000fe200078e02ff */
[-C--:B------:R-:W-:Y:S02]  /*7fa0*/  LEA.HI.X.SX32 R9, R24, R27.reuse, 0x1, P2 ;  /* 0x0000001b18097211 */ /* 0x080fe400010f0eff */
[----:B------:R-:W-:Y:S02]  /*7fb0*/  MOV R7, c[0x0][0x198] ;  /* 0x0000660000077a02 */ /* 0x000fe40000000f00 */
[----:B------:R-:W-:Y:S01]  /*7fc0*/  LEA.HI.X.SX32 R17, R14, R27, 0x1, P4 ;  /* 0x0000001b0e117211 */ /* 0x000fe200020f0eff */
[----:B------:R-:W-:Y:S01]  /*7fd0*/  STL.64 [R1+0xdf8], R8 ;  /* 0x000df80801007387 */ /* 0x000fe20000100a00 */
[----:B------:R-:W-:Y:S02]  /*7fe0*/  IADD3 R10, P3, R28, R26, RZ ;  /* 0x0000001a1c0a7210 */ /* 0x000fe40007f7e0ff */
[----:B------:R-:W-:Y:S01]  /*7ff0*/  MOV R28, c[0x0][0x198] ;  /* 0x00006600001c7a02 */ /* 0x000fe20000000f00 */
[----:B------:R0:W-:Y:S01]  /*8000*/  STL.64 [R1+0xd00], R16 ;  /* 0x000d001001007387 */ /* 0x0001e20000100a00 */
[----:B------:R-:W-:Y:S01]  /*8010*/  MOV R24, c[0x0][0x198] ;  /* 0x0000660000187a02 */ /* 0x000fe20000000f00 */
[----:B------:R-:W-:-:S02]  /*8020*/  IMAD R7, R7, 0x266, RZ ;  /* 0x0000026607077824 */ /* 0x000fc400078e02ff */
[----:B------:R-:W-:Y:S01]  /*8030*/  IMAD R28, R28, 0x268, RZ ;  /* 0x000002681c1c7824 */ /* 0x000fe200078e02ff */
[----:B------:R-:W-:Y:S01]  /*8040*/  MOV R5, c[0x0][0x198] ;  /* 0x0000660000057a02 */ /* 0x000fe20000000f00 */
[----:B------:R-:W-:Y:S01]  /*8050*/  IMAD R24, R24, 0x133, RZ ;  /* 0x0000013318187824 */ /* 0x000fe200078e02ff */
[----:B0-----:R-:W-:Y:S02]  /*8060*/  MOV R16, c[0x0][0x198] ;  /* 0x0000660000107a02 */ /* 0x001fe40000000f00 */
[----:B------:R-:W-:-:S03]  /*8070*/  IADD3 R6, P5, R7, R26, RZ ;  /* 0x0000001a07067210 */ /* 0x000fc60007fbe0ff */
[----:B------:R-:W-:Y:S01]  /*8080*/  IMAD R16, R16, 0x12f, RZ ;  /* 0x0000012f10107824 */ /* 0x000fe200078e02ff */
[-C--:B------:R-:W-:Y:S01]  /*8090*/  IADD3 R20, P6, R28, R26.reuse, RZ ;  /* 0x0000001a1c147210 */ /* 0x080fe20007fde0ff */
[----:B------:R-:W-:Y:S01]  /*80a0*/  IMAD.MOV.U32 R28, RZ, RZ, c[0x0][0x198] ;  /* 0x00006600ff1c7624 */ /* 0x000fe200078e00ff */
[-C--:B------:R-:W-:Y:S01]  /*80b0*/  LEA.HI.X.SX32 R7, R24, R27.reuse, 0x1, P5 ;  /* 0x0000001b18077211 */ /* 0x080fe200028f0eff */
[----:B------:R-:W-:Y:S01]  /*80c0*/  IMAD R5, R5, 0x26a, RZ ;  /* 0x0000026a05057824 */ /* 0x000fe200078e02ff */
[----:B------:R-:W-:Y:S01]  /*80d0*/  LEA.HI.X.SX32 R11, R16, R27, 0x1, P3 ;  /* 0x0000001b100b7211 */ /* 0x000fe200018f0eff */
[----:B------:R-:W-:Y:S01]  /*80e0*/  IMAD.MOV.U32 R24, RZ, RZ, c[0x0][0x198] ;  /* 0x00006600ff187624 */ /* 0x000fe200078e00ff */
[----:B------:R-:W-:Y:S01]  /*80f0*/  MOV R16, c[0x0][0x198] ;  /* 0x0000660000107a02 */ /* 0x000fe20000000f00 */
[----:B------:R-:W-:Y:S01]  /*8100*/  IMAD R28, R28, 0x26c, RZ ;  /* 0x0000026c1c1c7824 */ /* 0x000fe200078e02ff */
[----:B------:R-:W-:Y:S01]  /*8110*/  IADD3 R4, P0, R5, R26, RZ ;  /* 0x0000001a05047210 */ /* 0x000fe20007f1e0ff */
[----:B------:R-:W-:-:S02]  /*8120*/  IMAD R24, R24, 0x135, RZ ;  /* 0x0000013518187824 */ /* 0x000fc400078e02ff */
[----:B------:R-:W-:Y:S01]  /*8130*/  IMAD R16, R16, 0x134, RZ ;  /* 0x0000013410107824 */ /* 0x000fe200078e02ff */
[----:B------:R-:W-:Y:S02]  /*8140*/  IADD3 R18, P1, R28, R26, RZ ;  /* 0x0000001a1c127210 */ /* 0x000fe40007f3e0ff */
[-C--:B------:R-:W-:Y:S02]  /*8150*/  LEA.HI.X.SX32 R5, R24, R27.reuse, 0x1, P0 ;  /* 0x0000001b18057211 */ /* 0x080fe400000f0eff */
[-C--:B------:R-:W-:Y:S01]  /*8160*/  LEA.HI.X.SX32 R21, R16, R27.reuse, 0x1, P6 ;  /* 0x0000001b10157211 */ /* 0x080fe200030f0eff */
[----:B------:R-:W-:Y:S01]  /*8170*/  STL.64 [R1+0xe00], R10 ;  /* 0x000e000a01007387 */ /* 0x000fe20000100a00 */
[----:B------:R-:W-:Y:S02]  /*8180*/  LEA.HI.X.SX32 R19, R29, R27, 0x1, P1 ;  /* 0x0000001b1d137211 */ /* 0x000fe400008f0eff */
[----:B------:R-:W-:Y:S01]  /*8190*/  MOV R15, c[0x0][0x198] ;  /* 0x00006600000f7a02 */ /* 0x000fe20000000f00 */
[----:B------:R-:W-:Y:S04]  /*81a0*/  STL.64 [R1+0x8], R6 ;  /* 0x0000080601007387 */ /* 0x000fe80000100a00 */
[----:B------:R-:W-:Y:S01]  /*81b0*/  STL.64 [R1+0xd08], R4 ;  /* 0x000d080401007387 */ /* 0x000fe20000100a00 */
[----:B------:R-:W-:-:S03]  /*81c0*/  IMAD R15, R15, 0x26e, RZ ;  /* 0x0000026e0f0f7824 */ /* 0x000fc600078e02ff */
[----:B------:R-:W-:Y:S04]  /*81d0*/  STL.64 [R1+0xc08], R20 ;  /* 0x000c081401007387 */ /* 0x000fe80000100a00 */
[----:B------:R0:W-:Y:S01]  /*81e0*/  STL.64 [R1+0xe08], R18 ;  /* 0x000e081201007387 */ /* 0x0001e20000100a00 */
[----:B------:R-:W-:Y:S01]  /*81f0*/  IADD3 R14, P4, R15, R26, RZ ;  /* 0x0000001a0f0e7210 */ /* 0x000fe20007f9e0ff */
[----:B------:R-:W-:Y:S02]  /*8200*/  IMAD.MOV.U32 R28, RZ, RZ, c[0x0][0x198] ;  /* 0x00006600ff1c7624 */ /* 0x000fe400078e00ff */
[----:B------:R-:W-:Y:S01]  /*8210*/  IMAD.MOV.U32 R17, RZ, RZ, c[0x0][0x198] ;  /* 0x00006600ff117624 */ /* 0x000fe200078e00ff */
[----:B0-----:R-:W-:Y:S02]  /*8220*/  MOV R18, c[0x0][0x198] ;  /* 0x0000660000127a02 */ /* 0x001fe40000000f00 */
[----:B------:R-:W-:-:S03]  /*8230*/  MOV R19, c[0x0][0x198] ;  /* 0x0000660000137a02 */ /* 0x000fc60000000f00 */
[----:B------:R-:W-:Y:S02]  /*8240*/  IMAD R18, R18, 0x137, RZ ;  /* 0x0000013712127824 */ /* 0x000fe400078e02ff */
[----:B------:R-:W-:Y:S02]  /*8250*/  IMAD R28, R28, 0x276, RZ ;  /* 0x000002761c1c7824 */ /* 0x000fe400078e02ff */
[----:B------:R-:W-:Y:S01]  /*8260*/  IMAD.MOV.U32 R24, RZ, RZ, c[0x0][0x198] ;  /* 0x00006600ff187624 */ /* 0x000fe200078e00ff */
[----:B------:R-:W-:Y:S01]  /*8270*/  LEA.HI.X.SX32 R15, R18, R27, 0x1, P4 ;  /* 0x0000001b120f7211 */ /* 0x000fe200020f0eff */
[----:B------:R-:W-:Y:S02]  /*8280*/  IMAD R19, R19, 0x288, RZ ;  /* 0x0000028813137824 */ /* 0x000fe400078e02ff */
[----:B------:R-:W-:Y:S02]  /*8290*/  IMAD R17, R17, 0x278, RZ ;  /* 0x0000027811117824 */ /* 0x000fe400078e02ff */
[----:B------:R-:W-:Y:S01]  /*82a0*/  IMAD.MOV.U32 R18, RZ, RZ, c[0x0][0x198] ;  /* 0x00006600ff127624 */ /* 0x000fe200078e00ff */
[----:B------:R0:W-:Y:S01]  /*82b0*/  STL.64 [R1+0xe10], R14 ;  /* 0x000e100e01007387 */ /* 0x0001e20000100a00 */
[----:B------:R-:W-:Y:S01]  /*82c0*/  IMAD R24, R24, 0x13b, RZ ;  /* 0x0000013b18187824 */ /* 0x000fe200078e02ff */
[-C--:B------:R-:W-:Y:S01]  /*82d0*/  IADD3 R8, P2, R28, R26.reuse, RZ ;  /* 0x0000001a1c087210 */ /* 0x080fe20007f5e0ff */
[----:B------:R-:W-:Y:S01]  /*82e0*/  IMAD R18, R18, 0x13c, RZ ;  /* 0x0000013c12127824 */ /* 0x000fe200078e02ff */
[----:B------:R-:W-:-:S02]  /*82f0*/  IADD3 R10, P3, R17, R26, RZ ;  /* 0x0000001a110a7210 */ /* 0x000fc40007f7e0ff */
[-C--:B------:R-:W-:Y:S02]  /*8300*/  LEA.HI.X.SX32 R9, R24, R27.reuse, 0x1, P2 ;  /* 0x0000001b18097211 */ /* 0x080fe400010f0eff */
[----:B0-----:R-:W-:Y:S02]  /*8310*/  IADD3 R14, P4, R19, R26, RZ ;  /* 0x0000001a130e7210 */ /* 0x001fe40007f9e0ff */
[----:B------:R-:W-:Y:S02]  /*8320*/  MOV R19, c[0x0][0x198] ;  /* 0x0000660000137a02 */ /* 0x000fe40000000f00 */
[----:B------:R-:W-:Y:S02]  /*8330*/  MOV R28, c[0x0][0x198] ;  /* 0x00006600001c7a02 */ /* 0x000fe40000000f00 */
[----:B------:R-:W-:Y:S01]  /*8340*/  LEA.HI.X.SX32 R11, R18, R27, 0x1, P3 ;  /* 0x0000001b120b7211 */ /* 0x000fe200018f0eff */
[----:B------:R-:W-:Y:S01]  /*8350*/  IMAD R19, R19, 0x28c, RZ ;  /* 0x0000028c13137824 */ /* 0x000fe200078e02ff */
[----:B------:R-:W-:Y:S01]  /*8360*/  MOV R17, c[0x0][0x198] ;  /* 0x0000660000117a02 */ /* 0x000fe20000000f00 */
[----:B------:R-:W-:Y:S01]  /*8370*/  STL.64 [R1], R8 ;  /* 0x0000000801007387 */ /* 0x000fe20000100a00 */
[----:B------:R-:W-:Y:S01]  /*8380*/  IMAD R28, R28, 0x27a, RZ ;  /* 0x0000027a1c1c7824 */ /* 0x000fe200078e02ff */
[----:B------:R-:W-:-:S02]  /*8390*/  MOV R18, c[0x0][0x198] ;  /* 0x0000660000127a02 */ /* 0x000fc40000000f00 */
[----:B------:R0:W-:Y:S01]  /*83a0*/  STL.64 [R1+0xc10], R10 ;  /* 0x000c100a01007387 */ /* 0x0001e20000100a00 */
[----:B------:R-:W-:Y:S01]  /*83b0*/  IMAD R17, R17, 0x27c, RZ ;  /* 0x0000027c11117824 */ /* 0x000fe200078e02ff */
[-C--:B------:R-:W-:Y:S01]  /*83c0*/  IADD3 R6, P5, R28, R26.reuse, RZ ;  /* 0x0000001a1c067210 */ /* 0x080fe20007fbe0ff */
[----:B------:R-:W-:Y:S01]  /*83d0*/  IMAD R18, R18, 0x13e, RZ ;  /* 0x0000013e12127824 */ /* 0x000fe200078e02ff */
[----:B------:R-:W-:Y:S02]  /*83e0*/  MOV R24, c[0x0][0x198] ;  /* 0x0000660000187a02 */ /* 0x000fe40000000f00 */
[----:B------:R-:W-:Y:S02]  /*83f0*/  MOV R28, c[0x0][0x198] ;  /* 0x00006600001c7a02 */ /* 0x000fe40000000f00 */
[-C--:B0-----:R-:W-:Y:S01]  /*8400*/  IADD3 R10, P3, R19, R26.reuse, RZ ;  /* 0x0000001a130a7210 */ /* 0x081fe20007f7e0ff */
[----:B------:R-:W-:Y:S01]  /*8410*/  IMAD.MOV.U32 R19, RZ, RZ, c[0x0][0x198] ;  /* 0x00006600ff137624 */ /* 0x000fe200078e00ff */
[----:B------:R-:W-:Y:S01]  /*8420*/  IADD3 R16, P6, R17, R26, RZ ;  /* 0x0000001a11107210 */ /* 0x000fe20007fde0ff */
[----:B------:R-:W-:-:S02]  /*8430*/  IMAD.MOV.U32 R29, RZ, RZ, c[0x0][0x198] ;  /* 0x00006600ff1d7624 */ /* 0x000fc400078e00ff */
[----:B------:R-:W-:Y:S01]  /*8440*/  IMAD R19, R19, 0x296, RZ ;  /* 0x0000029613137824 */ /* 0x000fe200078e02ff */
[-C--:B------:R-:W-:Y:S01]  /*8450*/  LEA.HI.X.SX32 R17, R18, R27.reuse, 0x1, P6 ;  /* 0x0000001b12117211 */ /* 0x080fe200030f0eff */
[----:B------:R-:W-:Y:S02]  /*8460*/  IMAD R24, R24, 0x13d, RZ ;  /* 0x0000013d18187824 */ /* 0x000fe400078e02ff */
[----:B------:R-:W-:Y:S01]  /*8470*/  IMAD R28, R28, 0x27e, RZ ;  /* 0x0000027e1c1c7824 */ /* 0x000fe200078e02ff */
[-C--:B------:R-:W-:Y:S01]  /*8480*/  IADD3 R20, P6, R19, R26.reuse, RZ ;  /* 0x0000001a13147210 */ /* 0x080fe20007fde0ff */
[----:B------:R-:W-:Y:S02]  /*8490*/  IMAD R29, R29, 0x286, RZ ;  /* 0x000002861d1d7824 */ /* 0x000fe400078e02ff */
[----:B------:R-:W-:Y:S01]  /*84a0*/  IMAD.MOV.U32 R19, RZ, RZ, c[0x0][0x198] ;  /* 0x00006600ff137624 */ /* 0x000fe200078e00ff */
[----:B------:R-:W-:Y:S02]  /*84b0*/  LEA.HI.X.SX32 R7, R24, R27, 0x1, P5 ;  /* 0x0000001b18077211 */ /* 0x000fe400028f0eff */
[-C--:B------:R-:W-:Y:S01]  /*84c0*/  IADD3 R4, P0, R28, R26.reuse, RZ ;  /* 0x0000001a1c047210 */ /* 0x080fe20007f1e0ff */
[----:B------:R-:W-:Y:S01]  /*84d0*/  IMAD R19, R19, 0x143, RZ ;  /* 0x0000014313137824 */ /* 0x000fe200078e02ff */
[----:B------:R-:W-:-:S02]  /*84e0*/  IADD3 R28, P1, R29, R26, RZ ;  /* 0x0000001a1d1c7210 */ /* 0x000fc40007f3e0ff */
[----:B------:R-:W-:Y:S01]  /*84f0*/  MOV R9, c[0x0][0x198] ;  /* 0x0000660000097a02 */ /* 0x000fe20000000f00 */
[----:B------:R-:W-:Y:S01]  /*8500*/  STL.64 [R1+0xd10], R6 ;  /* 0x000d100601007387 */ /* 0x000fe20000100a00 */
[----:B------:R-:W-:Y:S02]  /*8510*/  MOV R24, c[0x0][0x198] ;  /* 0x0000660000187a02 */ /* 0x000fe40000000f00 */
[----:B------:R-:W-:Y:S01]  /*8520*/  LEA.HI.X.SX32 R29, R19, R27, 0x1, P1 ;  /* 0x0000001b131d7211 */ /* 0x000fe200008f0eff */
[----:B------:R0:W-:Y:S01]  /*8530*/  STL.64 [R1+0xe18], R16 ;  /* 0x000e181001007387 */ /* 0x0001e20000100a00 */
[----:B------:R-:W-:Y:S01]  /*8540*/  MOV R19, c[0x0][0x198] ;  /* 0x0000660000137a02 */ /* 0x000fe20000000f00 */
[----:B------:R-:W-:Y:S02]  /*8550*/  IMAD R9, R9, 0x28a, RZ ;  /* 0x0000028a09097824 */ /* 0x000fe400078e02ff */
[----:B------:R-:W-:Y:S02]  /*8560*/  IMAD R24, R24, 0x13f, RZ ;  /* 0x0000013f18187824 */ /* 0x000fe400078e02ff */
[----:B------:R-:W-:-:S02]  /*8570*/  IMAD R19, R19, 0x145, RZ ;  /* 0x0000014513137824 */ /* 0x000fc400078e02ff */
[----:B0-----:R-:W-:Y:S01]  /*8580*/  IMAD.MOV.U32 R17, RZ, RZ, c[0x0][0x198] ;  /* 0x00006600ff117624 */ /* 0x001fe200078e00ff */
[----:B------:R-:W-:-:S03]  /*8590*/  IADD3 R8, P2, R9, R26, RZ ;  /* 0x0000001a09087210 */ /* 0x000fc60007f5e0ff */
[----:B------:R-:W-:Y:S01]  /*85a0*/  IMAD R17, R17, 0x144, RZ ;  /* 0x0000014411117824 */ /* 0x000fe200078e02ff */
[-C--:B------:R-:W-:Y:S02]  /*85b0*/  LEA.HI.X.SX32 R5, R24, R27.reuse, 0x1, P0 ;  /* 0x0000001b18057211 */ /* 0x080fe400000f0eff */
[-C--:B------:R-:W-:Y:S02]  /*85c0*/  LEA.HI.X.SX32 R9, R19, R27.reuse, 0x1, P2 ;  /* 0x0000001b13097211 */ /* 0x080fe400010f0eff */
[----:B------:R-:W-:Y:S01]  /*85d0*/  LEA.HI.X.SX32 R15, R17, R27, 0x1, P4 ;  /* 0x0000001b110f7211 */ /* 0x000fe200020f0eff */
[----:B------:R-:W-:Y:S01]  /*85e0*/  STL.64 [R1+0xee0], R4 ;  /* 0x000ee00401007387 */ /* 0x000fe20000100a00 */
[----:B------:R-:W-:-:S03]  /*85f0*/  MOV R7, c[0x0][0x198] ;  /* 0x0000660000077a02 */ /* 0x000fc60000000f00 */
[----:B------:R-:W-:Y:S01]  /*8600*/  STL.64 [R1+0x1540], R28 ;  /* 0x0015401c01007387 */ /* 0x000fe20000100a00 */
        /* <DEDUP_REMOVED lines=10> */
[----:B------:R-:W-:-:S03]  /*86b0*/  MOV R5, c[0x0][0x198] ;  /* 0x0000660000057a02 */ /* 0x000fc60000000f00 */
[----:B------:R-:W-:Y:S01]  /*86c0*/  STL.64 [R1+0xe20], R10 ;  /* 0x000e200a01007387 */ /* 0x000fe20000100a00 */
[----:B------:R-:W-:-:S03]  /*86d0*/  IMAD.MOV.U32 R19, RZ, RZ, c[0x0][0x198] ;  /* 0x00006600ff137624 */ /* 0x000fc600078e00ff */
[----:B------:R0:W-:Y:S01]  /*86e0*/  STL.64 [R1+0xee8], R6 ;  /* 0x000ee80601007387 */ /* 0x0001e20000100a00 */
[----:B------:R-:W-:Y:S02]  /*86f0*/  IMAD R5, R5, 0x298, RZ ;  /* 0x0000029805057824 */ /* 0x000fe400078e02ff */
[----:B------:R-:W-:Y:S01]  /*8700*/  IMAD R19, R19, 0x14c, RZ ;  /* 0x0000014c13137824 */ /* 0x000fe200078e02ff */
        /* <DEDUP_REMOVED lines=28> */
[----:B------:R-:W-:Y:S02]  /*88d0*/  IADD3 R8, P3, R9, R26, RZ ;  /* 0x0000001a09087210 */ /* 0x000fe40007f7e0ff */
[----:B0-----:R-:W-:-:S05]  /*88e0*/  MOV R15, c[0x0][0x198] ;  /* 0x00006600000f7a02 */ /* 0x001fca0000000f00 */
[----:B------:R-:W-:Y:S01]  /*88f0*/  IMAD R15, R15, 0x153, RZ ;  /* 0x000001530f0f7824 */ /* 0x000fe200078e02ff */
[-C--:B------:R-:W-:Y:S02]  /*8900*/  LEA.HI.X.SX32 R17, R18, R27.reuse, 0x1, P2 ;  /* 0x0000001b12117211 */ /* 0x080fe400010f0eff */
[----:B------:R-:W-:Y:S02]  /*8910*/  MOV R24, c[0x0][0x198] ;  /* 0x0000660000187a02 */ /* 0x000fe40000000f00 */
[----:B------:R-:W-:Y:S01]  /*8920*/  LEA.HI.X.SX32 R9, R15, R27, 0x1, P3 ;  /* 0x0000001b0f097211 */ /* 0x000fe200018f0eff */
[----:B------:R0:W-:Y:S01]  /*8930*/  STL.64 [R1+0xef0], R16 ;  /* 0x000ef01001007387 */ /* 0x0001e20000100a00 */
[----:B------:R-:W-:Y:S01]  /*8940*/  MOV R7, c[0x0][0x198] ;  /* 0x0000660000077a02 */ /* 0x000fe20000000f00 */
[----:B------:R-:W-:Y:S02]  /*8950*/  IMAD R24, R24, 0x2a8, RZ ;  /* 0x000002a818187824 */ /* 0x000fe400078e02ff */
[----:B------:R1:W-:Y:S02]  /*8960*/  STL.64 [R1+0xb18], R8 ;  /* 0x000b180801007387 */ /* 0x0003e40000100a00 */
[----:B------:R-:W-:Y:S01]  /*8970*/  IMAD R7, R7, 0x2aa, RZ ;  /* 0x000002aa07077824 */ /* 0x000fe200078e02ff */
[----:B------:R-:W-:Y:S01]  /*8980*/  IADD3 R10, P5, R24, R26, RZ ;  /* 0x0000001a180a7210 */ /* 0x000fe20007fbe0ff */
[----:B0-----:R-:W-:Y:S01]  /*8990*/  IMAD.MOV.U32 R17, RZ, RZ, c[0x0][0x198] ;  /* 0x00006600ff117624 */ /* 0x001fe200078e00ff */
[----:B-1----:R-:W-:-:S03]  /*89a0*/  MOV R8, c[0x0][0x198] ;  /* 0x0000660000087a02 */ /* 0x002fc60000000f00 */
[----:B------:R-:W-:Y:S01]  /*89b0*/  IMAD R17, R17, 0x155, RZ ;  /* 0x0000015511117824 */ /* 0x000fe200078e02ff */
[----:B------:R-:W-:Y:S01]  /*89c0*/  IADD3 R6, P6, R7, R26, RZ ;  /* 0x0000001a07067210 */ /* 0x000fe20007fde0ff */
[----:B------:R-:W-:-:S03]  /*89d0*/  IMAD R8, R8, 0x154, RZ ;  /* 0x0000015408087824 */ /* 0x000fc600078e02ff */
[-C--:B------:R-:W-:Y:S02]  /*89e0*/  LEA.HI.X.SX32 R7, R17, R27.reuse, 0x1, P6 ;  /* 0x0000001b11077211 */ /* 0x080fe400030f0eff */
[----:B------:R-:W-:Y:S02]  /*89f0*/  MOV R24, c[0x0][0x198] ;  /* 0x0000660000187a02 */ /* 0x000fe40000000f00 */
[----:B------:R-:W-:Y:S02]  /*8a00*/  LEA.HI.X.SX32 R11, R8, R27, 0x1, P5 ;  /* 0x0000001b080b7211 */ /* 0x000fe400028f0eff */
[----:B------:R-:W-:Y:S01]  /*8a10*/  MOV R5, c[0x0][0x198] ;  /* 0x0000660000057a02 */ /* 0x000fe20000000f00 */
[----:B------:R-:W-:Y:S02]  /*8a20*/  IMAD R24, R24, 0x2ac, RZ ;  /* 0x000002ac18187824 */ /* 0x000fe400078e02ff */
[----:B------:R0:W-:Y:S02]  /*8a30*/  STL.64 [R1+0xc28], R10 ;  /* 0x000c280a01007387 */ /* 0x0001e40000100a00 */
[----:B------:R-:W-:-:S02]  /*8a40*/  IMAD R5, R5, 0x2ae, RZ ;  /* 0x000002ae05057824 */ /* 0x000fc400078e02ff */
[----:B------:R1:W-:Y:S01]  /*8a50*/  STL.64 [R1+0xd28], R6 ;  /* 0x000d280601007387 */ /* 0x0003e20000100a00 */
[-C--:B------:R-:W-:Y:S02]  /*8a60*/  IADD3 R20, P0, R24, R26.reuse, RZ ;  /* 0x0000001a18147210 */ /* 0x080fe40007f1e0ff */
[----:B0-----:R-:W-:Y:S01]  /*8a70*/  MOV R10, c[0x0][0x198] ;  /* 0x00006600000a7a02 */ /* 0x001fe20000000f00 */
[----:B-1----:R-:W-:Y:S01]  /*8a80*/  IMAD.MOV.U32 R6, RZ, RZ, c[0x0][0x198] ;  /* 0x00006600ff067624 */ /* 0x002fe200078e00ff */
[----:B------:R-:W-:-:S03]  /*8a90*/  IADD3 R4, P1, R5, R26, RZ ;  /* 0x0000001a05047210 */ /* 0x000fc60007f3e0ff */
[----:B------:R-:W-:Y:S02]  /*8aa0*/  IMAD R10, R10, 0x157, RZ ;  /* 0x000001570a0a7824 */ /* 0x000fe400078e02ff */
[----:B------:R-:W-:-:S03]  /*8ab0*/  IMAD R6, R6, 0x156, RZ ;  /* 0x0000015606067824 */ /* 0x000fc600078e02ff */
[-C--:B------:R-:W-:Y:S02]  /*8ac0*/  LEA.HI.X.SX32 R5, R10, R27.reuse, 0x1, P1 ;  /* 0x0000001b0a057211 */ /* 0x080fe400008f0eff */
[----:B------:R-:W-:Y:S01]  /*8ad0*/  LEA.HI.X.SX32 R21, R6, R27, 0x1, P0 ;  /* 0x0000001b06157211 */ /* 0x000fe200000f0eff */
[----:B------:R-:W-:Y:S02]  /*8ae0*/  IMAD.MOV.U32 R24, RZ, RZ, c[0x0][0x198] ;  /* 0x00006600ff187624 */ /* 0x000fe400078e00ff */
[----:B------:R-:W-:Y:S02]  /*8af0*/  IMAD.MOV.U32 R19, RZ, RZ, c[0x0][0x198] ;  /* 0x00006600ff137624 */ /* 0x000fe400078e00ff */
[----:B------:R0:W-:Y:S01]  /*8b00*/  STL.64 [R1+0xe30], R20 ;  /* 0x000e301401007387 */ /* 0x0001e20000100a00 */
[----:B------:R-:W-:-:S03]  /*8b10*/  IMAD R24, R24, 0x2b6, RZ ;  /* 0x000002b618187824 */ /* 0x000fc600078e02ff */
[----:B------:R1:W-:Y:S01]  /*8b20*/  STL.64 [R1+0xef8], R4 ;  /* 0x000ef80401007387 */ /* 0x0003e20000100a00 */
[----:B------:R-:W-:Y:S01]  /*8b30*/  IMAD R19, R19, 0x2b8, RZ ;  /* 0x000002b813137824 */ /* 0x000fe200078e02ff */
[----:B------:R-:W-:Y:S02]  /*8b40*/  IADD3 R28, P4, R24, R26, RZ ;  /* 0x0000001a181c7210 */ /* 0x000fe40007f9e0ff */
[----:B0-----:R-:W-:Y:S02]  /*8b50*/  MOV R21, c[0x0][0x198] ;  /* 0x0000660000157a02 */ /* 0x001fe40000000f00 */
[----:B-1----:R-:W-:-:S03]  /*8b60*/  MOV R4, c[0x0][0x198] ;  /* 0x0000660000047a02 */ /* 0x002fc60000000f00 */
[----:B------:R-:W-:Y:S01]  /*8b70*/  IMAD R21, R21, 0x15c, RZ ;  /* 0x0000015c15157824 */ /* 0x000fe200078e02ff */
[----:B------:R-:W-:Y:S01]  /*8b80*/  IADD3 R18, P2, R19, R26, RZ ;  /* 0x0000001a13127210 */ /* 0x000fe20007f5e0ff */
[----:B------:R-:W-:Y:S01]  /*8b90*/  IMAD R4, R4, 0x15b, RZ ;  /* 0x0000015b04047824 */ /* 0x000fe200078e02ff */
[----:B------:R-:W-:Y:S02]  /*8ba0*/  MOV R24, c[0x0][0x198] ;  /* 0x0000660000187a02 */ /* 0x000fe40000000f00 */
[-C--:B------:R-:W-:Y:S02]  /*8bb0*/  LEA.HI.X.SX32 R19, R21, R27.reuse, 0x1, P2 ;  /* 0x0000001b15137211 */ /* 0x080fe400010f0eff */
[----:B------:R-:W-:Y:S02]  /*8bc0*/  LEA.HI.X.SX32 R29, R4, R27, 0x1, P4 ;  /* 0x0000001b041d7211 */ /* 0x000fe400020f0eff */
[----:B------:R-:W-:Y:S01]  /*8bd0*/  MOV R9, c[0x0][0x198] ;  /* 0x0000660000097a02 */ /* 0x000fe20000000f00 */
[----:B------:R-:W-:-:S02]  /*8be0*/  IMAD R24, R24, 0x2ba, RZ ;  /* 0x000002ba18187824 */ /* 0x000fc400078e02ff */
[----:B------:R0:W-:Y:S02]  /*8bf0*/  STL.64 [R1+0xb20], R28 ;  /* 0x000b201c01007387 */ /* 0x0001e40000100a00 */
[----:B------:R-:W-:Y:S02]  /*8c00*/  IMAD R9, R9, 0x2bc, RZ ;  /* 0x000002bc09097824 */ /* 0x000fe400078e02ff */
[----:B------:R1:W-:Y:S01]  /*8c10*/  STL.64 [R1+0xc30], R18 ;  /* 0x000c301201007387 */ /* 0x0003e20000100a00 */
[----:B------:R-:W-:Y:S02]  /*8c20*/  IADD3 R14, P3, R24, R26, RZ ;  /* 0x0000001a180e7210 */ /* 0x000fe40007f7e0ff */
[----:B0-----:R-:W-:Y:S01]  /*8c30*/  MOV R29, c[0x0][0x198] ;  /* 0x00006600001d7a02 */ /* 0x001fe20000000f00 */
[----:B-1----:R-:W-:-:S04]  /*8c40*/  IMAD.MOV.U32 R19, RZ, RZ, c[0x0][0x198] ;  /* 0x00006600ff137624 */ /* 0x002fc800078e00ff */
[----:B------:R-:W-:Y:S01]  /*8c50*/  IMAD R29, R29, 0x15d, RZ ;  /* 0x0000015d1d1d7824 */ /* 0x000fe200078e02ff */
[----:B------:R-:W-:Y:S01]  /*8c60*/  IADD3 R8, P5, R9, R26, RZ ;  /* 0x0000001a09087210 */ /* 0x000fe20007fbe0ff */
[----:B------:R-:W-:Y:S01]  /*8c70*/  IMAD R19, R19, 0x15e, RZ ;  /* 0x0000015e13137824 */ /* 0x000fe200078e02ff */
[----:B------:R-:W-:Y:S02]  /*8c80*/  MOV R24, c[0x0][0x198] ;  /* 0x0000660000187a02 */ /* 0x000fe40000000f00 */
[-C--:B------:R-:W-:Y:S02]  /*8c90*/  LEA.HI.X.SX32 R15, R29, R27.reuse, 0x1, P3 ;  /* 0x0000001b1d0f7211 */ /* 0x080fe400018f0eff */
        /* <DEDUP_REMOVED lines=14> */
[----:B------:R-:W-:-:S04]  /*8d80*/  IMAD.MOV.U32 R24, RZ, RZ, c[0x0][0x198] ;  /* 0x00006600ff187624 */ /* 0x000fc800078e00ff */
[----:B------:R-:W-:Y:S01]  /*8d90*/  STL.64 [R1+0xf00], R16 ;  /* 0x000f001001007387 */ /* 0x000fe20000100a00 */
[----:B------:R-:W-:-:S03]  /*8da0*/  IMAD R24, R24, 0x2c8, RZ ;  /* 0x000002c818187824 */ /* 0x000fc600078e02ff */
[----:B------:R0:W-:Y:S02]  /*8db0*/  STL.64 [R1+0xb28], R6 ;  /* 0x000b280601007387 */ /* 0x0001e40000100a00 */
[----:B------:R-:W-:Y:S02]  /*8dc0*/  IADD3 R10, P1, R24, R26, RZ ;  /* 0x0000001a180a7210 */ /* 0x000fe40007f3e0ff */
[----:B0-----:R-:W-:-:S05]  /*8dd0*/  MOV R6, c[0x0][0x198] ;  /* 0x0000660000067a02 */ /* 0x001fca0000000f00 */
[----:B------:R-:W-:-:S05]  /*8de0*/  IMAD R6, R6, 0x164, RZ ;  /* 0x0000016406067824 */ /* 0x000fca00078e02ff */
[----:B------:R-:W-:-:S05]  /*8df0*/  LEA.HI.X.SX32 R11, R6, R27, 0x1, P1 ;  /* 0x0000001b060b7211 */ /* 0x000fca00008f0eff */
[----:B------:R0:W-:Y:S04]  /*8e00*/  STL.64 [R1+0xc38], R10 ;  /* 0x000c380a01007387 */ /* 0x0001e80000100a00 */
[----:B0-----:R-:W3:Y:S01]  /*8e10*/  LDL.LU R11, [R1+0x1b18] ;  /* 0x001b1800010b7983 */ /* 0x001ee20000300800 */
[----:B------:R-:W-:Y:S01]  /*8e20*/  IMAD.MOV.U32 R5, RZ, RZ, c[0x0][0x198] ;  /* 0x00006600ff057624 */ /* 0x000fe200078e00ff */
[----:B------:R-:W-:-:S03]  /*8e30*/  MOV R19, c[0x0][0x198] ;  /* 0x0000660000137a02 */ /* 0x000fc60000000f00 */
[----:B------:R-:W-:Y:S02]  /*8e40*/  IMAD R5, R5, 0x2ca, RZ ;  /* 0x000002ca05057824 */ /* 0x000fe400078e02ff */
[----:B------:R-:W-:-:S03]  /*8e50*/  IMAD R19, R19, 0x165, RZ ;  /* 0x0000016513137824 */ /* 0x000fc600078e02ff */
[----:B------:R-:W-:Y:S02]  /*8e60*/  IADD3 R4, P4, R5, R26, RZ ;  /* 0x0000001a05047210 */ /* 0x000fe40007f9e0ff */
[----:B------:R-:W-:Y:S02]  /*8e70*/  MOV R24, c[0x0][0x198] ;  /* 0x0000660000187a02 */ /* 0x000fe40000000f00 */
[----:B------:R-:W-:Y:S02]  /*8e80*/  LEA.HI.X.SX32 R5, R19, R27, 0x1, P4 ;  /* 0x0000001b13057211 */ /* 0x000fe400020f0eff */
[----:B------:R-:W-:Y:S01]  /*8e90*/  MOV R18, c[0x0][0x198] ;  /* 0x0000660000127a02 */ /* 0x000fe20000000f00 */
[----:B------:R-:W-:Y:S02]  /*8ea0*/  IMAD R24, R24, 0x2cc, RZ ;  /* 0x000002cc18187824 */ /* 0x000fe400078e02ff */
[----:B------:R0:W-:Y:S01]  /*8eb0*/  STL.64 [R1+0xd38], R4 ;  /* 0x000d380401007387 */ /* 0x0001e20000100a00 */
[----:B------:R-:W-:-:S02]  /*8ec0*/  IMAD.MOV.U32 R10, RZ, RZ, c[0x0][0x198] ;  /* 0x00006600ff0a7624 */ /* 0x000fc400078e00ff */
[----:B------:R-:W-:Y:S01]  /*8ed0*/  IMAD R18, R18, 0x2ce, RZ ;  /* 0x000002ce12127824 */ /* 0x000fe200078e02ff */
[-C--:B------:R-:W-:Y:S01]  /*8ee0*/  IADD3 R20, P2, R24, R26.reuse, RZ ;  /* 0x0000001a18147210 */ /* 0x080fe20007f5e0ff */
        /* <DEDUP_REMOVED lines=25> */
[----:B0-----:R-:W-:Y:S02]  /*9080*/  MOV R8, c[0x0][0x198] ;  /* 0x0000660000087a02 */ /* 0x001fe40000000f00 */
[----:B------:R-:W-:-:S03]  /*9090*/  MOV R9, c[0x0][0x198] ;  /* 0x0000660000097a02 */ /* 0x000fc60000000f00 */
[----:B------:R-:W-:Y:S01]  /*90a0*/  IMAD R8, R8, 0x16d, RZ ;  /* 0x0000016d08087824 */ /* 0x000fe200078e02ff */
[----:B------:R-:W-:Y:S01]  /*90b0*/  MOV R24, c[0x0][0x198] ;  /* 0x0000660000187a02 */ /* 0x000fe20000000f00 */
[----:B------:R-:W-:-:S03]  /*90c0*/  IMAD R9, R9, 0x2ee, RZ ;  /* 0x000002ee09097824 */ /* 0x000fc600078e02ff */
[----:B------:R-:W-:Y:S01]  /*90d0*/  LEA.HI.X.SX32 R17, R8, R27, 0x1, P0 ;  /* 0x0000001b08117211 */ /* 0x000fe200000f0eff */
[----:B------:R-:W-:Y:S01]  /*90e0*/  IMAD.MOV.U32 R7, RZ, RZ, c[0x0][0x198] ;  /* 0x00006600ff077624 */ /* 0x000fe200078e00ff */
[----:B------:R-:W-:Y:S01]  /*90f0*/  MOV R5, c[0x0][0x198] ;  /* 0x0000660000057a02 */ /* 0x000fe20000000f00 */
[----:B------:R-:W-:Y:S01]  /*9100*/  IMAD R24, R24, 0x2de, RZ ;  /* 0x000002de18187824 */ /* 0x000fe200078e02ff */
[----:B------:R-:W-:Y:S01]  /*9110*/  MOV R8, c[0x0][0x198] ;  /* 0x0000660000087a02 */ /* 0x000fe20000000f00 */
[----:B------:R0:W-:Y:S01]  /*9120*/  STL.64 [R1+0xd40], R16 ;  /* 0x000d401001007387 */ /* 0x0001e20000100a00 */
[----:B------:R-:W-:Y:S02]  /*9130*/  IMAD R7, R7, 0x2dc, RZ ;  /* 0x000002dc07077824 */ /* 0x000fe400078e02ff */
[----:B------:R-:W-:Y:S01]  /*9140*/  IMAD R5, R5, 0x2e6, RZ ;  /* 0x000002e605057824 */ /* 0x000fe200078e02ff */
[-C--:B------:R-:W-:Y:S01]  /*9150*/  IADD3 R18, P4, R24, R26.reuse, RZ ;  /* 0x0000001a18127210 */ /* 0x080fe20007f9e0ff */
[----:B------:R-:W-:Y:S01]  /*9160*/  IMAD R8, R8, 0x16f, RZ ;  /* 0x0000016f08087824 */ /* 0x000fe200078e02ff */
[----:B------:R-:W-:-:S02]  /*9170*/  IADD3 R6, P1, R7, R26, RZ ;  /* 0x0000001a07067210 */ /* 0x000fc40007f3e0ff */
[-C--:B0-----:R-:W-:Y:S02]  /*9180*/  IADD3 R16, P0, R9, R26.reuse, RZ ;  /* 0x0000001a09107210 */ /* 0x081fe40007f1e0ff */
[----:B------:R-:W-:Y:S02]  /*9190*/  MOV R9, c[0x0][0x198] ;  /* 0x0000660000097a02 */ /* 0x000fe40000000f00 */
[----:B------:R-:W-:-:S03]  /*91a0*/  IADD3 R4, P2, R5, R26, RZ ;  /* 0x0000001a05047210 */ /* 0x000fc60007f5e0ff */
[----:B------:R-:W-:Y:S01]  /*91b0*/  IMAD R9, R9, 0x173, RZ ;  /* 0x0000017309097824 */ /* 0x000fe200078e02ff */
[-C--:B------:R-:W-:Y:S02]  /*91c0*/  LEA.HI.X.SX32 R19, R8, R27.reuse, 0x1, P4 ;  /* 0x0000001b08137211 */ /* 0x080fe400020f0eff */
[----:B------:R-:W-:Y:S02]  /*91d0*/  MOV R24, c[0x0][0x198] ;  /* 0x0000660000187a02 */ /* 0x000fe40000000f00 */
[----:B------:R-:W-:Y:S02]  /*91e0*/  LEA.HI.X.SX32 R5, R9, R27, 0x1, P2 ;  /* 0x0000001b09057211 */ /* 0x000fe400010f0eff */
[----:B------:R-:W-:Y:S01]  /*91f0*/  MOV R15, c[0x0][0x198] ;  /* 0x00006600000f7a02 */ /* 0x000fe20000000f00 */
[----:B------:R-:W-:-:S04]  /*9200*/  IMAD R24, R24, 0x2e8, RZ ;  /* 0x000002e818187824 */ /* 0x000fc800078e02ff */
[----:B------:R-:W-:Y:S01]  /*9210*/  IMAD R15, R15, 0x2ea, RZ ;  /* 0x000002ea0f0f7824 */ /* 0x000fe200078e02ff */
[----:B------:R-:W-:-:S04]  /*9220*/  IADD3 R20, P3, R24, R26, RZ ;  /* 0x0000001a18147210 */ /* 0x000fc80007f7e0ff */
[----:B------:R-:W-:Y:S01]  /*9230*/  IADD3 R14, P5, R15, R26, RZ ;  /* 0x0000001a0f0e7210 */ /* 0x000fe20007fbe0ff */
[----:B------:R-:W-:-:S04]  /*9240*/  IMAD.MOV.U32 R24, RZ, RZ, c[0x0][0x198] ;  /* 0x00006600ff187624 */ /* 0x000fc800078e00ff */
[----:B------:R-:W-:-:S05]  /*9250*/  IMAD R24, R24, 0x2ec, RZ ;  /* 0x000002ec18187824 */ /* 0x000fca00078e02ff */
[----:B------:R-:W-:Y:S01]  /*9260*/  IADD3 R28, P6, R24, R26, RZ ;  /* 0x0000001a181c7210 */ /* 0x000fe20007fde0ff */
[----:B------:R-:W-:-:S04]  /*9270*/  IMAD.MOV.U32 R24, RZ, RZ, c[0x0][0x198] ;  /* 0x00006600ff187624 */ /* 0x000fc800078e00ff */
[----:B------:R-:W-:Y:S01]  /*9280*/  IMAD R24, R24, 0x2f6, RZ ;  /* 0x000002f618187824 */ /* 0x000fe200078e02ff */
[----:B---3--:R-:W-:-:S05]  /*9290*/  LEA.HI.X.SX32 R7, R11, R27, 0x1, P1 ;  /* 0x0000001b0b077211 */ /* 0x008fca00008f0eff */
[----:B------:R-:W-:Y:S04]  /*92a0*/  STL.64 [R1+0xe48], R6 ;  /* 0x000e480601007387 */ /* 0x000fe80000100a00 */
[----:B------:R0:W-:Y:S04]  /*92b0*/  STL.64 [R1+0xf10], R18 ;  /* 0x000f101201007387 */ /* 0x0001e80000100a00 */
[----:B------:R1:W-:Y:S01]  /*92c0*/  STL.64 [R1+0xb38], R4 ;  /* 0x000b380401007387 */ /* 0x0003e20000100a00 */
[----:B0-----:R-:W-:Y:S01]  /*92d0*/  IMAD.MOV.U32 R19, RZ, RZ, c[0x0][0x198] ;  /* 0x00006600ff137624 */ /* 0x001fe200078e00ff */
[----:B-1----:R-:W-:-:S03]  /*92e0*/  MOV R4, c[0x0][0x198] ;  /* 0x0000660000047a02 */ /* 0x002fc60000000f00 */
[----:B------:R-:W-:Y:S02]  /*92f0*/  IMAD R19, R19, 0x175, RZ ;  /* 0x0000017513137824 */ /* 0x000fe400078e02ff */
[----:B------:R-:W-:-:S03]  /*9300*/  IMAD R4, R4, 0x174, RZ ;  /* 0x0000017404047824 */ /* 0x000fc600078e02ff */
[-C--:B------:R-:W-:Y:S02]  /*9310*/  LEA.HI.X.SX32 R15, R19, R27.reuse, 0x1, P5 ;  /* 0x0000001b130f7211 */ /* 0x080fe400028f0eff */
[----:B------:R-:W-:-:S05]  /*9320*/  LEA.HI.X.SX32 R21, R4, R27, 0x1, P3 ;  /* 0x0000001b04157211 */ /* 0x000fca00018f0eff */
[----:B------:R0:W-:Y:S04]  /*9330*/  STL.64 [R1+0xc48], R20 ;  /* 0x000c481401007387 */ /* 0x0001e80000100a00 */
[----:B------:R1:W-:Y:S01]  /*9340*/  STL.64 [R1+0xd48], R14 ;  /* 0x000d480e01007387 */ /* 0x0003e20000100a00 */
[----:B0-----:R-:W-:Y:S01]  /*9350*/  MOV R21, c[0x0][0x198] ;  /* 0x0000660000157a02 */ /* 0x001fe20000000f00 */
[----:B-1----:R-:W-:-:S04]  /*9360*/  IMAD.MOV.U32 R14, RZ, RZ, c[0x0][0x198] ;  /* 0x00006600ff0e7624 */ /* 0x002fc800078e00ff */
[----:B------:R-:W-:Y:S02]  /*9370*/  IMAD R21, R21, 0x177, RZ ;  /* 0x0000017715157824 */ /* 0x000fe400078e02ff */
[----:B------:R-:W-:-:S03]  /*9380*/  IMAD R14, R14, 0x176, RZ ;  /* 0x000001760e0e7824 */ /* 0x000fc600078e02ff */
[-C--:B------:R-:W-:Y:S02]  /*9390*/  LEA.HI.X.SX32 R17, R21, R27.reuse, 0x1, P0 ;  /* 0x0000001b15117211 */ /* 0x080fe400000f0eff */
[----:B------:R-:W-:-:S05]  /*93a0*/  LEA.HI.X.SX32 R29, R14, R27, 0x1, P6 ;  /* 0x0000001b0e1d7211 */ /* 0x000fca00030f0eff */
[----:B------:R-:W-:Y:S04]  /*93b0*/  STL.64 [R1+0xe50], R28 ;  /* 0x000e501c01007387 */ /* 0x000fe80000100a00 */
[----:B------:R0:W-:Y:S01]  /*93c0*/  STL.64 [R1+0xf18], R16 ;  /* 0x000f181001007387 */ /* 0x0001e20000100a00 */
[----:B------:R-:W-:Y:S02]  /*93d0*/  IADD3 R6, P1, R24, R26, RZ ;  /* 0x0000001a18067210 */ /* 0x000fe40007f3e0ff */
[----:B0-----:R-:W-:-:S05]  /*93e0*/  MOV R16, c[0x0][0x198] ;  /* 0x0000660000107a02 */ /* 0x001fca0000000f00 */
[----:B------:R-:W-:-:S05]  /*93f0*/  IMAD R16, R16, 0x17b, RZ ;  /* 0x0000017b10107824 */ /* 0x000fca00078e02ff */
[----:B------:R-:W-:-:S05]  /*9400*/  LEA.HI.X.SX32 R7, R16, R27, 0x1, P1 ;  /* 0x0000001b10077211 */ /* 0x000fca00008f0eff */
[----:B------:R0:W-:Y:S04]  /*9410*/  STL.64 [R1+0xb40], R6 ;  /* 0x000b400601007387 */ /* 0x0001e80000100a00 */
[----:B0-----:R-:W3:Y:S01]  /*9420*/  LDL.LU.64 R6, [R1+0x1b10] ;  /* 0x001b100001067983 */ /* 0x001ee20000300a00 */
[----:B------:R-:W-:Y:S01]  /*9430*/  IMAD.MOV.U32 R11, RZ, RZ, c[0x0][0x198] ;  /* 0x00006600ff0b7624 */ /* 0x000fe200078e00ff */
[----:B------:R-:W-:-:S03]  /*9440*/  MOV R21, c[0x0][0x198] ;  /* 0x0000660000157a02 */ /* 0x000fc60000000f00 */
[----:B------:R-:W-:Y:S02]  /*9450*/  IMAD R11, R11, 0x2f8, RZ ;  /* 0x000002f80b0b7824 */ /* 0x000fe400078e02ff */
[----:B------:R-:W-:-:S03]  /*9460*/  IMAD R21, R21, 0x17c, RZ ;  /* 0x0000017c15157824 */ /* 0x000fc600078e02ff */
[-C--:B------:R-:W-:Y:S02]  /*9470*/  IADD3 R10, P4, R11, R26.reuse, RZ ;  /* 0x0000001a0b0a7210 */ /* 0x080fe40007f9e0ff */
[----:B------:R-:W-:Y:S02]  /*9480*/  MOV R5, c[0x0][0x198] ;  /* 0x0000660000057a02 */ /* 0x000fe40000000f00 */
[----:B------:R-:W-:Y:S02]  /*9490*/  LEA.HI.X.SX32 R11, R21, R27, 0x1, P4 ;  /* 0x0000001b150b7211 */ /* 0x000fe400020f0eff */
[----:B------:R-:W-:Y:S01]  /*94a0*/  MOV R24, c[0x0][0x198] ;  /* 0x0000660000187a02 */ /* 0x000fe20000000f00 */
[----:B------:R-:W-:Y:S02]  /*94b0*/  IMAD R5, R5, 0x2fc, RZ ;  /* 0x000002fc05057824 */ /* 0x000fe400078e02ff */
[----:B------:R0:W-:Y:S02]  /*94c0*/  STL.64 [R1+0xc50], R10 ;  /* 0x000c500a01007387 */ /* 0x0001e40000100a00 */
[----:B------:R-:W-:Y:S01]  /*94d0*/  IMAD R24, R24, 0x2fa, RZ ;  /* 0x000002fa18187824 */ /* 0x000fe200078e02ff */
[----:B------:R-:W-:-:S04]  /*94e0*/  IADD3 R4, P3, R5, R26, RZ ;  /* 0x0000001a05047210 */ /* 0x000fc80007f7e0ff */
[----:B------:R-:W-:Y:S01]  /*94f0*/  IADD3 R8, P2, R24, R26, RZ ;  /* 0x0000001a18087210 */ /* 0x000fe20007f5e0ff */
[----:B0-----:R-:W-:-:S04]  /*9500*/  IMAD.MOV.U32 R10, RZ, RZ, c[0x0][0x198] ;  /* 0x00006600ff0a7624 */ /* 0x001fc800078e00ff */
[----:B------:R-:W-:Y:S01]  /*9510*/  IMAD R10, R10, 0x17d, RZ ;  /* 0x0000017d0a0a7824 */ /* 0x000fe200078e02ff */
[----:B------:R-:W-:Y:S02]  /*9520*/  MOV R15, c[0x0][0x198] ;  /* 0x00006600000f7a02 */ /* 0x000fe40000000f00 */
[----:B------:R-:W-:Y:S02]  /*9530*/  MOV R24, c[0x0][0x198] ;  /* 0x0000660000187a02 */ /* 0x000fe40000000f00 */
[----:B------:R-:W-:Y:S01]  /*9540*/  LEA.HI.X.SX32 R9, R10, R27, 0x1, P2 ;  /* 0x0000001b0a097211 */ /* 0x000fe200010f0eff */
[----:B------:R-:W-:Y:S02]  /*9550*/  IMAD R15, R15, 0x306, RZ ;  /* 0x000003060f0f7824 */ /* 0x000fe400078e02ff */
[----:B------:R-:W-:-:S03]  /*9560*/  IMAD R24, R24, 0x2fe, RZ ;  /* 0x000002fe18187824 */ /* 0x000fc600078e02ff */
[-C--:B------:R-:W-:Y:S02]  /*9570*/  IADD3 R14, P6, R15, R26.reuse, RZ ;  /* 0x0000001a0f0e7210 */ /* 0x080fe40007fde0ff */
[----:B------:R-:W-:Y:S01]  /*9580*/  IADD3 R18, P5, R24, R26, RZ ;  /* 0x0000001a18127210 */ /* 0x000fe20007fbe0ff */
[----:B------:R-:W-:Y:S02]  /*9590*/  IMAD.MOV.U32 R24, RZ, RZ, c[0x0][0x198] ;  /* 0x00006600ff187624 */ /* 0x000fe400078e00ff */
[----:B------:R-:W-:Y:S02]  /*95a0*/  IMAD.MOV.U32 R17, RZ, RZ, c[0x0][0x198] ;  /* 0x00006600ff117624 */ /* 0x000fe400078e00ff */
[----:B------:R-:W-:Y:S02]  /*95b0*/  IMAD R24, R24, 0x308, RZ ;  /* 0x0000030818187824 */ /* 0x000fe400078e02ff */
[----:B------:R-:W-:-:S03]  /*95c0*/  IMAD R17, R17, 0x30a, RZ ;  /* 0x0000030a11117824 */ /* 0x000fc600078e02ff */
[-C--:B------:R-:W-:Y:S02]  /*95d0*/  IADD3 R28, P0, R24, R26.reuse, RZ ;  /* 0x0000001a181c7210 */ /* 0x080fe40007f1e0ff */
        /* <DEDUP_REMOVED lines=10> */
[----:B------:R-:W-:-:S04]  /*9680*/  IMAD.MOV.U32 R7, RZ, RZ, c[0x0][0x198] ;  /* 0x00006600ff077624 */ /* 0x000fc800078e00ff */
[----:B------:R-:W-:Y:S04]  /*9690*/  STL.64 [R1+0xe58], R4 ;  /* 0x000e580401007387 */ /* 0x000fe80000100a00 */
[----:B------:R0:W-:Y:S01]  /*96a0*/  STL.64 [R1+0xd50], R8 ;  /* 0x000d500801007387 */ /* 0x0001e20000100a00 */
[----:B------:R-:W-:Y:S01]  /*96b0*/  IMAD R7, R7, 0x183, RZ ;  /* 0x0000018307077824 */ /* 0x000fe200078e02ff */
[----:B0-----:R-:W-:-:S05]  /*96c0*/  MOV R8, c[0x0][0x198] ;  /* 0x0000660000087a02 */ /* 0x001fca0000000f00 */
[----:B------:R-:W-:Y:S01]  /*96d0*/  IMAD R8, R8, 0x17f, RZ ;  /* 0x0000017f08087824 */ /* 0x000fe200078e02ff */
[----:B------:R-:W-:-:S04]  /*96e0*/  LEA.HI.X.SX32 R15, R7, R27, 0x1, P6 ;  /* 0x0000001b070f7211 */ /* 0x000fc800030f0eff */
[-C--:B------:R-:W-:Y:S01]  /*96f0*/  LEA.HI.X.SX32 R19, R8, R27.reuse, 0x1, P5 ;  /* 0x0000001b08137211 */ /* 0x080fe200028f0eff */
[----:B------:R-:W-:Y:S04]  /*9700*/  STL.64 [R1+0xb48], R14 ;  /* 0x000b480e01007387 */ /* 0x000fe80000100a00 */
[----:B------:R0:W-:Y:S01]  /*9710*/  STL.64 [R1+0xf20], R18 ;  /* 0x000f201201007387 */ /* 0x0001e20000100a00 */
[----:B------:R-:W-:Y:S02]  /*9720*/  LEA.HI.X.SX32 R29, R6, R27, 0x1, P0 ;  /* 0x0000001b061d7211 */ /* 0x000fe400000f0eff */
[----:B0-----:R-:W-:-:S05]  /*9730*/  MOV R19, c[0x0][0x198] ;  /* 0x0000660000137a02 */ /* 0x001fca0000000f00 */
[----:B------:R-:W-:Y:S01]  /*9740*/  IMAD R19, R19, 0x185, RZ ;  /* 0x0000018513137824 */ /* 0x000fe200078e02ff */
[----:B------:R-:W-:Y:S04]  /*9750*/  STL.64 [R1+0xc58], R28 ;  /* 0x000c581c01007387 */ /* 0x000fe80000100a00 */
[----:B------:R-:W-:Y:S01]  /*9760*/  LEA.HI.X.SX32 R17, R19, R27, 0x1, P1 ;  /* 0x0000001b13117211 */ /* 0x000fe200008f0eff */
[----:B------:R-:W-:-:S04]  /*9770*/  IMAD.MOV.U32 R18, RZ, RZ, c[0x0][0x198] ;  /* 0x00006600ff127624 */ /* 0x000fc800078e00ff */
[----:B------:R0:W-:Y:S01]  /*9780*/  STL.64 [R1+0xd58], R16 ;  /* 0x000d581001007387 */ /* 0x0001e20000100a00 */
[----:B------:R-:W-:Y:S01]  /*9790*/  IMAD R18, R18, 0x186, RZ ;  /* 0x0000018612127824 */ /* 0x000fe200078e02ff */
[----:B0-----:R-:W-:-:S05]  /*97a0*/  MOV R17, c[0x0][0x198] ;  /* 0x0000660000117a02 */ /* 0x001fca0000000f00 */
[----:B------:R-:W-:Y:S01]  /*97b0*/  IMAD R17, R17, 0x187, RZ ;  /* 0x0000018711117824 */ /* 0x000fe200078e02ff */
[----:B------:R-:W-:-:S04]  /*97c0*/  LEA.HI.X.SX32 R21, R18, R27, 0x1, P4 ;  /* 0x0000001b12157211 */ /* 0x000fc800020f0eff */
[----:B------:R-:W-:Y:S01]  /*97d0*/  LEA.HI.X.SX32 R11, R17, R27, 0x1, P2 ;  /* 0x0000001b110b7211 */ /* 0x000fe200010f0eff */
        /* <DEDUP_REMOVED lines=8> */
[----:B------:R-:W-:Y:S02]  /*9860*/  MOV R9, c[0x0][0x198] ;  /* 0x0000660000097a02 */ /* 0x000fe40000000f00 */
        /* <DEDUP_REMOVED lines=10> */
[----:B------:R-:W-:Y:S01]  /*9910*/  IADD3 R14, P6, R24, R26, RZ ;  /* 0x0000001a180e7210 */ /* 0x000fe20007fde0ff */
[----:B0-----:R-:W-:-:S03]  /*9920*/  IMAD.MOV.U32 R8, RZ, RZ, c[0x0][0x198] ;  /* 0x00006600ff087624 */ /* 0x001fc600078e00ff */
[----:B------:R-:W-:Y:S01]  /*9930*/  IADD3 R6, P0, R7, R26, RZ ;  /* 0x0000001a07067210 */ /* 0x000fe20007f1e0ff */
[----:B------:R-:W-:Y:S02]  /*9940*/  IMAD R8, R8, 0x18d, RZ ;  /* 0x0000018d08087824 */ /* 0x000fe400078e02ff */
[----:B------:R-:W-:-:S03]  /*9950*/  IMAD.MOV.U32 R24, RZ, RZ, c[0x0][0x198] ;  /* 0x00006600ff187624 */ /* 0x000fc600078e00ff */
[----:B------:R-:W-:Y:S01]  /*9960*/  LEA.HI.X.SX32 R15, R8, R27, 0x1, P6 ;  /* 0x0000001b080f7211 */ /* 0x000fe200030f0eff */
[----:B------:R-:W-:Y:S01]  /*9970*/  IMAD R24, R24, 0x31e, RZ ;  /* 0x0000031e18187824 */ /* 0x000fe200078e02ff */
[----:B------:R-:W-:-:S03]  /*9980*/  MOV R19, c[0x0][0x198] ;  /* 0x0000660000137a02 */ /* 0x000fc60000000f00 */
[----:B------:R0:W-:Y:S01]  /*9990*/  STL.64 [R1+0xd60], R14 ;  /* 0x000d600e01007387 */ /* 0x0001e20000100a00 */
[----:B------:R-:W-:Y:S01]  /*99a0*/  IADD3 R28, P1, R24, R26, RZ ;  /* 0x0000001a181c7210 */ /* 0x000fe20007f3e0ff */
[----:B------:R-:W-:Y:S02]  /*99b0*/  IMAD R19, R19, 0x326, RZ ;  /* 0x0000032613137824 */ /* 0x000fe400078e02ff */
[----:B------:R-:W-:-:S03]  /*99c0*/  IMAD.MOV.U32 R24, RZ, RZ, c[0x0][0x198] ;  /* 0x00006600ff187624 */ /* 0x000fc600078e00ff */
[----:B------:R-:W-:Y:S01]  /*99d0*/  IADD3 R18, P4, R19, R26, RZ ;  /* 0x0000001a13127210 */ /* 0x000fe20007f9e0ff */
[----:B------:R-:W-:Y:S02]  /*99e0*/  IMAD R24, R24, 0x328, RZ ;  /* 0x0000032818187824 */ /* 0x000fe400078e02ff */
[----:B------:R-:W-:-:S03]  /*99f0*/  IMAD.MOV.U32 R11, RZ, RZ, c[0x0][0x198] ;  /* 0x00006600ff0b7624 */ /* 0x000fc600078e00ff */
[----:B------:R-:W-:Y:S02]  /*9a00*/  IADD3 R16, P2, R24, R26, RZ ;  /* 0x0000001a18107210 */ /* 0x000fe40007f5e0ff */
[----:B------:R-:W-:Y:S01]  /*9a10*/  MOV R24, c[0x0][0x198] ;  /* 0x0000660000187a02 */ /* 0x000fe20000000f00 */
[----:B------:R-:W-:-:S04]  /*9a20*/  IMAD R11, R11, 0x32a, RZ ;  /* 0x0000032a0b0b7824 */ /* 0x000fc800078e02ff */
[----:B------:R-:W-:Y:S01]  /*9a30*/  IMAD R24, R24, 0x32c, RZ ;  /* 0x0000032c18187824 */ /* 0x000fe200078e02ff */
[-C--:B------:R-:W-:Y:S02]  /*9a40*/  IADD3 R10, P3, R11, R26.reuse, RZ ;  /* 0x0000001a0b0a7210 */ /* 0x080fe40007f7e0ff */
[----:B------:R-:W-:Y:S02]  /*9a50*/  MOV R9, c[0x0][0x198] ;  /* 0x0000660000097a02 */ /* 0x000fe40000000f00 */
[----:B------:R-:W-:Y:S02]  /*9a60*/  IADD3 R20, P5, R24, R26, RZ ;  /* 0x0000001a18147210 */ /* 0x000fe40007fbe0ff */
[----:B------:R-:W-:Y:S01]  /*9a70*/  MOV R24, c[0x0][0x198] ;  /* 0x0000660000187a02 */ /* 0x000fe20000000f00 */
[----:B------:R-:W-:-:S04]  /*9a80*/  IMAD R9, R9, 0x32e, RZ ;  /* 0x0000032e09097824 */ /* 0x000fc800078e02ff */
[----:B------:R-:W-:Y:S01]  /*9a90*/  IMAD R24, R24, 0x336, RZ ;  /* 0x0000033618187824 */ /* 0x000fe200078e02ff */
[----:B0-----:R-:W-:Y:S02]  /*9aa0*/  IADD3 R14, P6, R9, R26, RZ ;  /* 0x0000001a090e7210 */ /* 0x001fe40007fde0ff */
[----:B---3--:R-:W-:Y:S01]  /*9ab0*/  LEA.HI.X.SX32 R7, R5, R27, 0x1, P0 ;  /* 0x0000001b05077211 */ /* 0x008fe200000f0eff */
[----:B------:R-:W-:-:S04]  /*9ac0*/  IMAD.MOV.U32 R5, RZ, RZ, c[0x0][0x198] ;  /* 0x00006600ff057624 */ /* 0x000fc800078e00ff */
[----:B------:R0:W-:Y:S01]  /*9ad0*/  STL.64 [R1+0xe68], R6 ;  /* 0x000e680601007387 */ /* 0x0001e20000100a00 */
[----:B------:R-:W-:Y:S01]  /*9ae0*/  IMAD R5, R5, 0x193, RZ ;  /* 0x0000019305057824 */ /* 0x000fe200078e02ff */
[----:B0-----:R-:W-:-:S05]  /*9af0*/  MOV R6, c[0x0][0x198] ;  /* 0x0000660000067a02 */ /* 0x001fca0000000f00 */
[----:B------:R-:W-:Y:S01]  /*9b00*/  IMAD R6, R6, 0x18f, RZ ;  /* 0x0000018f06067824 */ /* 0x000fe200078e02ff */
[----:B------:R-:W-:-:S04]  /*9b10*/  LEA.HI.X.SX32 R19, R5, R27, 0x1, P4 ;  /* 0x0000001b05137211 */ /* 0x000fc800020f0eff */
[----:B------:R-:W-:-:S05]  /*9b20*/  LEA.HI.X.SX32 R29, R6, R27, 0x1, P1 ;  /* 0x0000001b061d7211 */ /* 0x000fca00008f0eff */
[----:B------:R-:W-:Y:S04]  /*9b30*/  STL.64 [R1+0xf30], R28 ;  /* 0x000f301c01007387 */ /* 0x000fe80000100a00 */
[----:B------:R0:W-:Y:S02]  /*9b40*/  STL.64 [R1+0xb58], R18 ;  /* 0x000b581201007387 */ /* 0x0001e40000100a00 */
[----:B0-----:R-:W-:Y:S01]  /*9b50*/  MOV R19, c[0x0][0x198] ;  /* 0x0000660000137a02 */ /* 0x001fe20000000f00 */
[----:B------:R-:W-:-:S04]  /*9b60*/  IMAD.MOV.U32 R18, RZ, RZ, c[0x0][0x198] ;  /* 0x00006600ff127624 */ /* 0x000fc800078e00ff */
[----:B------:R-:W-:Y:S02]  /*9b70*/  IMAD R19, R19, 0x195, RZ ;  /* 0x0000019513137824 */ /* 0x000fe400078e02ff */
[----:B------:R-:W-:-:S03]  /*9b80*/  IMAD R18, R18, 0x196, RZ ;  /* 0x0000019612127824 */ /* 0x000fc600078e02ff */
[-C--:B------:R-:W-:Y:S02]  /*9b90*/  LEA.HI.X.SX32 R11, R19, R27.reuse, 0x1, P3 ;  /* 0x0000001b130b7211 */ /* 0x080fe400018f0eff */
[----:B------:R-:W-:Y:S02]  /*9ba0*/  MOV R19, c[0x0][0x198] ;  /* 0x0000660000137a02 */ /* 0x000fe40000000f00 */
[-C--:B------:R-:W-:Y:S02]  /*9bb0*/  LEA.HI.X.SX32 R21, R18, R27.reuse, 0x1, P5 ;  /* 0x0000001b12157211 */ /* 0x080fe400028f0eff */
[----:B------:R-:W-:Y:S01]  /*9bc0*/  MOV R18, c[0x0][0x198] ;  /* 0x0000660000127a02 */ /* 0x000fe20000000f00 */
[----:B------:R-:W-:Y:S01]  /*9bd0*/  IMAD R19, R19, 0x197, RZ ;  /* 0x0000019713137824 */ /* 0x000fe200078e02ff */
[----:B------:R-:W-:Y:S02]  /*9be0*/  IADD3 R8, P0, R24, R26, RZ ;  /* 0x0000001a18087210 */ /* 0x000fe40007f1e0ff */
[-C--:B------:R-:W-:Y:S01]  /*9bf0*/  LEA.HI.X.SX32 R17, R4, R27.reuse, 0x1, P2 ;  /* 0x0000001b04117211 */ /* 0x080fe200010f0eff */
[----:B------:R-:W-:Y:S01]  /*9c00*/  IMAD R18, R18, 0x19b, RZ ;  /* 0x0000019b12127824 */ /* 0x000fe200078e02ff */
[----:B------:R-:W-:-:S03]  /*9c10*/  LEA.HI.X.SX32 R15, R19, R27, 0x1, P6 ;  /* 0x0000001b130f7211 */ /* 0x000fc600030f0eff */
[----:B------:R-:W-:Y:S01]  /*9c20*/  STL.64 [R1+0xc68], R16 ;  /* 0x000c681001007387 */ /* 0x000fe20000100a00 */
[----:B------:R-:W-:-:S03]  /*9c30*/  LEA.HI.X.SX32 R9, R18, R27, 0x1, P0 ;  /* 0x0000001b12097211 */ /* 0x000fc600000f0eff */
[----:B------:R-:W-:Y:S04]  /*9c40*/  STL.64 [R1+0xd68], R10 ;  /* 0x000d680a01007387 */ /* 0x000fe80000100a00 */
[----:B------:R-:W-:Y:S04]  /*9c50*/  STL.64 [R1+0xe70], R20 ;  /* 0x000e701401007387 */ /* 0x000fe80000100a00 */
[----:B------:R-:W-:Y:S04]  /*9c60*/  STL.64 [R1+0xf38], R14 ;  /* 0x000f380e01007387 */ /* 0x000fe80000100a00 */
[----:B------:R0:W-:Y:S04]  /*9c70*/  STL.64 [R1+0xb60], R8 ;  /* 0x000b600801007387 */ /* 0x0001e80000100a00 */
[----:B0-----:R-:W3:Y:S01]  /*9c80*/  LDL.LU.64 R8, [R1+0x1b00] ;  /* 0x001b000001087983 */ /* 0x001ee20000300a00 */
[----:B------:R-:W-:-:S02]  /*9c90*/  MOV R7, c[0x0][0x198] ;  /* 0x0000660000077a02 */ /* 0x000fc40000000f00 */
        /* <DEDUP_REMOVED lines=13> */
[----:B------:R-:W-:Y:S01]  /*9d70*/  IMAD R6, R6, 0x19d, RZ ;  /* 0x0000019d06067824 */ /* 0x000fe200078e02ff */
[----:B------:R-:W-:-:S04]  /*9d80*/  MOV R11, c[0x0][0x198] ;  /* 0x00006600000b7a02 */ /* 0x000fc80000000f00 */
[----:B------:R-:W-:Y:S01]  /*9d90*/  LEA.HI.X.SX32 R29, R6, R27, 0x1, P4 ;  /* 0x0000001b061d7211 */ /* 0x000fe200020f0eff */
[----:B------:R-:W-:-:S04]  /*9da0*/  IMAD.MOV.U32 R24, RZ, RZ, c[0x0][0x198] ;  /* 0x00006600ff187624 */ /* 0x000fc800078e00ff */
[----:B------:R-:W-:Y:S01]  /*9db0*/  STL.64 [R1+0xd70], R28 ;  /* 0x000d701c01007387 */ /* 0x000fe20000100a00 */
        /* <DEDUP_REMOVED lines=20> */
[----:B------:R0:W-:Y:S01]  /*9f00*/  STL.64 [R1+0xe78], R4 ;  /* 0x000e780401007387 */ /* 0x0001e20000100a00 */
[----:B------:R-:W-:Y:S01]  /*9f10*/  IMAD R9, R9, 0x1a3, RZ ;  /* 0x000001a309097824 */ /* 0x000fe200078e02ff */
[----:B0-----:R-:W-:-:S05]  /*9f20*/  MOV R4, c[0x0][0x198] ;  /* 0x0000660000047a02 */ /* 0x001fca0000000f00 */
[----:B------:R-:W-:Y:S01]  /*9f30*/  IMAD R4, R4, 0x19f, RZ ;  /* 0x0000019f04047824 */ /* 0x000fe200078e02ff */
[----:B------:R-:W-:-:S04]  /*9f40*/  LEA.HI.X.SX32 R11, R9, R27, 0x1, P5 ;  /* 0x0000001b090b7211 */ /* 0x000fc800028f0eff */
[----:B------:R-:W-:Y:S02]  /*9f50*/  LEA.HI.X.SX32 R17, R4, R27, 0x1, P3 ;  /* 0x0000001b04117211 */ /* 0x000fe400018f0eff */
[----:B------:R-:W-:-:S03]  /*9f60*/  MOV R9, c[0x0][0x198] ;  /* 0x0000660000097a02 */ /* 0x000fc60000000f00 */
[----:B------:R-:W-:Y:S04]  /*9f70*/  STL.64 [R1+0xf40], R16 ;  /* 0x000f401001007387 */ /* 0x000fe80000100a00 */
[----:B------:R0:W-:Y:S01]  /*9f80*/  STL.64 [R1+0xb68], R10 ;  /* 0x000b680a01007387 */ /* 0x0001e20000100a00 */
[----:B------:R-:W-:Y:S02]  /*9f90*/  IMAD R9, R9, 0x1a5, RZ ;  /* 0x000001a509097824 */ /* 0x000fe400078e02ff */
[----:B0-----:R-:W-:-:S04]  /*9fa0*/  IMAD.MOV.U32 R10, RZ, RZ, c[0x0][0x198] ;  /* 0x00006600ff0a7624 */ /* 0x001fc800078e00ff */
[----:B------:R-:W-:Y:S01]  /*9fb0*/  IMAD R10, R10, 0x1a4, RZ ;  /* 0x000001a40a0a7824 */ /* 0x000fe200078e02ff */
[----:B------:R-:W-:-:S04]  /*9fc0*/  LEA.HI.X.SX32 R19, R9, R27, 0x1, P0 ;  /* 0x0000001b09137211 */ /* 0x000fc800000f0eff */
[----:B------:R-:W-:-:S05]  /*9fd0*/  LEA.HI.X.SX32 R21, R10, R27, 0x1, P6 ;  /* 0x0000001b0a157211 */ /* 0x000fca00030f0eff */
[----:B------:R-:W-:Y:S04]  /*9fe0*/  STL.64 [R1+0xc78], R20 ;  /* 0x000c781401007387 */ /* 0x000fe80000100a00 */
[----:B------:R0:W-:Y:S01]  /*9ff0*/  STL.64 [R1+0xd78], R18 ;  /* 0x000d781201007387 */ /* 0x0001e20000100a00 */
[----:B------:R-:W-:Y:S02]  /*a000*/  LEA.HI.X.SX32 R15, R8, R27, 0x1, P1 ;  /* 0x0000001b080f7211 */ /* 0x000fe400008f0eff */
[----:B0-----:R-:W-:-:S05]  /*a010*/  MOV R19, c[0x0][0x198] ;  /* 0x0000660000137a02 */ /* 0x001fca0000000f00 */
[----:B------:R-:W-:Y:S01]  /*a020*/  IMAD R19, R19, 0x1a7, RZ ;  /* 0x000001a713137824 */ /* 0x000fe200078e02ff */
[----:B------:R-:W-:-:S04]  /*a030*/  MOV R5, c[0x0][0x198] ;  /* 0x0000660000057a02 */ /* 0x000fc80000000f00 */
[----:B------:R-:W-:Y:S01]  /*a040*/  LEA.HI.X.SX32 R7, R19, R27, 0x1, P4 ;  /* 0x0000001b13077211 */ /* 0x000fe200020f0eff */
[----:B------:R-:W-:Y:S01]  /*a050*/  STL.64 [R1+0xe80], R14 ;  /* 0x000e800e01007387 */ /* 0x000fe20000100a00 */
[----:B------:R-:W-:-:S03]  /*a060*/  MOV R19, c[0x0][0x198] ;  /* 0x0000660000137a02 */ /* 0x000fc60000000f00 */
[----:B------:R0:W-:Y:S01]  /*a070*/  STL.64 [R1+0xf48], R6 ;  /* 0x000f480601007387 */ /* 0x0001e20000100a00 */
[----:B------:R-:W-:Y:S01]  /*a080*/  IMAD R5, R5, 0x358, RZ ;  /* 0x0000035805057824 */ /* 0x000fe200078e02ff */
[-C--:B------:R-:W-:Y:S01]  /*a090*/  IADD3 R28, P2, R24, R26.reuse, RZ ;  /* 0x0000001a181c7210 */ /* 0x080fe20007f5e0ff */
[----:B------:R-:W-:Y:S01]  /*a0a0*/  IMAD R19, R19, 0x1ac, RZ ;  /* 0x000001ac13137824 */ /* 0x000fe200078e02ff */
[----:B0-----:R-:W-:Y:S02]  /*a0b0*/  MOV R6, c[0x0][0x198] ;  /* 0x0000660000067a02 */ /* 0x001fe40000000f00 */
        /* <DEDUP_REMOVED lines=19> */
[----:B------:R-:W-:Y:S02]  /*a1f0*/  IMAD.MOV.U32 R9, RZ, RZ, c[0x0][0x198] ;  /* 0x00006600ff097624 */ /* 0x000fe400078e00ff */
[----:B------:R-:W-:Y:S02]  /*a200*/  IMAD R24, R24, 0x35e, RZ ;  /* 0x0000035e18187824 */ /* 0x000fe400078e02ff */
[----:B------:R-:W-:Y:S01]  /*a210*/  STL.64 [R1+0xd80], R16 ;  /* 0x000d801001007387 */ /* 0x000fe20000100a00 */
[----:B------:R-:W-:-:S03]  /*a220*/  IMAD R9, R9, 0x366, RZ ;  /* 0x0000036609097824 */ /* 0x000fc600078e02ff */
[----:B------:R0:W-:Y:S01]  /*a230*/  STL.64 [R1+0xe88], R10 ;  /* 0x000e880a01007387 */ /* 0x0001e20000100a00 */
[-C--:B------:R-:W-:Y:S02]  /*a240*/  IADD3 R20, P0, R24, R26.reuse, RZ ;  /* 0x0000001a18147210 */ /* 0x080fe40007f1e0ff */
[----:B------:R-:W-:Y:S02]  /*a250*/  MOV R24, c[0x0][0x198] ;  /* 0x0000660000187a02 */ /* 0x000fe40000000f00 */
[----:B------:R-:W-:Y:S02]  /*a260*/  IADD3 R8, P1, R9, R26, RZ ;  /* 0x0000001a09087210 */ /* 0x000fe40007f3e0ff */
[----:B0-----:R-:W-:Y:S01]  /*a270*/  MOV R11, c[0x0][0x198] ;  /* 0x00006600000b7a02 */ /* 0x001fe20000000f00 */
[----:B------:R-:W-:-:S04]  /*a280*/  IMAD.MOV.U32 R16, RZ, RZ, c[0x0][0x198] ;  /* 0x00006600ff107624 */ /* 0x000fc800078e00ff */
[----:B------:R-:W-:Y:S02]  /*a290*/  IMAD R11, R11, 0x1b3, RZ ;  /* 0x000001b30b0b7824 */ /* 0x000fe400078e02ff */
[----:B------:R-:W-:Y:S02]  /*a2a0*/  IMAD.MOV.U32 R7, RZ, RZ, c[0x0][0x198] ;  /* 0x00006600ff077624 */ /* 0x000fe400078e00ff */
[----:B------:R-:W-:Y:S01]  /*a2b0*/  IMAD R24, R24, 0x368, RZ ;  /* 0x0000036818187824 */ /* 0x000fe200078e02ff */
[-C--:B------:R-:W-:Y:S01]  /*a2c0*/  LEA.HI.X.SX32 R9, R11, R27.reuse, 0x1, P1 ;  /* 0x0000001b0b097211 */ /* 0x080fe200008f0eff */
[----:B------:R-:W-:Y:S01]  /*a2d0*/  IMAD R16, R16, 0x1af, RZ ;  /* 0x000001af10107824 */ /* 0x000fe200078e02ff */
[----:B------:R-:W-:Y:S01]  /*a2e0*/  MOV R11, c[0x0][0x198] ;  /* 0x00006600000b7a02 */ /* 0x000fe20000000f00 */
[----:B------:R-:W-:Y:S01]  /*a2f0*/  IMAD R7, R7, 0x36a, RZ ;  /* 0x0000036a07077824 */ /* 0x000fe200078e02ff */
[----:B------:R-:W-:Y:S02]  /*a300*/  IADD3 R14, P4, R24, R26, RZ ;  /* 0x0000001a180e7210 */ /* 0x000fe40007f9e0ff */
[----:B------:R-:W-:Y:S01]  /*a310*/  MOV R24, c[0x0][0x198] ;  /* 0x0000660000187a02 */ /* 0x000fe20000000f00 */
[----:B------:R-:W-:Y:S01]  /*a320*/  IMAD R11, R11, 0x1b5, RZ ;  /* 0x000001b50b0b7824 */ /* 0x000fe200078e02ff */
[----:B------:R-:W-:-:S02]  /*a330*/  LEA.HI.X.SX32 R21, R16, R27, 0x1, P0 ;  /* 0x0000001b10157211 */ /* 0x000fc400000f0eff */
[-C--:B------:R-:W-:Y:S02]  /*a340*/  IADD3 R6, P2, R7, R26.reuse, RZ ;  /* 0x0000001a07067210 */ /* 0x080fe40007f5e0ff */
[----:B------:R-:W-:Y:S02]  /*a350*/  MOV R5, c[0x0][0x198] ;  /* 0x0000660000057a02 */ /* 0x000fe40000000f00 */
[----:B------:R-:W-:Y:S01]  /*a360*/  MOV R16, c[0x0][0x198] ;  /* 0x0000660000107a02 */ /* 0x000fe20000000f00 */
[----:B------:R-:W-:Y:S01]  /*a370*/  IMAD R24, R24, 0x36c, RZ ;  /* 0x0000036c18187824 */ /* 0x000fe200078e02ff */
[----:B------:R-:W-:Y:S01]  /*a380*/  MOV R29, c[0x0][0x198] ;  /* 0x00006600001d7a02 */ /* 0x000fe20000000f00 */
[----:B------:R-:W-:Y:S01]  /*a390*/  IMAD R5, R5, 0x36e, RZ ;  /* 0x0000036e05057824 */ /* 0x000fe200078e02ff */
[-C--:B------:R-:W-:Y:S01]  /*a3a0*/  LEA.HI.X.SX32 R7, R11, R27.reuse, 0x1, P2 ;  /* 0x0000001b0b077211 */ /* 0x080fe200010f0eff */
[----:B------:R-:W-:Y:S02]  /*a3b0*/  IMAD R16, R16, 0x1b4, RZ ;  /* 0x000001b410107824 */ /* 0x000fe400078e02ff */
[----:B------:R-:W-:Y:S01]  /*a3c0*/  IMAD.MOV.U32 R11, RZ, RZ, c[0x0][0x198] ;  /* 0x00006600ff0b7624 */ /* 0x000fe200078e00ff */
[-C--:B------:R-:W-:Y:S01]  /*a3d0*/  IADD3 R28, P3, R24, R26.reuse, RZ ;  /* 0x0000001a181c7210 */ /* 0x080fe20007f7e0ff */
[----:B------:R-:W-:Y:S01]  /*a3e0*/  IMAD R29, R29, 0x1b6, RZ ;  /* 0x000001b61d1d7824 */ /* 0x000fe200078e02ff */
[----:B------:R-:W-:Y:S01]  /*a3f0*/  IADD3 R4, P5, R5, R26, RZ ;  /* 0x0000001a05047210 */ /* 0x000fe20007fbe0ff */
[----:B------:R-:W-:Y:S01]  /*a400*/  IMAD R11, R11, 0x1b7, RZ ;  /* 0x000001b70b0b7824 */ /* 0x000fe200078e02ff */
[-C--:B------:R-:W-:Y:S01]  /*a410*/  LEA.HI.X.SX32 R15, R16, R27.reuse, 0x1, P4 ;  /* 0x0000001b100f7211 */ /* 0x080fe200020f0eff */
[----:B------:R-:W-:Y:S01]  /*a420*/  STL.64 [R1+0xf50], R20 ;  /* 0x000f501401007387 */ /* 0x000fe20000100a00 */
[----:B------:R-:W-:-:S02]  /*a430*/  LEA.HI.X.SX32 R29, R29, R27, 0x1, P3 ;  /* 0x0000001b1d1d7211 */ /* 0x000fc400018f0eff */
[----:B------:R-:W-:Y:S01]  /*a440*/  LEA.HI.X.SX32 R5, R11, R27, 0x1, P5 ;  /* 0x0000001b0b057211 */ /* 0x000fe200028f0eff */
[----:B------:R-:W-:Y:S01]  /*a450*/  STL.64 [R1+0xb78], R8 ;  /* 0x000b780801007387 */ /* 0x000fe20000100a00 */
[----:B------:R-:W-:-:S03]  /*a460*/  MOV R24, c[0x0][0x198] ;  /* 0x0000660000187a02 */ /* 0x000fc60000000f00 */
[----:B------:R0:W-:Y:S02]  /*a470*/  STL.64 [R1+0xc88], R14 ;  /* 0x000c880e01007387 */ /* 0x0001e40000100a00 */
[----:B------:R-:W-:Y:S02]  /*a480*/  IMAD R24, R24, 0x376, RZ ;  /* 0x0000037618187824 */ /* 0x000fe400078e02ff */
[----:B0-----:R-:W3:Y:S04]  /*a490*/  LDL.LU.64 R14, [R1+0x1af8] ;  /* 0x001af800010e7983 */ /* 0x001ee80000300a00 */
[----:B------:R-:W-:Y:S04]  /*a4a0*/  STL.64 [R1+0xd88], R6 ;  /* 0x000d880601007387 */ /* 0x000fe80000100a00 */
[----:B------:R-:W-:Y:S04]  /*a4b0*/  STL.64 [R1+0xe90], R28 ;  /* 0x000e901c01007387 */ /* 0x000fe80000100a00 */
[----:B------:R0:W-:Y:S01]  /*a4c0*/  STL.64 [R1+0xf58], R4 ;  /* 0x000f580401007387 */ /* 0x0001e20000100a00 */
[----:B------:R-:W-:-:S02]  /*a4d0*/  IADD3 R18, P6, R24, R26, RZ ;  /* 0x0000001a18127210 */ /* 0x000fc40007fde0ff */
[----:B0-----:R-:W-:-:S05]  /*a4e0*/  MOV R4, c[0x0][0x198] ;  /* 0x0000660000047a02 */ /* 0x001fca0000000f00 */
[----:B------:R-:W-:-:S05]  /*a4f0*/  IMAD R4, R4, 0x1bb, RZ ;  /* 0x000001bb04047824 */ /* 0x000fca00078e02ff */
[----:B------:R-:W-:-:S05]  /*a500*/  LEA.HI.X.SX32 R19, R4, R27, 0x1, P6 ;  /* 0x0000001b04137211 */ /* 0x000fca00030f0eff */
[----:B------:R0:W-:Y:S04]  /*a510*/  STL.64 [R1+0xb80], R18 ;  /* 0x000b801201007387 */ /* 0x0001e80000100a00 */
[----:B0-----:R-:W4:Y:S01]  /*a520*/  LDL.LU.64 R18, [R1+0x1af0] ;  /* 0x001af00001127983 */ /* 0x001f220000300a00 */
[----:B------:R-:W-:Y:S01]  /*a530*/  MOV R17, c[0x0][0x198] ;  /* 0x0000660000117a02 */ /* 0x000fe20000000f00 */
[----:B------:R-:W-:Y:S01]  /*a540*/  IMAD.MOV.U32 R24, RZ, RZ, c[0x0][0x198] ;  /* 0x00006600ff187624 */ /* 0x000fe200078e00ff */
[----:B------:R-:W-:-:S03]  /*a550*/  MOV R9, c[0x0][0x198] ;  /* 0x0000660000097a02 */ /* 0x000fc60000000f00 */
[----:B------:R-:W-:Y:S02]  /*a560*/  IMAD R17, R17, 0x378, RZ ;  /* 0x0000037811117824 */ /* 0x000fe400078e02ff */
[----:B------:R-:W-:-:S03]  /*a570*/  IMAD R24, R24, 0x37a, RZ ;  /* 0x0000037a18187824 */ /* 0x000fc600078e02ff */
[-C--:B------:R-:W-:Y:S01]  /*a580*/  IADD3 R20, P0, R17, R26.reuse, RZ ;  /* 0x0000001a11147210 */ /* 0x080fe20007f1e0ff */
[----:B------:R-:W-:Y:S01]  /*a590*/  IMAD R9, R9, 0x1bd, RZ ;  /* 0x000001bd09097824 */ /* 0x000fe200078e02ff */
[-C--:B------:R-:W-:Y:S01]  /*a5a0*/  IADD3 R8, P1, R24, R26.reuse, RZ ;  /* 0x0000001a18087210 */ /* 0x080fe20007f3e0ff */
[----:B------:R-:W-:Y:S01]  /*a5b0*/  IMAD.MOV.U32 R17, RZ, RZ, c[0x0][0x198] ;  /* 0x00006600ff117624 */ /* 0x000fe200078e00ff */
[----:B------:R-:W-:Y:S02]  /*a5c0*/  MOV R24, c[0x0][0x198] ;  /* 0x0000660000187a02 */ /* 0x000fe40000000f00 */
[----:B------:R-:W-:Y:S01]  /*a5d0*/  LEA.HI.X.SX32 R9, R9, R27, 0x1, P1 ;  /* 0x0000001b09097211 */ /* 0x000fe200008f0eff */
[----:B------:R-:W-:Y:S02]  /*a5e0*/  IMAD R17, R17, 0x37c, RZ ;  /* 0x0000037c11117824 */ /* 0x000fe400078e02ff */
[----:B------:R-:W-:Y:S02]  /*a5f0*/  IMAD R24, R24, 0x37e, RZ ;  /* 0x0000037e18187824 */ /* 0x000fe400078e02ff */
[----:B------:R-:W-:Y:S01]  /*a600*/  IMAD.MOV.U32 R7, RZ, RZ, c[0x0][0x198] ;  /* 0x00006600ff077624 */ /* 0x000fe200078e00ff */
[----:B------:R-:W-:-:S02]  /*a610*/  IADD3 R16, P4, R17, R26, RZ ;  /* 0x0000001a11107210 */ /* 0x000fc40007f9e0ff */
[----:B------:R-:W-:Y:S01]  /*a620*/  IADD3 R6, P2, R24, R26, RZ ;  /* 0x0000001a18067210 */ /* 0x000fe20007f5e0ff */
[----:B------:R-:W-:Y:S01]  /*a630*/  IMAD R7, R7, 0x1bf, RZ ;  /* 0x000001bf07077824 */ /* 0x000fe200078e02ff */
[----:B------:R-:W-:-:S04]  /*a640*/  MOV R10, c[0x0][0x198] ;  /* 0x00006600000a7a02 */ /* 0x000fc80000000f00 */
[----:B------:R-:W-:Y:S01]  /*a650*/  LEA.HI.X.SX32 R7, R7, R27, 0x1, P2 ;  /* 0x0000001b07077211 */ /* 0x000fe200010f0eff */
[----:B------:R-:W-:Y:S01]  /*a660*/  IMAD.MOV.U32 R5, RZ, RZ, c[0x0][0x198] ;  /* 0x00006600ff057624 */ /* 0x000fe200078e00ff */
[----:B------:R-:W-:Y:S01]  /*a670*/  MOV R24, c[0x0][0x198] ;  /* 0x0000660000187a02 */ /* 0x000fe20000000f00 */
[----:B------:R-:W-:Y:S02]  /*a680*/  IMAD R10, R10, 0x386, RZ ;  /* 0x000003860a0a7824 */ /* 0x000fe400078e02ff */
[----:B------:R-:W-:Y:S02]  /*a690*/  IMAD R5, R5, 0x38a, RZ ;  /* 0x0000038a05057824 */ /* 0x000fe400078e02ff */
[----:B------:R-:W-:Y:S01]  /*a6a0*/  IMAD R24, R24, 0x388, RZ ;  /* 0x0000038818187824 */ /* 0x000fe200078e02ff */
[-C--:B------:R-:W-:Y:S02]  /*a6b0*/  IADD3 R28, P3, R10, R26.reuse, RZ ;  /* 0x0000001a0a1c7210 */ /* 0x080fe40007f7e0ff */
[----:B------:R-:W-:-:S02]  /*a6c0*/  IADD3 R4, P6, R5, R26, RZ ;  /* 0x0000001a05047210 */ /* 0x000fc40007fde0ff */
[----:B------:R-:W-:Y:S02]  /*a6d0*/  IADD3 R10, P5, R24, R26, RZ ;  /* 0x0000001a180a7210 */ /* 0x000fe40007fbe0ff */
[----:B------:R-:W-:-:S05]  /*a6e0*/  MOV R24, c[0x0][0x198] ;  /* 0x0000660000187a02 */ /* 0x000fca0000000f00 */
[----:B------:R-:W-:Y:S01]  /*a6f0*/  IMAD R24, R24, 0x38c, RZ ;  /* 0x0000038c18187824 */ /* 0x000fe200078e02ff */
[----:B---3--:R-:W-:Y:S01]  /*a700*/  LEA.HI.X.SX32 R21, R15, R27, 0x1, P0 ;  /* 0x0000001b0f157211 */ /* 0x008fe200000f0eff */
[----:B------:R-:W-:-:S04]  /*a710*/  IMAD.MOV.U32 R15, RZ, RZ, c[0x0][0x198] ;  /* 0x00006600ff0f7624 */ /* 0x000fc800078e00ff */
[----:B------:R-:W-:Y:S01]  /*a720*/  IMAD R15, R15, 0x38e, RZ ;  /* 0x0000038e0f0f7824 */ /* 0x000fe200078e02ff */
[----:B------:R-:W-:Y:S04]  /*a730*/  STL.64 [R1+0xc90], R20 ;  /* 0x000c901401007387 */ /* 0x000fe80000100a00 */
[----:B------:R0:W-:Y:S02]  /*a740*/  STL.64 [R1+0xd90], R8 ;  /* 0x000d900801007387 */ /* 0x0001e40000100a00 */
[----:B0-----:R-:W-:Y:S02]  /*a750*/  IADD3 R8, P1, R15, R26, RZ ;  /* 0x0000001a0f087210 */ /* 0x001fe40007f3e0ff */
[----:B------:R-:W-:-:S05]  /*a760*/  MOV R15, c[0x0][0x198] ;  /* 0x00006600000f7a02 */ /* 0x000fca0000000f00 */
[----:B------:R-:W-:Y:S01]  /*a770*/  IMAD R15, R15, 0x398, RZ ;  /* 0x000003980f0f7824 */ /* 0x000fe200078e02ff */
[----:B----4-:R-:W-:Y:S02]  /*a780*/  LEA.HI.X.SX32 R17, R19, R27, 0x1, P4 ;  /* 0x0000001b13117211 */ /* 0x010fe400020f0eff */
[----:B------:R-:W-:-:S03]  /*a790*/  MOV R19, c[0x0][0x198] ;  /* 0x0000660000137a02 */ /* 0x000fc60000000f00 */
[----:B------:R-:W-:Y:S04]  /*a7a0*/  STL.64 [R1+0xe98], R16 ;  /* 0x000e981001007387 */ /* 0x000fe80000100a00 */
[----:B------:R0:W-:Y:S01]  /*a7b0*/  STL.64 [R1+0xf60], R6 ;  /* 0x000f600601007387 */ /* 0x0001e20000100a00 */
[----:B------:R-:W-:Y:S01]  /*a7c0*/  IMAD R19, R19, 0x1c3, RZ ;  /* 0x000001c313137824 */ /* 0x000fe200078e02ff */
[----:B0-----:R-:W-:Y:S02]  /*a7d0*/  IADD3 R6, P2, R15, R26, RZ ;  /* 0x0000001a0f067210 */ /* 0x001fe40007f5e0ff */
[----:B------:R-:W-:-:S05]  /*a7e0*/  MOV R15, c[0x0][0x198] ;  /* 0x00006600000f7a02 */ /* 0x000fca0000000f00 */
[----:B------:R-:W-:Y:S01]  /*a7f0*/  IMAD R15, R15, 0x1c5, RZ ;  /* 0x000001c50f0f7824 */ /* 0x000fe200078e02ff */
[-C--:B------:R-:W-:Y:S02]  /*a800*/  LEA.HI.X.SX32 R29, R19, R27.reuse, 0x1, P3 ;  /* 0x0000001b131d7211 */ /* 0x080fe400018f0eff */
[-C--:B------:R-:W-:Y:S02]  /*a810*/  LEA.HI.X.SX32 R11, R18, R27.reuse, 0x1, P5 ;  /* 0x0000001b120b7211 */ /* 0x080fe400028f0eff */
[----:B------:R-:W-:Y:S01]  /*a820*/  LEA.HI.X.SX32 R5, R15, R27, 0x1, P6 ;  /* 0x0000001b0f057211 */ /* 0x000fe200030f0eff */
[----:B------:R-:W-:Y:S04]  /*a830*/  STL.64 [R1+0xb88], R28 ;  /* 0x000b881c01007387 */ /* 0x000fe80000100a00 */
[----:B------:R-:W-:Y:S04]  /*a840*/  STL.64 [R1+0xd98], R4 ;  /* 0x000d980401007387 */ /* 0x000fe80000100a00 */
[----:B------:R0:W-:Y:S01]  /*a850*/  STL.64 [R1+0xc98], R10 ;  /* 0x000c980a01007387 */ /* 0x0001e20000100a00 */
[----:B------:R-:W-:-:S02]  /*a860*/  IADD3 R20, P0, R24, R26, RZ ;  /* 0x0000001a18147210 */ /* 0x000fc40007f1e0ff */
[----:B0-----:R-:W-:-:S05]  /*a870*/  MOV R11, c[0x0][0x198] ;  /* 0x00006600000b7a02 */ /* 0x001fca0000000f00 */
[----:B------:R-:W-:Y:S01]  /*a880*/  IMAD R11, R11, 0x1c7, RZ ;  /* 0x000001c70b0b7824 */ /* 0x000fe200078e02ff */
[-C--:B------:R-:W-:Y:S02]  /*a890*/  LEA.HI.X.SX32 R21, R14, R27.reuse, 0x1, P0 ;  /* 0x0000001b0e157211 */ /* 0x080fe400000f0eff */
[----:B------:R-:W-:Y:S02]  /*a8a0*/  MOV R24, c[0x0][0x198] ;  /* 0x0000660000187a02 */ /* 0x000fe40000000f00 */
[----:B------:R-:W-:Y:S01]  /*a8b0*/  LEA.HI.X.SX32 R9, R11, R27, 0x1, P1 ;  /* 0x0000001b0b097211 */ /* 0x000fe200008f0eff */
[----:B------:R-:W-:Y:S02]  /*a8c0*/  STL.64 [R1+0xea0], R20 ;  /* 0x000ea01401007387 */ /* 0x000fe40000100a00 */
[----:B------:R-:W-:Y:S02]  /*a8d0*/  IMAD R24, R24, 0x396, RZ ;  /* 0x0000039618187824 */ /* 0x000fe400078e02ff */
[----:B------:R0:W-:Y:S03]  /*a8e0*/  STL.64 [R1+0xf68], R8 ;  /* 0x000f680801007387 */ /* 0x0001e60000100a00 */
[----:B------:R-:W-:-:S02]  /*a8f0*/  IADD3 R16, P4, R24, R26, RZ ;  /* 0x0000001a18107210 */ /* 0x000fc40007f9e0ff */
[----:B0-----:R-:W-:-:S05]  /*a900*/  MOV R8, c[0x0][0x198] ;  /* 0x0000660000087a02 */ /* 0x001fca0000000f00 */
[----:B------:R-:W-:-:S05]  /*a910*/  IMAD R8, R8, 0x1cb, RZ ;  /* 0x000001cb08087824 */ /* 0x000fca00078e02ff */
[----:B------:R-:W-:-:S05]  /*a920*/  LEA.HI.X.SX32 R17, R8, R27, 0x1, P4 ;  /* 0x0000001b08117211 */ /* 0x000fca00020f0eff */
[----:B------:R0:W-:Y:S04]  /*a930*/  STL.64 [R1+0xb90], R16 ;  /* 0x000b901001007387 */ /* 0x0001e80000100a00 */
[----:B0-----:R-:W3:Y:S01]  /*a940*/  LDL.LU.64 R16, [R1+0x1ae8] ;  /* 0x001ae80001107983 */ /* 0x001ee20000300a00 */
[----:B------:R-:W-:Y:S01]  /*a950*/  MOV R21, c[0x0][0x198] ;  /* 0x0000660000157a02 */ /* 0x000fe20000000f00 */
[----:B------:R-:W-:-:S04]  /*a960*/  IMAD.MOV.U32 R24, RZ, RZ, c[0x0][0x198] ;  /* 0x00006600ff187624 */ /* 0x000fc800078e00ff */
[----:B------:R-:W-:Y:S02]  /*a970*/  IMAD R21, R21, 0x1cc, RZ ;  /* 0x000001cc15157824 */ /* 0x000fe400078e02ff */
[----:B------:R-:W-:-:S03]  /*a980*/  IMAD R24, R24, 0x39a, RZ ;  /* 0x0000039a18187824 */ /* 0x000fc600078e02ff */
[----:B------:R-:W-:Y:S01]  /*a990*/  LEA.HI.X.SX32 R7, R21, R27, 0x1, P2 ;  /* 0x0000001b15077211 */ /* 0x000fe200010f0eff */
[----:B------:R-:W-:Y:S01]  /*a9a0*/  IMAD.MOV.U32 R19, RZ, RZ, c[0x0][0x198] ;  /* 0x00006600ff137624 */ /* 0x000fe200078e00ff */
[----:B------:R-:W-:-:S03]  /*a9b0*/  IADD3 R28, P3, R24, R26, RZ ;  /* 0x0000001a181c7210 */ /* 0x000fc60007f7e0ff */
[----:B------:R0:W-:Y:S01]  /*a9c0*/  STL.64 [R1+0xca0], R6 ;  /* 0x000ca00601007387 */ /* 0x0001e20000100a00 */
[----:B------:R-:W-:Y:S01]  /*a9d0*/  MOV R24, c[0x0][0x198] ;  /* 0x0000660000187a02 */ /* 0x000fe20000000f00 */
[----:B------:R-:W-:-:S04]  /*a9e0*/  IMAD R19, R19, 0x39c, RZ ;  /* 0x0000039c13137824 */ /* 0x000fc800078e02ff */
[----:B------:R-:W-:Y:S02]  /*a9f0*/  IMAD R24, R24, 0x39e, RZ ;  /* 0x0000039e18187824 */ /* 0x000fe400078e02ff */
[----:B0-----:R-:W-:Y:S01]  /*aa00*/  IMAD.MOV.U32 R6, RZ, RZ, c[0x0][0x198] ;  /* 0x00006600ff067624 */ /* 0x001fe200078e00ff */
[----:B------:R-:W-:-:S03]  /*aa10*/  IADD3 R18, P5, R19, R26, RZ ;  /* 0x0000001a13127210 */ /* 0x000fc60007fbe0ff */
[----:B------:R-:W-:Y:S01]  /*aa20*/  IMAD R6, R6, 0x1cd, RZ ;  /* 0x000001cd06067824 */ /* 0x000fe200078e02ff */
[----:B------:R-:W-:Y:S01]  /*aa30*/  IADD3 R4, P6, R24, R26, RZ ;  /* 0x0000001a18047210 */ /* 0x000fe20007fde0ff */
[----:B------:R-:W-:-:S03]  /*aa40*/  IMAD.MOV.U32 R15, RZ, RZ, c[0x0][0x198] ;  /* 0x00006600ff0f7624 */ /* 0x000fc600078e00ff */
[----:B------:R-:W-:Y:S02]  /*aa50*/  LEA.HI.X.SX32 R29, R6, R27, 0x1, P3 ;  /* 0x0000001b061d7211 */ /* 0x000fe400018f0eff */
[----:B------:R-:W-:Y:S01]  /*aa60*/  MOV R24, c[0x0][0x198] ;  /* 0x0000660000187a02 */ /* 0x000fe20000000f00 */
[----:B------:R-:W-:Y:S02]  /*aa70*/  IMAD R15, R15, 0x3a6, RZ ;  /* 0x000003a60f0f7824 */ /* 0x000fe400078e02ff */
[----:B------:R-:W-:Y:S02]  /*aa80*/  STL.64 [R1+0xda0], R28 ;  /* 0x000da01c01007387 */ /* 0x000fe40000100a00 */
[----:B------:R-:W-:Y:S01]  /*aa90*/  IMAD R24, R24, 0x3a8, RZ ;  /* 0x000003a818187824 */ /* 0x000fe200078e02ff */
[----:B------:R-:W-:-:S04]  /*aaa0*/  IADD3 R14, P0, R15, R26, RZ ;  /* 0x0000001a0f0e7210 */ /* 0x000fc80007f1e0ff */
[----:B------:R-:W-:Y:S02]  /*aab0*/  IADD3 R10, P1, R24, R26, RZ ;  /* 0x0000001a180a7210 */ /* 0x000fe40007f3e0ff */
[----:B---3--:R-:W-:Y:S02]  /*aac0*/  LEA.HI.X.SX32 R19, R17, R27, 0x1, P5 ;  /* 0x0000001b11137211 */ /* 0x008fe400028f0eff */
[----:B------:R-:W-:-:S03]  /*aad0*/  MOV R17, c[0x0][0x198] ;  /* 0x0000660000117a02 */ /* 0x000fc60000000f00 */
[----:B------:R0:W-:Y:S02]  /*aae0*/  STL.64 [R1+0xea8], R18 ;  /* 0x000ea81201007387 */ /* 0x0001e40000100a00 */
[----:B------:R-:W-:Y:S02]  /*aaf0*/  IMAD R17, R17, 0x1cf, RZ ;  /* 0x000001cf11117824 */ /* 0x000fe400078e02ff */
[----:B0-----:R-:W-:-:S04]  /*ab00*/  IMAD.MOV.U32 R19, RZ, RZ, c[0x0][0x198] ;  /* 0x00006600ff137624 */ /* 0x001fc800078e00ff */
[----:B------:R-:W-:Y:S01]  /*ab10*/  IMAD R19, R19, 0x1d3, RZ ;  /* 0x000001d313137824 */ /* 0x000fe200078e02ff */
[-C--:B------:R-:W-:Y:S02]  /*ab20*/  LEA.HI.X.SX32 R5, R17, R27.reuse, 0x1, P6 ;  /* 0x0000001b11057211 */ /* 0x080fe400030f0eff */
[-C--:B------:R-:W-:Y:S02]  /*ab30*/  LEA.HI.X.SX32 R11, R16, R27.reuse, 0x1, P1 ;  /* 0x0000001b100b7211 */ /* 0x080fe400008f0eff */
[----:B------:R-:W-:Y:S01]  /*ab40*/  LEA.HI.X.SX32 R15, R19, R27, 0x1, P0 ;  /* 0x0000001b130f7211 */ /* 0x000fe200000f0eff */
[----:B------:R-:W-:Y:S04]  /*ab50*/  STL.64 [R1+0xf70], R4 ;  /* 0x000f700401007387 */ /* 0x000fe80000100a00 */
[----:B------:R-:W-:Y:S04]  /*ab60*/  STL.64 [R1+0xb98], R14 ;  /* 0x000b980e01007387 */ /* 0x000fe80000100a00 */
[----:B------:R0:W-:Y:S04]  /*ab70*/  STL.64 [R1+0xca8], R10 ;  /* 0x000ca80a01007387 */ /* 0x0001e80000100a00 */
[----:B0-----:R-:W3:Y:S01]  /*ab80*/  LDL.LU R10, [R1+0x1ae0] ;  /* 0x001ae000010a7983 */ /* 0x001ee20000300800 */
[----:B------:R-:W-:Y:S01]  /*ab90*/  MOV R24, c[0x0][0x198] ;  /* 0x0000660000187a02 */ /* 0x000fe20000000f00 */
[----:B------:R-:W-:Y:S01]  /*aba0*/  IMAD.MOV.U32 R9, RZ, RZ, c[0x0][0x198] ;  /* 0x00006600ff097624 */ /* 0x000fe200078e00ff */
[----:B------:R-:W-:-:S03]  /*abb0*/  MOV R15, c[0x0][0x198] ;  /* 0x00006600000f7a02 */ /* 0x000fc60000000f00 */
[----:B------:R-:W-:Y:S02]  /*abc0*/  IMAD R9, R9, 0x3aa, RZ ;  /* 0x000003aa09097824 */ /* 0x000fe400078e02ff */
[----:B------:R-:W-:Y:S02]  /*abd0*/  IMAD R24, R24, 0x3ac, RZ ;  /* 0x000003ac18187824 */ /* 0x000fe400078e02ff */
[----:B------:R-:W-:Y:S01]  /*abe0*/  IMAD R15, R15, 0x1d5, RZ ;  /* 0x000001d50f0f7824 */ /* 0x000fe200078e02ff */
[-C--:B------:R-:W-:Y:S02]  /*abf0*/  IADD3 R8, P4, R9, R26.reuse, RZ ;  /* 0x0000001a09087210 */ /* 0x080fe40007f9e0ff */
[----:B------:R-:W-:Y:S02]  /*ac00*/  IADD3 R20, P2, R24, R26, RZ ;  /* 0x0000001a18147210 */ /* 0x000fe40007f5e0ff */
[----:B------:R-:W-:-:S05]  /*ac10*/  LEA.HI.X.SX32 R9, R15, R27, 0x1, P4 ;  /* 0x0000001b0f097211 */ /* 0x000fca00020f0eff */
[----:B------:R-:W-:Y:S01]  /*ac20*/  STL.64 [R1+0xda8], R8 ;  /* 0x000da80801007387 */ /* 0x000fe20000100a00 */
[----:B------:R-:W-:Y:S02]  /*ac30*/  MOV R7, c[0x0][0x198] ;  /* 0x0000660000077a02 */ /* 0x000fe40000000f00 */
[----:B------:R-:W-:Y:S02]  /*ac40*/  MOV R24, c[0x0][0x198] ;  /* 0x0000660000187a02 */ /* 0x000fe40000000f00 */
[----:B---3--:R-:W-:-:S05]  /*ac50*/  LEA.HI.X.SX32 R21, R10, R27, 0x1, P2 ;  /* 0x0000001b0a157211 */ /* 0x008fca00010f0eff */
[----:B------:R0:W-:Y:S04]  /*ac60*/  STL.64 [R1+0xeb0], R20 ;  /* 0x000eb01401007387 */ /* 0x0001e80000100a00 */
[----:B0-----:R-:W3:Y:S01]  /*ac70*/  LDL.LU.64 R20, [R1+0x1ad8] ;  /* 0x001ad80001147983 */ /* 0x001ee20000300a00 */
[----:B------:R-:W-:Y:S01]  /*ac80*/  MOV R9, c[0x0][0x198] ;  /* 0x0000660000097a02 */ /* 0x000fe20000000f00 */
[----:B------:R-:W-:Y:S02]  /*ac90*/  IMAD R7, R7, 0x3ae, RZ ;  /* 0x000003ae07077824 */ /* 0x000fe400078e02ff */
[----:B------:R-:W-:Y:S01]  /*aca0*/  IMAD R24, R24, 0x3b6, RZ ;  /* 0x000003b618187824 */ /* 0x000fe200078e02ff */
[----:B------:R-:W-:Y:S01]  /*acb0*/  MOV R18, c[0x0][0x198] ;  /* 0x0000660000127a02 */ /* 0x000fe20000000f00 */
[----:B------:R-:W-:Y:S01]  /*acc0*/  IMAD R9, R9, 0x1d7, RZ ;  /* 0x000001d709097824 */ /* 0x000fe200078e02ff */
[----:B------:R-:W-:-:S02]  /*acd0*/  IADD3 R6, P3, R7, R26, RZ ;  /* 0x0000001a07067210 */ /* 0x000fc40007f7e0ff */
[----:B------:R-:W-:Y:S02]  /*ace0*/  IADD3 R28, P5, R24, R26, RZ ;  /* 0x0000001a181c7210 */ /* 0x000fe40007fbe0ff */
[----:B------:R-:W-:Y:S01]  /*acf0*/  MOV R24, c[0x0][0x198] ;  /* 0x0000660000187a02 */ /* 0x000fe20000000f00 */
[----:B------:R-:W-:Y:S01]  /*ad00*/  IMAD R18, R18, 0x3b8, RZ ;  /* 0x000003b812127824 */ /* 0x000fe200078e02ff */
[----:B------:R-:W-:-:S03]  /*ad10*/  LEA.HI.X.SX32 R7, R9, R27, 0x1, P3 ;  /* 0x0000001b09077211 */ /* 0x000fc600018f0eff */
[----:B------:R-:W-:Y:S01]  /*ad20*/  IMAD R24, R24, 0x3ba, RZ ;  /* 0x000003ba18187824 */ /* 0x000fe200078e02ff */
[-C--:B------:R-:W-:Y:S01]  /*ad30*/  IADD3 R4, P6, R18, R26.reuse, RZ ;  /* 0x0000001a12047210 */ /* 0x080fe20007fde0ff */
[----:B------:R0:W-:Y:S03]  /*ad40*/  STL.64 [R1+0xf78], R6 ;  /* 0x000f780601007387 */ /* 0x0001e60000100a00 */
[----:B------:R-:W-:Y:S01]  /*ad50*/  IADD3 R18, P0, R24, R26, RZ ;  /* 0x0000001a18127210 */ /* 0x000fe20007f1e0ff */
[----:B------:R-:W-:Y:S01]  /*ad60*/  IMAD.MOV.U32 R24, RZ, RZ, c[0x0][0x198] ;  /* 0x00006600ff187624 */ /* 0x000fe200078e00ff */
[----:B0-----:R-:W-:-:S03]  /*ad70*/  MOV R6, c[0x0][0x198] ;  /* 0x0000660000067a02 */ /* 0x001fc60000000f00 */
[----:B------:R-:W-:Y:S02]  /*ad80*/  IMAD R24, R24, 0x3be, RZ ;  /* 0x000003be18187824 */ /* 0x000fe400078e02ff */
[----:B------:R-:W-:-:S03]  /*ad90*/  IMAD R6, R6, 0x1db, RZ ;  /* 0x000001db06067824 */ /* 0x000fc600078e02ff */
[----:B------:R-:W-:Y:S01]  /*ada0*/  IADD3 R14, P4, R24, R26, RZ ;  /* 0x0000001a180e7210 */ /* 0x000fe20007f9e0ff */
[----:B------:R-:W-:Y:S01]  /*adb0*/  IMAD.MOV.U32 R24, RZ, RZ, c[0x0][0x198] ;  /* 0x00006600ff187624 */ /* 0x000fe200078e00ff */
[----:B------:R-:W-:-:S03]  /*adc0*/  LEA.HI.X.SX32 R29, R6, R27, 0x1, P5 ;  /* 0x0000001b061d7211 */ /* 0x000fc600028f0eff */
[----:B------:R-:W-:Y:S01]  /*add0*/  IMAD R24, R24, 0x3c8, RZ ;  /* 0x000003c818187824 */ /* 0x000fe200078e02ff */
[----:B------:R-:W-:-:S04]  /*ade0*/  MOV R17, c[0x0][0x198] ;  /* 0x0000660000117a02 */ /* 0x000fc80000000f00 */
[----:B------:R-:W-:Y:S02]  /*adf0*/  IADD3 R8, P3, R24, R26, RZ ;  /* 0x0000001a18087210 */ /* 0x000fe40007f7e0ff */
[----:B------:R-:W-:Y:S01]  /*ae00*/  MOV R24, c[0x0][0x198] ;  /* 0x0000660000187a02 */ /* 0x000fe20000000f00 */
[----:B------:R-:W-:-:S04]  /*ae10*/  IMAD R17, R17, 0x3bc, RZ ;  /* 0x000003bc11117824 */ /* 0x000fc800078e02ff */
[----:B------:R-:W-:Y:S01]  /*ae20*/  IMAD R24, R24, 0x3cc, RZ ;  /* 0x000003cc18187824 */ /* 0x000fe200078e02ff */
[----:B------:R-:W-:Y:S02]  /*ae30*/  IADD3 R16, P1, R17, R26, RZ ;  /* 0x0000001a11107210 */ /* 0x000fe40007f3e0ff */
[----:B------:R-:W-:-:S05]  /*ae40*/  MOV R11, c[0x0][0x198] ;  /* 0x00006600000b7a02 */ /* 0x000fca0000000f00 */
[----:B------:R-:W-:Y:S02]  /*ae50*/  IMAD R11, R11, 0x3c6, RZ ;  /* 0x000003c60b0b7824 */ /* 0x000fe400078e02ff */
[----:B------:R-:W-:-:S03]  /*ae60*/  IMAD.MOV.U32 R7, RZ, RZ, c[0x0][0x198] ;  /* 0x00006600ff077624 */ /* 0x000fc600078e00ff */
[----:B------:R-:W-:Y:S01]  /*ae70*/  IADD3 R10, P2, R11, R26, RZ ;  /* 0x0000001a0b0a7210 */ /* 0x000fe20007f5e0ff */
[----:B------:R-:W-:-:S05]  /*ae80*/  IMAD R7, R7, 0x3ca, RZ ;  /* 0x000003ca07077824 */ /* 0x000fca00078e02ff */
[----:B------:R-:W-:Y:S02]  /*ae90*/  IADD3 R6, P5, R7, R26, RZ ;  /* 0x0000001a07067210 */ /* 0x000fe40007fbe0ff */
[----:B---3--:R-:W-:-:S05]  /*aea0*/  LEA.HI.X.SX32 R5, R20, R27, 0x1, P6 ;  /* 0x0000001b14057211 */ /* 0x008fca00030f0eff */
[----:B------:R-:W-:Y:S04]  /*aeb0*/  STL.64 [R1+0xcb0], R4 ;  /* 0x000cb00401007387 */ /* 0x000fe80000100a00 */
[----:B------:R0:W-:Y:S01]  /*aec0*/  STL.64 [R1+0xba0], R28 ;  /* 0x000ba01c01007387 */ /* 0x0001e20000100a00 */
[----:B------:R-:W-:Y:S01]  /*aed0*/  IMAD.MOV.U32 R20, RZ, RZ, c[0x0][0x198] ;  /* 0x00006600ff147624 */ /* 0x000fe200078e00ff */
[----:B0-----:R-:W-:-:S05]  /*aee0*/  MOV R29, c[0x0][0x198] ;  /* 0x00006600001d7a02 */ /* 0x001fca0000000f00 */
[----:B------:R-:W-:Y:S02]  /*aef0*/  IMAD R29, R29, 0x1dd, RZ ;  /* 0x000001dd1d1d7824 */ /* 0x000fe400078e02ff */
[----:B------:R-:W-:-:S03]  /*af00*/  IMAD R20, R20, 0x3ce, RZ ;  /* 0x000003ce14147824 */ /* 0x000fc600078e02ff */
[----:B------:R-:W-:Y:S01]  /*af10*/  LEA.HI.X.SX32 R19, R29, R27, 0x1, P0 ;  /* 0x0000001b1d137211 */ /* 0x000fe200000f0eff */
[----:B------:R-:W-:Y:S01]  /*af20*/  IMAD.MOV.U32 R29, RZ, RZ, c[0x0][0x198] ;  /* 0x00006600ff1d7624 */ /* 0x000fe200078e00ff */
[----:B------:R-:W-:-:S03]  /*af30*/  IADD3 R4, P6, R24, R26, RZ ;  /* 0x0000001a18047210 */ /* 0x000fc60007fde0ff */
[----:B------:R0:W-:Y:S01]  /*af40*/  STL.64 [R1+0xdb0], R18 ;  /* 0x000db01201007387 */ /* 0x0001e20000100a00 */
[----:B------:R-:W-:Y:S01]  /*af50*/  IMAD R29, R29, 0x1df, RZ ;  /* 0x000001df1d1d7824 */ /* 0x000fe200078e02ff */
[----:B------:R-:W-:Y:S02]  /*af60*/  MOV R24, c[0x0][0x198] ;  /* 0x0000660000187a02 */ /* 0x000fe40000000f00 */
[-C--:B------:R-:W-:Y:S02]  /*af70*/  LEA.HI.X.SX32 R17, R21, R27.reuse, 0x1, P1 ;  /* 0x0000001b15117211 */ /* 0x080fe400008f0eff */
[----:B------:R-:W-:Y:S02]  /*af80*/  MOV R21, c[0x0][0x198] ;  /* 0x0000660000157a02 */ /* 0x000fe40000000f00 */
[----:B------:R-:W-:Y:S02]  /*af90*/  LEA.HI.X.SX32 R15, R29, R27, 0x1, P4 ;  /* 0x0000001b1d0f7211 */ /* 0x000fe400020f0eff */
[----:B0-----:R-:W-:-:S02]  /*afa0*/  IADD3 R18, P0, R20, R26, RZ ;  /* 0x0000001a14127210 */ /* 0x001fc40007f1e0ff */
[----:B------:R-:W-:Y:S01]  /*afb0*/  MOV R20, c[0x0][0x198] ;  /* 0x0000660000147a02 */ /* 0x000fe20000000f00 */
[----:B------:R-:W-:Y:S01]  /*afc0*/  IMAD R24, R24, 0x3d6, RZ ;  /* 0x000003d618187824 */ /* 0x000fe200078e02ff */
[----:B------:R-:W-:-:S03]  /*afd0*/  MOV R29, c[0x0][0x198] ;  /* 0x00006600001d7a02 */ /* 0x000fc60000000f00 */
[----:B------:R-:W-:Y:S01]  /*afe0*/  IMAD R20, R20, 0x3d8, RZ ;  /* 0x000003d814147824 */ /* 0x000fe200078e02ff */
[----:B------:R0:W-:Y:S01]  /*aff0*/  STL.64 [R1+0xeb8], R16 ;  /* 0x000eb81001007387 */ /* 0x0001e20000100a00 */
[----:B------:R-:W-:Y:S02]  /*b000*/  IMAD R21, R21, 0x1e3, RZ ;  /* 0x000001e315157824 */ /* 0x000fe400078e02ff */
[----:B------:R-:W-:Y:S01]  /*b010*/  IMAD R29, R29, 0x1e4, RZ ;  /* 0x000001e41d1d7824 */ /* 0x000fe200078e02ff */
[----:B------:R1:W-:Y:S02]  /*b020*/  STL.64 [R1+0xf80], R14 ;  /* 0x000f800e01007387 */ /* 0x0003e40000100a00 */
[-C--:B------:R-:W-:Y:S02]  /*b030*/  LEA.HI.X.SX32 R11, R21, R27.reuse, 0x1, P2 ;  /* 0x0000001b150b7211 */ /* 0x080fe400010f0eff */
[----:B------:R-:W-:Y:S02]  /*b040*/  MOV R21, c[0x0][0x198] ;  /* 0x0000660000157a02 */ /* 0x000fe40000000f00 */
[-C--:B0-----:R-:W-:Y:S01]  /*b050*/  IADD3 R16, P1, R24, R26.reuse, RZ ;  /* 0x0000001a18107210 */ /* 0x081fe20007f3e0ff */
[----:B------:R-:W-:Y:S01]  /*b060*/  IMAD.MOV.U32 R24, RZ, RZ, c[0x0][0x198] ;  /* 0x00006600ff187624 */ /* 0x000fe200078e00ff */
[----:B-1----:R-:W-:Y:S01]  /*b070*/  IADD3 R14, P4, R20, R26, RZ ;  /* 0x0000001a140e7210 */ /* 0x002fe20007f9e0ff */
[----:B------:R-:W-:Y:S01]  /*b080*/  IMAD.MOV.U32 R20, RZ, RZ, c[0x0][0x198] ;  /* 0x00006600ff147624 */ /* 0x000fe200078e00ff */
[----:B------:R-:W-:Y:S01]  /*b090*/  LEA.HI.X.SX32 R9, R29, R27, 0x1, P3 ;  /* 0x0000001b1d097211 */ /* 0x000fe200018f0eff */
[----:B------:R-:W-:-:S02]  /*b0a0*/  IMAD R24, R24, 0x3da, RZ ;  /* 0x000003da18187824 */ /* 0x000fc400078e02ff */
[----:B------:R-:W-:Y:S01]  /*b0b0*/  IMAD R20, R20, 0x3dc, RZ ;  /* 0x000003dc14147824 */ /* 0x000fe200078e02ff */
[----:B------:R0:W-:Y:S01]  /*b0c0*/  STL.64 [R1+0xba8], R10 ;  /* 0x000ba80a01007387 */ /* 0x0001e20000100a00 */
[----:B------:R-:W-:-:S03]  /*b0d0*/  IMAD R21, R21, 0x1e5, RZ ;  /* 0x000001e515157824 */ /* 0x000fc600078e02ff */
[----:B------:R1:W-:Y:S01]  /*b0e0*/  STL.64 [R1+0xcb8], R8 ;  /* 0x000cb80801007387 */ /* 0x0003e20000100a00 */
[-C--:B--2---:R-:W-:Y:S02]  /*b0f0*/  LEA.HI.X.SX32 R5, R2, R27.reuse, 0x1, P6 ;  /* 0x0000001b02057211 */ /* 0x084fe400030f0eff */
[----:B------:R-:W-:Y:S02]  /*b100*/  LEA.HI.X.SX32 R7, R21, R27, 0x1, P5 ;  /* 0x0000001b15077211 */ /* 0x000fe400028f0eff */
[-C--:B0-----:R-:W-:Y:S02]  /*b110*/  IADD3 R10, P2, R24, R26.reuse, RZ ;  /* 0x0000001a180a7210 */ /* 0x081fe40007f5e0ff */
[----:B------:R-:W-:Y:S02]  /*b120*/  MOV R24, c[0x0][0x198] ;  /* 0x0000660000187a02 */ /* 0x000fe40000000f00 */
[----:B-1----:R-:W-:Y:S02]  /*b130*/  IADD3 R8, P3, R20, R26, RZ ;  /* 0x0000001a14087210 */ /* 0x002fe40007f7e0ff */
[----:B------:R-:W-:Y:S01]  /*b140*/  MOV R20, c[0x0][0x198] ;  /* 0x0000660000147a02 */ /* 0x000fe20000000f00 */
[----:B------:R-:W-:-:S02]  /*b150*/  IMAD R24, R24, 0x3de, RZ ;  /* 0x000003de18187824 */ /* 0x000fc400078e02ff */
[----:B------:R-:W-:Y:S02]  /*b160*/  IMAD.MOV.U32 R21, RZ, RZ, c[0x0][0x198] ;  /* 0x00006600ff157624 */ /* 0x000fe400078e00ff */
[----:B------:R-:W-:Y:S01]  /*b170*/  IMAD R20, R20, 0x3e6, RZ ;  /* 0x000003e614147824 */ /* 0x000fe200078e02ff */
[----:B------:R0:W-:Y:S01]  /*b180*/  STL.64 [R1+0xdb8], R6 ;  /* 0x000db80601007387 */ /* 0x0001e20000100a00 */
[----:B------:R-:W-:-:S03]  /*b190*/  IMAD R21, R21, 0x1e7, RZ ;  /* 0x000001e715157824 */ /* 0x000fc600078e02ff */
[----:B------:R1:W-:Y:S02]  /*b1a0*/  STL.64 [R1+0xec0], R4 ;  /* 0x000ec00401007387 */ /* 0x0003e40000100a00 */
[----:B------:R-:W-:Y:S02]  /*b1b0*/  LEA.HI.X.SX32 R19, R21, R27, 0x1, P0 ;  /* 0x0000001b15137211 */ /* 0x000fe400000f0eff */
[-C--:B0-----:R-:W-:Y:S02]  /*b1c0*/  IADD3 R6, P5, R24, R26.reuse, RZ ;  /* 0x0000001a18067210 */ /* 0x081fe40007fbe0ff */
[----:B------:R-:W-:Y:S02]  /*b1d0*/  MOV R24, c[0x0][0x198] ;  /* 0x0000660000187a02 */ /* 0x000fe40000000f00 */
[----:B-1----:R-:W-:Y:S01]  /*b1e0*/  IADD3 R4, P6, R20, R26, RZ ;  /* 0x0000001a14047210 */ /* 0x002fe20007fde0ff */
[----:B------:R-:W-:Y:S01]  /*b1f0*/  IMAD.MOV.U32 R20, RZ, RZ, c[0x0][0x198] ;  /* 0x00006600ff147624 */ /* 0x000fe200078e00ff */
[----:B------:R-:W-:Y:S01]  /*b200*/  MOV R21, c[0x0][0x198] ;  /* 0x0000660000157a02 */ /* 0x000fe20000000f00 */
[----:B------:R-:W-:-:S02]  /*b210*/  IMAD R24, R24, 0x3e8, RZ ;  /* 0x000003e818187824 */ /* 0x000fc400078e02ff */
[----:B------:R-:W-:Y:S01]  /*b220*/  IMAD R20, R20, 0x1eb, RZ ;  /* 0x000001eb14147824 */ /* 0x000fe200078e02ff */
[----:B------:R0:W-:Y:S01]  /*b230*/  STL.64 [R1+0xf88], R18 ;  /* 0x000f881201007387 */ /* 0x0001e20000100a00 */
[----:B------:R-:W-:-:S03]  /*b240*/  IMAD R21, R21, 0x3ea, RZ ;  /* 0x000003ea15157824 */ /* 0x000fc600078e02ff */
[-C--:B------:R-:W-:Y:S02]  /*b250*/  LEA.HI.X.SX32 R17, R20, R27.reuse, 0x1, P1 ;  /* 0x0000001b14117211 */ /* 0x080fe400008f0eff */
[----:B------:R-:W-:Y:S02]  /*b260*/  LEA.HI.X.SX32 R15, R22, R27, 0x1, P4 ;  /* 0x0000001b160f7211 */ /* 0x000fe400020f0eff */
[-C--:B0-----:R-:W-:Y:S02]  /*b270*/  IADD3 R18, P0, R24, R26.reuse, RZ ;  /* 0x0000001a18127210 */ /* 0x081fe40007f1e0ff */
[----:B------:R-:W-:Y:S01]  /*b280*/  MOV R24, c[0x0][0x198] ;  /* 0x0000660000187a02 */ /* 0x000fe20000000f00 */
[----:B------:R0:W-:Y:S04]  /*b290*/  STL.64 [R1+0xbb0], R16 ;  /* 0x000bb01001007387 */ /* 0x0001e80000100a00 */
[----:B------:R-:W-:Y:S01]  /*b2a0*/  IMAD R24, R24, 0x3ec, RZ ;  /* 0x000003ec18187824 */ /* 0x000fe200078e02ff */
[----:B------:R1:W-:Y:S01]  /*b2b0*/  STL.64 [R1+0xcc0], R14 ;  /* 0x000cc00e01007387 */ /* 0x0003e20000100a00 */
[----:B0-----:R-:W-:Y:S01]  /*b2c0*/  IADD3 R16, P1, R21, R26, RZ ;  /* 0x0000001a15107210 */ /* 0x001fe20007f3e0ff */
[----:B------:R-:W-:-:S04]  /*b2d0*/  IMAD.MOV.U32 R21, RZ, RZ, c[0x0][0x198] ;  /* 0x00006600ff157624 */ /* 0x000fc800078e00ff */
[----:B------:R-:W-:Y:S01]  /*b2e0*/  IMAD R21, R21, 0x1ed, RZ ;  /* 0x000001ed15157824 */ /* 0x000fe200078e02ff */
[----:B-1----:R-:W-:Y:S02]  /*b2f0*/  IADD3 R14, P4, R24, R26, RZ ;  /* 0x0000001a180e7210 */ /* 0x002fe40007f9e0ff */
[----:B------:R-:W-:Y:S02]  /*b300*/  MOV R24, c[0x0][0x198] ;  /* 0x0000660000187a02 */ /* 0x000fe40000000f00 */
[-C--:B------:R-:W-:Y:S02]  /*b310*/  LEA.HI.X.SX32 R11, R21, R27.reuse, 0x1, P2 ;  /* 0x0000001b150b7211 */ /* 0x080fe400010f0eff */
[----:B------:R-:W-:Y:S01]  /*b320*/  LEA.HI.X.SX32 R9, R23, R27, 0x1, P3 ;  /* 0x0000001b17097211 */ /* 0x000fe200018f0eff */
[----:B------:R-:W-:Y:S01]  /*b330*/  IMAD R24, R24, 0x3f6, RZ ;  /* 0x000003f618187824 */ /* 0x000fe200078e02ff */
[----:B------:R-:W-:Y:S01]  /*b340*/  MOV R21, c[0x0][0x198] ;  /* 0x0000660000157a02 */ /* 0x000fe20000000f00 */
[----:B------:R-:W-:Y:S01]  /*b350*/  IMAD.MOV.U32 R23, RZ, RZ, c[0x0][0x198] ;  /* 0x00006600ff177624 */ /* 0x000fe200078e00ff */
[----:B------:R-:W-:Y:S03]  /*b360*/  STL.64 [R1+0xdc0], R10 ;  /* 0x000dc00a01007387 */ /* 0x000fe60000100a00 */
[----:B------:R-:W-:Y:S01]  /*b370*/  IMAD R21, R21, 0x1ef, RZ ;  /* 0x000001ef15157824 */ /* 0x000fe200078e02ff */
[----:B------:R0:W-:Y:S01]  /*b380*/  STL.64 [R1+0xec8], R8 ;  /* 0x000ec80801007387 */ /* 0x0001e20000100a00 */
[----:B------:R-:W-:-:S03]  /*b390*/  IMAD R23, R23, 0x1f3, RZ ;  /* 0x000001f317177824 */ /* 0x000fc600078e02ff */
[-C--:B------:R-:W-:Y:S02]  /*b3a0*/  LEA.HI.X.SX32 R7, R21, R27.reuse, 0x1, P5 ;  /* 0x0000001b15077211 */ /* 0x080fe400028f0eff */
[----:B------:R-:W-:Y:S02]  /*b3b0*/  LEA.HI.X.SX32 R5, R23, R27, 0x1, P6 ;  /* 0x0000001b17057211 */ /* 0x000fe400030f0eff */
[----:B0-----:R-:W-:Y:S02]  /*b3c0*/  IADD3 R8, P3, R24, R26, RZ ;  /* 0x0000001a18087210 */ /* 0x001fe40007f7e0ff */
[----:B------:R-:W-:Y:S01]  /*b3d0*/  MOV R24, c[0x0][0x198] ;  /* 0x0000660000187a02 */ /* 0x000fe20000000f00 */
[----:B------:R-:W-:Y:S01]  /*b3e0*/  STL.64 [R1+0xf90], R6 ;  /* 0x000f900601007387 */ /* 0x000fe20000100a00 */
[----:B------:R-:W-:-:S03]  /*b3f0*/  MOV R22, c[0x0][0x198] ;  /* 0x0000660000167a02 */ /* 0x000fc60000000f00 */
[----:B------:R-:W-:Y:S01]  /*b400*/  IMAD R24, R24, 0x3fa, RZ ;  /* 0x000003fa18187824 */ /* 0x000fe200078e02ff */
[----:B------:R0:W-:Y:S01]  /*b410*/  STL.64 [R1+0xbb8], R4 ;  /* 0x000bb80401007387 */ /* 0x0001e20000100a00 */
[----:B------:R-:W-:Y:S01]  /*b420*/  LEA.HI.X.SX32 R19, R13, R27, 0x1, P0 ;  /* 0x0000001b0d137211 */ /* 0x000fe200000f0eff */
[----:B------:R-:W-:Y:S01]  /*b430*/  IMAD R22, R22, 0x3ee, RZ ;  /* 0x000003ee16167824 */ /* 0x000fe200078e02ff */
[----:B------:R-:W-:Y:S02]  /*b440*/  MOV R13, c[0x0][0x198] ;  /* 0x00006600000d7a02 */ /* 0x000fe40000000f00 */
[----:B------:R-:W-:Y:S02]  /*b450*/  MOV R23, c[0x0][0x198] ;  /* 0x0000660000177a02 */ /* 0x000fe40000000f00 */
[-C--:B0-----:R-:W-:Y:S01]  /*b460*/  IADD3 R4, P6, R24, R26.reuse, RZ ;  /* 0x0000001a18047210 */ /* 0x081fe20007fde0ff */
[----:B------:R-:W-:Y:S01]  /*b470*/  IMAD.MOV.U32 R24, RZ, RZ, c[0x0][0x198] ;  /* 0x00006600ff187624 */ /* 0x000fe200078e00ff */
[----:B------:R-:W-:Y:S01]  /*b480*/  IADD3 R10, P2, R22, R26, RZ ;  /* 0x0000001a160a7210 */ /* 0x000fe20007f5e0ff */
[----:B------:R-:W-:-:S02]  /*b490*/  IMAD R13, R13, 0x1f7, RZ ;  /* 0x000001f70d0d7824 */ /* 0x000fc400078e02ff */
[----:B------:R-:W-:Y:S02]  /*b4a0*/  IMAD R24, R24, 0x1f5, RZ ;  /* 0x000001f518187824 */ /* 0x000fe400078e02ff */
[----:B------:R-:W-:Y:S01]  /*b4b0*/  IMAD R23, R23, 0x3fc, RZ ;  /* 0x000003fc17177824 */ /* 0x000fe200078e02ff */
[-C--:B------:R-:W-:Y:S02]  /*b4c0*/  LEA.HI.X.SX32 R15, R25, R27.reuse, 0x1, P4 ;  /* 0x0000001b190f7211 */ /* 0x080fe400020f0eff */
[-C--:B------:R-:W-:Y:S02]  /*b4d0*/  LEA.HI.X.SX32 R17, R24, R27.reuse, 0x1, P1 ;  /* 0x0000001b18117211 */ /* 0x080fe400008f0eff */
[----:B------:R-:W-:Y:S01]  /*b4e0*/  LEA.HI.X.SX32 R11, R13, R27, 0x1, P2 ;  /* 0x0000001b0d0b7211 */ /* 0x000fe200010f0eff */
[----:B------:R-:W-:Y:S01]  /*b4f0*/  STL.64 [R1+0xcc8], R18 ;  /* 0x000cc81201007387 */ /* 0x000fe20000100a00 */
[----:B------:R-:W-:-:S03]  /*b500*/  IADD3 R2, P0, R23, R26, RZ ;  /* 0x0000001a17027210 */ /* 0x000fc60007f1e0ff */
[----:B------:R-:W-:Y:S04]  /*b510*/  STL.64 [R1+0xdc8], R16 ;  /* 0x000dc81001007387 */ /* 0x000fe80000100a00 */
[----:B------:R-:W-:Y:S04]  /*b520*/  STL.64 [R1+0xed0], R14 ;  /* 0x000ed00e01007387 */ /* 0x000fe80000100a00 */
[----:B------:R-:W-:Y:S04]  /*b530*/  STL.64 [R1+0xf98], R10 ;  /* 0x000f980a01007387 */ /* 0x000fe80000100a00 */
[----:B------:R-:W-:Y:S04]  /*b540*/  STL [R1+0xed8], R2 ;  /* 0x000ed80201007387 */ /* 0x000fe80000100800 */
[----:B------:R-:W2:Y:S01]  /*b550*/  LDL.LU.64 R28, [R1+0x8e8] ;  /* 0x0008e800011c7983 */ /* 0x000ea20000300a00 */
[----:B------:R-:W-:Y:S01]  /*b560*/  MOV R22, c[0x0][0x198] ;  /* 0x0000660000167a02 */ /* 0x000fe20000000f00 */
[----:B------:R-:W-:-:S04]  /*b570*/  IMAD.MOV.U32 R25, RZ, RZ, c[0x0][0x198] ;  /* 0x00006600ff197624 */ /* 0x000fc800078e00ff */
[----:B------:R-:W-:Y:S02]  /*b580*/  IMAD R22, R22, 0x3f8, RZ ;  /* 0x000003f816167824 */ /* 0x000fe400078e02ff */
[----:B------:R-:W-:-:S03]  /*b590*/  IMAD R25, R25, 0x1fb, RZ ;  /* 0x000001fb19197824 */ /* 0x000fc600078e02ff */
[----:B------:R-:W-:Y:S02]  /*b5a0*/  IADD3 R6, P5, R22, R26, RZ ;  /* 0x0000001a16067210 */ /* 0x000fe40007fbe0ff */
[-C--:B------:R-:W-:Y:S02]  /*b5b0*/  LEA.HI.X.SX32 R9, R25, R27.reuse, 0x1, P3 ;  /* 0x0000001b19097211 */ /* 0x080fe400018f0eff */
[----:B------:R-:W-:-:S03]  /*b5c0*/  LEA.HI.X.SX32 R7, R12, R27, 0x1, P5 ;  /* 0x0000001b0c077211 */ /* 0x000fc600028f0eff */
[----:B------:R-:W-:Y:S04]  /*b5d0*/  STL.64 [R1+0xbc0], R8 ;  /* 0x000bc00801007387 */ /* 0x000fe80000100a00 */
[----:B--2---:R0:W-:Y:S04]  /*b5e0*/  STL.64 [R1+0x1a58], R28 ;  /* 0x001a581c01007387 */ /* 0x0041e80000100a00 */
[----:B------:R-:W-:Y:S04]  /*b5f0*/  STL.64 [R1+0xcd0], R6 ;  /* 0x000cd00601007387 */ /* 0x000fe80000100a00 */
[----:B0-----:R-:W2:Y:S01]  /*b600*/  LDL.LU.64 R28, [R1+0x3f8] ;  /* 0x0003f800011c7983 */ /* 0x001ea20000300a00 */
[----:B------:R-:W-:-:S05]  /*b610*/  MOV R13, c[0x0][0x198] ;  /* 0x00006600000d7a02 */ /* 0x000fca0000000f00 */
[----:B------:R-:W-:-:S05]  /*b620*/  IMAD R13, R13, 0x1fd, RZ ;  /* 0x000001fd0d0d7824 */ /* 0x000fca00078e02ff */
[----:B------:R-:W-:-:S05]  /*b630*/  LEA.HI.X.SX32 R5, R13, R27, 0x1, P6 ;  /* 0x0000001b0d057211 */ /* 0x000fca00030f0eff */
[----:B------:R-:W-:Y:S04]  /*b640*/  STL.64 [R1+0xdd0], R4 ;  /* 0x000dd00401007387 */ /* 0x000fe80000100a00 */
[----:B--2---:R0:W-:Y:S04]  /*b650*/  STL.64 [R1+0x1a60], R28 ;  /* 0x001a601c01007387 */ /* 0x0041e80000100a00 */
[----:B0-----:R-:W2:Y:S04]  /*b660*/  LDL.LU.64 R28, [R1+0x708] ;  /* 0x00070800011c7983 */ /* 0x001ea80000300a00 */
        /* <DEDUP_REMOVED lines=26> */
[----:B--2---:R0:W-:Y:S02]  /*b810*/  STL.64 [R1+0x1ad0], R28 ;  /* 0x001ad01c01007387 */ /* 0x0041e40000100a00 */
[----:B0-----:R-:W-:Y:S01]  /*b820*/  MOV R28, R2 ;  /* 0x00000002001c7202 */ /* 0x001fe20000000f00 */
[----:B------:R-:W-:-:S02]  /*b830*/  IMAD.MOV.U32 R29, RZ, RZ, R3 ;  /* 0x000000ffff1d7224 */ /* 0x000fc400078e0003 */
[----:B------:R-:W2:Y:S04]  /*b840*/  LDL.LU.64 R2, [R1+0x6f0] ;  /* 0x0006f00001027983 */ /* 0x000ea80000300a00 */
[----:B------:R-:W3:Y:S04]  /*b850*/  LDL.LU.64 R4, [R1+0x3e0] ;  /* 0x0003e00001047983 */ /* 0x000ee80000300a00 */
[----:B------:R-:W4:Y:S04]  /*b860*/  LDL.LU.64 R6, [R1+0xac8] ;  /* 0x000ac80001067983 */ /* 0x000f280000300a00 */
[----:B------:R-:W5:Y:S01]  /*b870*/  LDL.LU.64 R8, [R1+0xa80] ;  /* 0x000a800001087983 */ /* 0x000f620000300a00 */
[----:B------:R-:W-:-:S03]  /*b880*/  LEA.HI.X.SX32 R29, R0, R27, 0x1, P0 ;  /* 0x0000001b001d7211 */ /* 0x000fc600000f0eff */
[----:B------:R-:W2:Y:S04]  /*b890*/  LDL.LU.64 R10, [R1+0x9f0] ;  /* 0x0009f000010a7983 */ /* 0x000ea80000300a00 */
[----:B------:R-:W2:Y:S04]  /*b8a0*/  LDL.LU.64 R14, [R1+0x8d8] ;  /* 0x0008d800010e7983 */ /* 0x000ea80000300a00 */
[----:B------:R-:W3:Y:S04]  /*b8b0*/  LDL.LU.64 R16, [R1+0x6d0] ;  /* 0x0006d00001107983 */ /* 0x000ee80000300a00 */
[----:B------:R-:W3:Y:S04]  /*b8c0*/  LDL.LU.64 R18, [R1+0x3c8] ;  /* 0x0003c80001127983 */ /* 0x000ee80000300a00 */
[----:B------:R-:W3:Y:S04]  /*b8d0*/  LDL.LU.64 R20, [R1+0x9e8] ;  /* 0x0009e80001147983 */ /* 0x000ee80000300a00 */
[----:B------:R-:W3:Y:S04]  /*b8e0*/  LDL.LU.64 R22, [R1+0x8c8] ;  /* 0x0008c80001167983 */ /* 0x000ee80000300a00 */
[----:B------:R-:W3:Y:S04]  /*b8f0*/  LDL.LU.64 R24, [R1+0x6b8] ;  /* 0x0006b80001187983 */ /* 0x000ee80000300a00 */
[----:B------:R-:W3:Y:S04]  /*b900*/  LDL.LU.64 R12, [R1+0x3b0] ;  /* 0x0003b000010c7983 */ /* 0x000ee80000300a00 */
[----:B------:R0:W-:Y:S04]  /*b910*/  STL [R1+0xedc], R29 ;  /* 0x000edc1d01007387 */ /* 0x0001e80000100800 */
[----:B------:R1:W3:Y:S04]  /*b920*/  LDG.E.U16 R0, [R26.64] ;  /* 0x000000061a007981 */ /* 0x0002e8000c1e1500 */
[----:B0-----:R-:W4:Y:S04]  /*b930*/  LDL.LU.64 R28, [R1+0x1ad0] ;  /* 0x001ad000011c7983 */ /* 0x001f280000300a00 */
[----:B-1----:R-:W4:Y:S04]  /*b940*/  LDL.LU.64 R26, [R1+0x9f8] ;  /* 0x0009f800011a7983 */ /* 0x002f280000300a00 */
[----:B-----5:R2:W5:Y:S04]  /*b950*/  LDG.E.U16 R9, [R8.64] ;  /* 0x0000000608097981 */ /* 0x020568000c1e1500 */
[----:B--2---:R-:W2:Y:S04]  /*b960*/  LDG.E.U16 R8, [R10.64] ;  /* 0x000000060a087981 */ /* 0x004ea8000c1e1500 */
[----:B---3--:R4:W-:Y:S04]  /*b970*/  STL [R1+0xfac], R0 ;  /* 0x000fac0001007387 */ /* 0x0089e80000100800 */
[----:B----4-:R0:W3:Y:S04]  /*b980*/  LDG.E.U16 R0, [R28.64] ;  /* 0x000000061c007981 */ /* 0x0100e8000c1e1500 */
[----:B0-----:R-:W4:Y:S04]  /*b990*/  LDL.LU.64 R28, [R1+0x1ac8] ;  /* 0x001ac800011c7983 */ /* 0x001f280000300a00 */
        /* <DEDUP_REMOVED lines=43> */
[----:B0-----:R0:W3:Y:S04]  /*bc50*/  LDG.E.U16 R0, [R26.64] ;  /* 0x000000061a007981 */ /* 0x0010e8000c1e1500 */
[----:B0-----:R0:W2:Y:S04]  /*bc60*/  LDG.E.U16 R27, [R2.64] ;  /* 0x00000006021b7981 */ /* 0x0010a8000c1e1500 */
[----:B----4-:R1:W4:Y:S04]  /*bc70*/  LDG.E.U16 R26, [R28.64] ;  /* 0x000000061c1a7981 */ /* 0x010328000c1e1500 */
[----:B0-----:R-:W5:Y:S04]  /*bc80*/  LDG.E.U16 R3, [R22.64] ;  /* 0x0000000616037981 */ /* 0x001f68000c1e1500 */
[----:B-1----:R0:W5:Y:S04]  /*bc90*/  LDG.E.U16 R29, [R4.64] ;  /* 0x00000006041d7981 */ /* 0x002168000c1e1500 */
[----:B------:R1:W5:Y:S04]  /*bca0*/  LDG.E.U16 R28, [R6.64] ;  /* 0x00000006061c7981 */ /* 0x000368000c1e1500 */
[----:B------:R-:W5:Y:S04]  /*bcb0*/  LDG.E.U16 R2, [R24.64] ;  /* 0x0000000618027981 */ /* 0x000f68000c1e1500 */
[----:B0-----:R-:W5:Y:S04]  /*bcc0*/  LDG.E.U16 R5, [R18.64] ;  /* 0x0000000612057981 */ /* 0x001f68000c1e1500 */
[----:B-1----:R-:W5:Y:S04]  /*bcd0*/  LDG.E.U16 R7, [R14.64] ;  /* 0x000000060e077981 */ /* 0x002f68000c1e1500 */
[----:B------:R-:W5:Y:S04]  /*bce0*/  LDG.E.U16 R6, [R16.64] ;  /* 0x0000000610067981 */ /* 0x000f68000c1e1500 */
[----:B------:R-:W5:Y:S04]  /*bcf0*/  LDG.E.U16 R4, [R20.64] ;  /* 0x0000000614047981 */ /* 0x000f68000c1e1500 */
[----:B---3--:R0:W-:Y:S04]  /*bd00*/  STL [R1+0xa00], R0 ;  /* 0x000a000001007387 */ /* 0x0081e80000100800 */
[----:B--2---:R-:W-:Y:S04]  /*bd10*/  STL [R1+0xa88], R27 ;  /* 0x000a881b01007387 */ /* 0x004fe80000100800 */
[----:B----4-:R1:W-:Y:S04]  /*bd20*/  STL [R1+0xa8c], R26 ;  /* 0x000a8c1a01007387 */ /* 0x0103e80000100800 */
[----:B0-----:R-:W2:Y:S04]  /*bd30*/  LDG.E.U16 R0, [R12.64] ;  /* 0x000000060c007981 */ /* 0x001ea8000c1e1500 */
[----:B-1----:R-:W3:Y:S04]  /*bd40*/  LDL.LU.64 R26, [R1+0x890] ;  /* 0x00089000011a7983 */ /* 0x002ee80000300a00 */
[----:B---3--:R0:W-:Y:S04]  /*bd50*/  STL.64 [R1+0x19d0], R26 ;  /* 0x0019d01a01007387 */ /* 0x0081e80000100a00 */
[----:B0-----:R-:W3:Y:S04]  /*bd60*/  LDL.LU.64 R26, [R1+0x9c8] ;  /* 0x0009c800011a7983 */ /* 0x001ee80000300a00 */
        /* <DEDUP_REMOVED lines=17> */
[----:B-----5:R-:W-:Y:S04]  /*be80*/  STL [R1+0x9fc], R29 ;  /* 0x0009fc1d01007387 */ /* 0x020fe80000100800 */
[----:B0-----:R-:W3:Y:S04]  /*be90*/  LDL.LU.64 R26, [R1+0x680] ;  /* 0x00068000011a7983 */ /* 0x001ee80000300a00 */
[----:B------:R-:W-:Y:S04]  /*bea0*/  STL [R1+0x9f8], R28 ;  /* 0x0009f81c01007387 */ /* 0x000fe80000100800 */
[----:B---3--:R0:W-:Y:S04]  /*beb0*/  STL.64 [R1+0x1a20], R26 ;  /* 0x001a201a01007387 */ /* 0x0081e80000100a00 */
[----:B------:R-:W-:Y:S04]  /*bec0*/  STL [R1+0x914], R9 ;  /* 0x0009140901007387 */ /* 0x000fe80000100800 */
        /* <DEDUP_REMOVED lines=15> */
[----:B--2---:R-:W-:Y:S04]  /*bfc0*/  STL [R1+0x8f0], R0 ;  /* 0x0008f00001007387 */ /* 0x004fe80000100800 */
[----:B0-----:R-:W2:Y:S04]  /*bfd0*/  LDL.LU.64 R26, [R1+0x8b8] ;  /* 0x0008b800011a7983 */ /* 0x001ea80000300a00 */
[----:B--2---:R0:W-:Y:S04]  /*bfe0*/  STL.64 [R1+0x1a48], R26 ;  /* 0x001a481a01007387 */ /* 0x0041e80000100a00 */
[----:B0-----:R-:W2:Y:S04]  /*bff0*/  LDL.LU.64 R26, [R1+0x9e0] ;  /* 0x0009e000011a7983 */ /* 0x001ea80000300a00 */
[----:B--2---:R0:W-:Y:S04]  /*c000*/  STL.64 [R1+0x1a50], R26 ;  /* 0x001a501a01007387 */ /* 0x0041e80000100a00 */
[----:B0-----:R-:W2:Y:S04]  /*c010*/  LDL.LU.64 R26, [R1+0xa78] ;  /* 0x000a7800011a7983 */ /* 0x001ea80000300a00 */
[----:B------:R-:W3:Y:S04]  /*c020*/  LDL.LU.64 R28, [R1+0x648] ;  /* 0x00064800011c7983 */ /* 0x000ee80000300a00 */
[----:B------:R-:W4:Y:S04]  /*c030*/  LDL.LU.64 R2, [R1+0x348] ;  /* 0x0003480001027983 */ /* 0x000f280000300a00 */
[----:B------:R-:W5:Y:S04]  /*c040*/  LDL.LU.64 R4, [R1+0xa68] ;  /* 0x000a680001047983 */ /* 0x000f680000300a00 */
[----:B------:R-:W3:Y:S04]  /*c050*/  LDL.LU.64 R6, [R1+0x9c0] ;  /* 0x0009c00001067983 */ /* 0x000ee80000300a00 */
[----:B------:R-:W3:Y:S04]  /*c060*/  LDL.LU.64 R8, [R1+0x880] ;  /* 0x0008800001087983 */ /* 0x000ee80000300a00 */
[----:B------:R-:W4:Y:S04]  /*c070*/  LDL.LU.64 R10, [R1+0x628] ;  /* 0x00062800010a7983 */ /* 0x000f280000300a00 */
[----:B------:R-:W4:Y:S04]  /*c080*/  LDL.LU.64 R14, [R1+0x330] ;  /* 0x00033000010e7983 */ /* 0x000f280000300a00 */
[----:B------:R-:W5:Y:S04]  /*c090*/  LDL.LU.64 R16, [R1+0x9b8] ;  /* 0x0009b80001107983 */ /* 0x000f680000300a00 */
[----:B------:R-:W5:Y:S04]  /*c0a0*/  LDL.LU.64 R18, [R1+0x878] ;  /* 0x0008780001127983 */ /* 0x000f680000300a00 */
[----:B------:R-:W5:Y:S04]  /*c0b0*/  LDL.LU.64 R20, [R1+0x610] ;  /* 0x0006100001147983 */ /* 0x000f680000300a00 */
[----:B------:R-:W5:Y:S04]  /*c0c0*/  LDL.LU.64 R22, [R1+0x318] ;  /* 0x0003180001167983 */ /* 0x000f680000300a00 */
[----:B------:R-:W5:Y:S04]  /*c0d0*/  LDL.LU.64 R24, [R1+0xab8] ;  /* 0x000ab80001187983 */ /* 0x000f680000300a00 */
[----:B------:R-:W5:Y:S04]  /*c0e0*/  LDL.LU.64 R12, [R1+0xa60] ;  /* 0x000a6000010c7983 */ /* 0x000f680000300a00 */
[----:B--2---:R0:W2:Y:S04]  /*c0f0*/  LDG.E.U16 R0, [R26.64] ;  /* 0x000000061a007981 */ /* 0x0040a8000c1e1500 */
[----:B0-----:R-:W5:Y:S04]  /*c100*/  LDL.LU.64 R26, [R1+0x1a50] ;  /* 0x001a5000011a7983 */ /* 0x001f680000300a00 */
[----:B---3--:R4:W3:Y:S04]  /*c110*/  LDG.E.U16 R9, [R8.64] ;  /* 0x0000000608097981 */ /* 0x0088e8000c1e1500 */
[----:B----4-:R-:W4:Y:S04]  /*c120*/  LDG.E.U16 R8, [R10.64] ;  /* 0x000000060a087981 */ /* 0x010f28000c1e1500 */
[----:B--2---:R5:W-:Y:S04]  /*c130*/  STL [R1+0x8ec], R0 ;  /* 0x0008ec0001007387 */ /* 0x004be80000100800 */
[----:B-----5:R0:W2:Y:S04]  /*c140*/  LDG.E.U16 R0, [R26.64] ;  /* 0x000000061a007981 */ /* 0x0200a8000c1e1500 */
[----:B0-----:R-:W5:Y:S04]  /*c150*/  LDL.LU.64 R26, [R1+0x1a48] ;  /* 0x001a4800011a7983 */ /* 0x001f680000300a00 */
        /* <DEDUP_REMOVED lines=47> */
[----:B0-----:R0:W5:Y:S04]  /*c450*/  LDG.E.U16 R27, [R2.64] ;  /* 0x00000006021b7981 */ /* 0x001168000c1e1500 */
[----:B------:R1:W3:Y:S04]  /*c460*/  LDG.E.U16 R26, [R28.64] ;  /* 0x000000061c1a7981 */ /* 0x0002e8000c1e1500 */
[----:B0-----:R-:W4:Y:S04]  /*c470*/  LDG.E.U16 R3, [R22.64] ;  /* 0x0000000616037981 */ /* 0x001f28000c1e1500 */
[----:B-1----:R0:W4:Y:S04]  /*c480*/  LDG.E.U16 R29, [R4.64] ;  /* 0x00000006041d7981 */ /* 0x002128000c1e1500 */
[----:B------:R1:W4:Y:S04]  /*c490*/  LDG.E.U16 R28, [R6.64] ;  /* 0x00000006061c7981 */ /* 0x000328000c1e1500 */
[----:B------:R-:W4:Y:S04]  /*c4a0*/  LDG.E.U16 R2, [R24.64] ;  /* 0x0000000618027981 */ /* 0x000f28000c1e1500 */
[----:B0-----:R-:W4:Y:S04]  /*c4b0*/  LDG.E.U16 R5, [R18.64] ;  /* 0x0000000612057981 */ /* 0x001f28000c1e1500 */
[----:B-1----:R-:W4:Y:S04]  /*c4c0*/  LDG.E.U16 R7, [R14.64] ;  /* 0x000000060e077981 */ /* 0x002f28000c1e1500 */
[----:B------:R-:W4:Y:S04]  /*c4d0*/  LDG.E.U16 R6, [R16.64] ;  /* 0x0000000610067981 */ /* 0x000f28000c1e1500 */
[----:B------:R-:W4:Y:S04]  /*c4e0*/  LDG.E.U16 R4, [R20.64] ;  /* 0x0000000614047981 */ /* 0x000f28000c1e1500 */
[----:B--2---:R0:W-:Y:S04]  /*c4f0*/  STL [R1+0x8a4], R0 ;  /* 0x0008a40001007387 */ /* 0x0041e80000100800 */
[----:B-----5:R-:W-:Y:S04]  /*c500*/  STL [R1+0x8a0], R27 ;  /* 0x0008a01b01007387 */ /* 0x020fe80000100800 */
[----:B---3--:R1:W-:Y:S04]  /*c510*/  STL [R1+0x9cc], R26 ;  /* 0x0009cc1a01007387 */ /* 0x0083e80000100800 */
        /* <DEDUP_REMOVED lines=21> */
[----:B----4-:R-:W-:Y:S04]  /*c670*/  STL [R1+0x9c8], R29 ;  /* 0x0009c81d01007387 */ /* 0x010fe80000100800 */
        /* <DEDUP_REMOVED lines=221> */
[----:B0-----:R0:W3:Y:S04]  /*d450*/  LDG.E.U16 R29, [R4.64] ;  /* 0x00000006041d7981 */ /* 0x0010e8000c1e1500 */
[----:B------:R4:W3:Y:S04]  /*d460*/  LDG.E.U16 R28, [R6.64] ;  /* 0x00000006061c7981 */ /* 0x0008e8000c1e1500 */
[----:B-1----:R-:W3:Y:S04]  /*d470*/  LDG.E.U16 R3, [R18.64] ;  /* 0x0000000612037981 */ /* 0x002ee8000c1e1500 */
[----:B0-----:R0:W3:Y:S04]  /*d480*/  LDG.E.U16 R4, [R22.64] ;  /* 0x0000000616047981 */ /* 0x0010e8000c1e1500 */
[----:B----4-:R1:W4:Y:S04]  /*d490*/  LDG.E.U16 R6, [R24.64] ;  /* 0x0000000618067981 */ /* 0x010328000c1e1500 */
[----:B------:R-:W3:Y:S04]  /*d4a0*/  LDG.E.U16 R7, [R14.64] ;  /* 0x000000060e077981 */ /* 0x000ee8000c1e1500 */
[----:B------:R-:W3:Y:S04]  /*d4b0*/  LDG.E.U16 R5, [R16.64] ;  /* 0x0000000610057981 */ /* 0x000ee8000c1e1500 */
[----:B------:R-:W3:Y:S04]  /*d4c0*/  LDG.E.U16 R2, [R20.64] ;  /* 0x0000000614027981 */ /* 0x000ee8000c1e1500 */
[----:B--2---:R2:W-:Y:S04]  /*d4d0*/  STL [R1+0x584], R0 ;  /* 0x0005840001007387 */ /* 0x0045e80000100800 */
[----:B0-----:R-:W3:Y:S04]  /*d4e0*/  LDL.LU.64 R22, [R1+0x180] ;  /* 0x0001800001167983 */ /* 0x001ee80000300a00 */
[----:B--2---:R0:W2:Y:S04]  /*d4f0*/  LDG.E.U16 R0, [R12.64] ;  /* 0x000000060c007981 */ /* 0x0040a8000c1e1500 */
[----:B---3--:R3:W-:Y:S04]  /*d500*/  STL.64 [R1+0x18b8], R22 ;  /* 0x0018b81601007387 */ /* 0x0087e80000100a00 */
[----:B---3--:R-:W3:Y:S04]  /*d510*/  LDL.LU.64 R22, [R1+0x458] ;  /* 0x0004580001167983 */ /* 0x008ee80000300a00 */
[----:B0-----:R-:W2:Y:S04]  /*d520*/  LDL.LU.64 R12, [R1+0x770] ;  /* 0x00077000010c7983 */ /* 0x001ea80000300a00 */
[----:B-1----:R-:W2:Y:S04]  /*d530*/  LDL.LU.64 R24, [R1+0x440] ;  /* 0x0004400001187983 */ /* 0x002ea80000300a00 */
[----:B------:R-:W-:Y:S04]  /*d540*/  STL [R1+0x56c], R27 ;  /* 0x00056c1b01007387 */ /* 0x000fe80000100800 */
[----:B-----5:R0:W-:Y:S04]  /*d550*/  STL [R1+0x580], R26 ;  /* 0x0005801a01007387 */ /* 0x0201e80000100800 */
[----:B0-----:R-:W5:Y:S04]  /*d560*/  LDL.LU.64 R26, [R1+0x2e0] ;  /* 0x0002e000011a7983 */ /* 0x001f680000300a00 */
[----:B-----5:R0:W-:Y:S04]  /*d570*/  STL.64 [R1+0x1850], R26 ;  /* 0x0018501a01007387 */ /* 0x0201e80000100a00 */
        /* <DEDUP_REMOVED lines=13> */
[----:B------:R-:W-:Y:S04]  /*d650*/  STL [R1+0x568], R29 ;  /* 0x0005681d01007387 */ /* 0x000fe80000100800 */
[----:B-----5:R0:W-:Y:S04]  /*d660*/  STL.64 [R1+0x1888], R26 ;  /* 0x0018881a01007387 */ /* 0x0201e80000100a00 */
[----:B------:R-:W-:Y:S04]  /*d670*/  STL [R1+0x54c], R28 ;  /* 0x00054c1c01007387 */ /* 0x000fe80000100800 */
        /* <DEDUP_REMOVED lines=10> */
[----:B------:R-:W5:Y:S04]  /*d720*/  LDL.LU.64 R28, [R1+0x2c8] ;  /* 0x0002c800011c7983 */ /* 0x000f680000300a00 */
[----:B------:R0:W-:Y:S04]  /*d730*/  STL [R1+0x4dc], R2 ;  /* 0x0004dc0201007387 */ /* 0x0001e80000100800 */
[----:B0-----:R-:W5:Y:S04]  /*d740*/  LDL.LU.64 R2, [R1+0x2b0] ;  /* 0x0002b00001027983 */ /* 0x001f680000300a00 */
[----:B------:R0:W-:Y:S04]  /*d750*/  STL [R1+0x4d8], R4 ;  /* 0x0004d80401007387 */ /* 0x0001e80000100800 */
[----:B0-----:R-:W5:Y:S04]  /*d760*/  LDL.LU.64 R4, [R1+0x298] ;  /* 0x0002980001047983 */ /* 0x001f680000300a00 */
[----:B----4-:R0:W-:Y:S04]  /*d770*/  STL [R1+0x4a4], R6 ;  /* 0x0004a40601007387 */ /* 0x0101e80000100800 */
[----:B0-----:R-:W4:Y:S04]  /*d780*/  LDL.LU.64 R6, [R1+0x280] ;  /* 0x0002800001067983 */ /* 0x001f280000300a00 */
[----:B--2---:R3:W-:Y:S04]  /*d790*/  STL [R1+0x4a0], R0 ;  /* 0x0004a00001007387 */ /* 0x0047e80000100800 */
[----:B------:R-:W2:Y:S04]  /*d7a0*/  LDL.LU.64 R8, [R1+0x268] ;  /* 0x0002680001087983 */ /* 0x000ea80000300a00 */
[----:B------:R-:W2:Y:S04]  /*d7b0*/  LDL.LU.64 R10, [R1+0x250] ;  /* 0x00025000010a7983 */ /* 0x000ea80000300a00 */
[----:B------:R-:W2:Y:S04]  /*d7c0*/  LDL.LU.64 R14, [R1+0x238] ;  /* 0x00023800010e7983 */ /* 0x000ea80000300a00 */
[----:B------:R-:W2:Y:S04]  /*d7d0*/  LDL.LU.64 R16, [R1+0x220] ;  /* 0x0002200001107983 */ /* 0x000ea80000300a00 */
[----:B------:R-:W2:Y:S04]  /*d7e0*/  LDL.LU.64 R18, [R1+0x208] ;  /* 0x0002080001127983 */ /* 0x000ea80000300a00 */
[----:B------:R-:W5:Y:S04]  /*d7f0*/  LDL.LU.64 R20, [R1+0x1f0] ;  /* 0x0001f00001147983 */ /* 0x000f680000300a00 */
[----:B---3--:R0:W3:Y:S04]  /*d800*/  LDG.E.U16 R0, [R22.64] ;  /* 0x0000000616007981 */ /* 0x0080e8000c1e1500 */
[----:B0-----:R-:W5:Y:S04]  /*d810*/  LDL.LU.64 R22, [R1+0x18b8] ;  /* 0x0018b80001167983 */ /* 0x001f680000300a00 */
[----:B----4-:R2:W4:Y:S04]  /*d820*/  LDG.E.U16 R7, [R6.64] ;  /* 0x0000000606077981 */ /* 0x010528000c1e1500 */
[----:B--2---:R0:W2:Y:S04]  /*d830*/  LDG.E.U16 R6, [R18.64] ;  /* 0x0000000612067981 */ /* 0x0040a8000c1e1500 */
[----:B---3--:R5:W-:Y:S04]  /*d840*/  STL [R1+0x47c], R0 ;  /* 0x00047c0001007387 */ /* 0x008be80000100800 */
[----:B-----5:R1:W3:Y:S04]  /*d850*/  LDG.E.U16 R0, [R22.64] ;  /* 0x0000000616007981 */ /* 0x0202e8000c1e1500 */
[----:B-1----:R-:W5:Y:S04]  /*d860*/  LDL.LU.64 R22, [R1+0x18b0] ;  /* 0x0018b00001167983 */ /* 0x002f680000300a00 */
[----:B---3--:R1:W-:Y:S04]  /*d870*/  STL [R1+0x478], R0 ;  /* 0x0004780001007387 */ /* 0x0083e80000100800 */
[----:B-1----:R1:W3:Y:S04]  /*d880*/  LDG.E.U16 R0, [R12.64] ;  /* 0x000000060c007981 */ /* 0x0022e8000c1e1500 */
[----:B-1----:R-:W2:Y:S04]  /*d890*/  LDL.LU.64 R12, [R1+0x18a8] ;  /* 0x0018a800010c7983 */ /* 0x002ea80000300a00 */
[----:B---3--:R2:W-:Y:S04]  /*d8a0*/  STL [R1+0x45c], R0 ;  /* 0x00045c0001007387 */ /* 0x0085e80000100800 */
[----:B--2---:R1:W2:Y:S04]  /*d8b0*/  LDG.E.U16 R0, [R12.64] ;  /* 0x000000060c007981 */ /* 0x0042a8000c1e1500 */
[----:B-1----:R-:W3:Y:S04]  /*d8c0*/  LDL.LU.64 R12, [R1+0x2f8] ;  /* 0x0002f800010c7983 */ /* 0x002ee80000300a00 */
[----:B--2---:R1:W-:Y:S04]  /*d8d0*/  STL [R1+0x458], R0 ;  /* 0x0004580001007387 */ /* 0x0043e80000100800 */
[----:B-1----:R1:W2:Y:S04]  /*d8e0*/  LDG.E.U16 R0, [R24.64] ;  /* 0x0000000618007981 */ /* 0x0022a8000c1e1500 */
[----:B-1----:R-:W3:Y:S04]  /*d8f0*/  LDL.LU.64 R24, [R1+0x18a0] ;  /* 0x0018a00001187983 */ /* 0x002ee80000300a00 */
[----:B--2---:R3:W-:Y:S04]  /*d900*/  STL [R1+0x42c], R0 ;  /* 0x00042c0001007387 */ /* 0x0047e80000100800 */
[----:B---3--:R1:W2:Y:S04]  /*d910*/  LDG.E.U16 R0, [R24.64] ;  /* 0x0000000618007981 */ /* 0x0082a8000c1e1500 */
[----:B-1----:R-:W3:Y:S04]  /*d920*/  LDL.LU.64 R24, [R1+0x310] ;  /* 0x0003100001187983 */ /* 0x002ee80000300a00 */
[----:B--2---:R5:W-:Y:S04]  /*d930*/  STL [R1+0x428], R0 ;  /* 0x0004280001007387 */ /* 0x004be80000100800 */
[----:B-----5:R1:W2:Y:S04]  /*d940*/  LDG.E.U16 R0, [R22.64] ;  /* 0x0000000616007981 */ /* 0x0202a8000c1e1500 */
[----:B-1----:R-:W5:Y:S04]  /*d950*/  LDL.LU.64 R22, [R1+0x328] ;  /* 0x0003280001167983 */ /* 0x002f680000300a00 */
[----:B--2---:R1:W-:Y:S04]  /*d960*/  STL [R1+0x414], R0 ;  /* 0x0004140001007387 */ /* 0x0043e80000100800 */
[----:B-1----:R1:W2:Y:S04]  /*d970*/  LDG.E.U16 R0, [R26.64] ;  /* 0x000000061a007981 */ /* 0x0022a8000c1e1500 */
[----:B-1----:R-:W3:Y:S04]  /*d980*/  LDL.LU.64 R26, [R1+0x1898] ;  /* 0x00189800011a7983 */ /* 0x002ee80000300a00 */
[----:B--2---:R3:W-:Y:S04]  /*d990*/  STL [R1+0x410], R0 ;  /* 0x0004100001007387 */ /* 0x0047e80000100800 */
[----:B---3--:R1:W2:Y:S04]  /*d9a0*/  LDG.E.U16 R0, [R26.64] ;  /* 0x000000061a007981 */ /* 0x0082a8000c1e1500 */
        /* <DEDUP_REMOVED lines=26> */
[----:B-----5:R1:W2:Y:S04]  /*db50*/  LDG.E.U16 R0, [R22.64] ;  /* 0x0000000616007981 */ /* 0x0202a8000c1e1500 */
[----:B-1----:R1:W5:Y:S04]  /*db60*/  LDG.E.U16 R23, [R12.64] ;  /* 0x000000060c177981 */ /* 0x002368000c1e1500 */
[----:B------:R3:W4:Y:S04]  /*db70*/  LDG.E.U16 R22, [R24.64] ;  /* 0x0000000618167981 */ /* 0x000728000c1e1500 */
[----:B-1----:R1:W4:Y:S04]  /*db80*/  LDG.E.U16 R13, [R2.64] ;  /* 0x00000006020d7981 */ /* 0x002328000c1e1500 */
[----:B------:R0:W4:Y:S04]  /*db90*/  LDG.E.U16 R12, [R4.64] ;  /* 0x00000006040c7981 */ /* 0x000128000c1e1500 */
[----:B---3--:R-:W3:Y:S04]  /*dba0*/  LDG.E.U16 R25, [R26.64] ;  /* 0x000000061a197981 */ /* 0x008ee8000c1e1500 */
[----:B-1----:R1:W3:Y:S04]  /*dbb0*/  LDG.E.U16 R2, [R14.64] ;  /* 0x000000060e027981 */ /* 0x0022e8000c1e1500 */
[----:B0-----:R0:W3:Y:S04]  /*dbc0*/  LDG.E.U16 R4, [R16.64] ;  /* 0x0000000610047981 */ /* 0x0010e8000c1e1500 */
[----:B------:R-:W3:Y:S04]  /*dbd0*/  LDG.E.U16 R24, [R28.64] ;  /* 0x000000061c187981 */ /* 0x000ee8000c1e1500 */
[----:B------:R-:W3:Y:S04]  /*dbe0*/  LDG.E.U16 R5, [R8.64] ;  /* 0x0000000608057981 */ /* 0x000ee8000c1e1500 */
[----:B------:R-:W3:Y:S04]  /*dbf0*/  LDG.E.U16 R3, [R10.64] ;  /* 0x000000060a037981 */ /* 0x000ee8000c1e1500 */
[----:B--2---:R2:W-:Y:S04]  /*dc00*/  STL [R1+0x3c0], R0 ;  /* 0x0003c00001007387 */ /* 0x0045e80000100800 */
[----:B-1----:R-:W3:Y:S04]  /*dc10*/  LDL.LU.64 R14, [R1+0x1d8] ;  /* 0x0001d800010e7983 */ /* 0x002ee80000300a00 */
[----:B0-----:R-:W3:Y:S04]  /*dc20*/  LDL.LU.64 R16, [R1+0x1c0] ;  /* 0x0001c00001107983 */ /* 0x001ee80000300a00 */
[----:B--2---:R0:W2:Y:S04]  /*dc30*/  LDG.E.U16 R0, [R20.64] ;  /* 0x0000000614007981 */ /* 0x0040a8000c1e1500 */
[----:B------:R-:W2:Y:S04]  /*dc40*/  LDL.LU.64 R18, [R1+0x1a8] ;  /* 0x0001a80001127983 */ /* 0x000ea80000300a00 */
[----:B0-----:R-:W2:Y:S04]  /*dc50*/  LDL.LU.64 R20, [R1+0x190] ;  /* 0x0001900001147983 */ /* 0x001ea80000300a00 */
[----:B-----5:R-:W-:Y:S04]  /*dc60*/  STL [R1+0x3ac], R23 ;  /* 0x0003ac1701007387 */ /* 0x020fe80000100800 */
[----:B----4-:R0:W-:Y:S04]  /*dc70*/  STL [R1+0x3b0], R22 ;  /* 0x0003b01601007387 */ /* 0x0101e80000100800 */
[----:B0-----:R-:W4:Y:S04]  /*dc80*/  LDL.LU.64 R22, [R1+0x620] ;  /* 0x0006200001167983 */ /* 0x001f280000300a00 */
[----:B----4-:R0:W-:Y:S04]  /*dc90*/  STL.64 [R1+0x17e8], R22 ;  /* 0x0017e81601007387 */ /* 0x0101e80000100a00 */
        /* <DEDUP_REMOVED lines=14> */
[----:B---3--:R-:W-:Y:S04]  /*dd80*/  STL [R1+0x3a8], R25 ;  /* 0x0003a81901007387 */ /* 0x008fe80000100800 */
[----:B0-----:R-:W3:Y:S04]  /*dd90*/  LDL.LU.64 R22, [R1+0x8d0] ;  /* 0x0008d00001167983 */ /* 0x001ee80000300a00 */
[----:B------:R-:W-:Y:S04]  /*dda0*/  STL [R1+0x398], R24 ;  /* 0x0003981801007387 */ /* 0x000fe80000100800 */
[----:B---3--:R0:W-:Y:S04]  /*ddb0*/  STL.64 [R1+0x1828], R22 ;  /* 0x0018281601007387 */ /* 0x0081e80000100a00 */
[----:B------:R-:W-:Y:S04]  /*ddc0*/  STL [R1+0x394], R13 ;  /* 0x0003940d01007387 */ /* 0x000fe80000100800 */
[----:B0-----:R-:W3:Y:S04]  /*ddd0*/  LDL.LU.64 R22, [R1+0x908] ;  /* 0x0009080001167983 */ /* 0x001ee80000300a00 */
[----:B------:R0:W-:Y:S04]  /*dde0*/  STL [R1+0x390], R12 ;  /* 0x0003900c01007387 */ /* 0x0001e80000100800 */
[----:B------:R-:W4:Y:S04]  /*ddf0*/  LDL.LU.64 R24, [R1+0x5e8] ;  /* 0x0005e80001187983 */ /* 0x000f280000300a00 */
[----:B------:R-:W-:Y:S04]  /*de00*/  STL [R1+0x304], R7 ;  /* 0x0003040701007387 */ /* 0x000fe80000100800 */
[----:B0-----:R-:W5:Y:S04]  /*de10*/  LDL.LU.64 R12, [R1+0x5b0] ;  /* 0x0005b000010c7983 */ /* 0x001f680000300a00 */
[----:B------:R-:W-:Y:S04]  /*de20*/  STL [R1+0x300], R5 ;  /* 0x0003000501007387 */ /* 0x000fe80000100800 */
[----:B------:R-:W3:Y:S04]  /*de30*/  LDL.LU.64 R26, [R1+0x578] ;  /* 0x00057800011a7983 */ /* 0x000ee80000300a00 */
[----:B------:R-:W-:Y:S04]  /*de40*/  STL [R1+0x2fc], R3 ;  /* 0x0002fc0301007387 */ /* 0x000fe80000100800 */
[----:B------:R-:W3:Y:S04]  /*de50*/  LDL.LU.64 R28, [R1+0x540] ;  /* 0x00054000011c7983 */ /* 0x000ee80000300a00 */
[----:B------:R0:W-:Y:S04]  /*de60*/  STL [R1+0x2f8], R2 ;  /* 0x0002f80201007387 */ /* 0x0001e80000100800 */
[----:B0-----:R-:W3:Y:S04]  /*de70*/  LDL.LU.64 R2, [R1+0x508] ;  /* 0x0005080001027983 */ /* 0x001ee80000300a00 */
[----:B------:R0:W-:Y:S04]  /*de80*/  STL [R1+0x2ec], R4 ;  /* 0x0002ec0401007387 */ /* 0x0001e80000100800 */
[----:B0-----:R-:W3:Y:S04]  /*de90*/  LDL.LU.64 R4, [R1+0x4d0] ;  /* 0x0004d00001047983 */ /* 0x001ee80000300a00 */
[----:B------:R0:W-:Y:S04]  /*dea0*/  STL [R1+0x2e8], R6 ;  /* 0x0002e80601007387 */ /* 0x0001e80000100800 */
[----:B0-----:R-:W3:Y:S04]  /*deb0*/  LDL.LU.64 R6, [R1+0x498] ;  /* 0x0004980001067983 */ /* 0x001ee80000300a00 */
[----:B--2---:R0:W-:Y:S04]  /*dec0*/  STL [R1+0x2e4], R0 ;  /* 0x0002e40001007387 */ /* 0x0041e80000100800 */
[----:B------:R-:W2:Y:S04]  /*ded0*/  LDL.LU.64 R8, [R1+0x470] ;  /* 0x0004700001087983 */ /* 0x000ea80000300a00 */
[----:B------:R-:W2:Y:S04]  /*dee0*/  LDL.LU.64 R10, [R1+0x450] ;  /* 0x00045000010a7983 */ /* 0x000ea80000300a00 */
[----:B0-----:R0:W2:Y:S04]  /*def0*/  LDG.E.U16 R0, [R14.64] ;  /* 0x000000060e007981 */ /* 0x0010a8000c1e1500 */
[----:B0-----:R-:W3:Y:S04]  /*df00*/  LDL.LU.64 R14, [R1+0x1848] ;  /* 0x00184800010e7983 */ /* 0x001ee80000300a00 */
[----:B--2---:R0:W-:Y:S04]  /*df10*/  STL [R1+0x2e0], R0 ;  /* 0x0002e00001007387 */ /* 0x0041e80000100800 */
        /* <DEDUP_REMOVED lines=9> */
[----:B---3--:R0:W2:Y:S04]  /*dfb0*/  LDG.E.U16 R0, [R20.64] ;  /* 0x0000000614007981 */ /* 0x0080a8000c1e1500 */
[----:B0-----:R-:W3:Y:S04]  /*dfc0*/  LDL.LU.64 R20, [R1+0x658] ;  /* 0x0006580001147983 */ /* 0x001ee80000300a00 */
[----:B--2---:R0:W-:Y:S04]  /*dfd0*/  STL [R1+0x2c8], R0 ;  /* 0x0002c80001007387 */ /* 0x0041e80000100800 */
[----:B0-----:R0:W2:Y:S04]  /*dfe0*/  LDG.E.U16 R0, [R18.64] ;  /* 0x0000000612007981 */ /* 0x0010a8000c1e1500 */
[----:B---3--:R1:W3:Y:S04]  /*dff0*/  LDG.E.U16 R21, [R20.64] ;  /* 0x0000000614157981 */ /* 0x0082e8000c1e1500 */
        /* <DEDUP_REMOVED lines=9> */
[----:B---3--:R3:W4:Y:S04]  /*e090*/  LDG.E.U16 R15, [R14.64] ;  /* 0x000000060e0f7981 */ /* 0x008728000c1e1500 */
[----:B0-----:R-:W4:Y:S04]  /*e0a0*/  LDL.LU.64 R22, [R1+0x1828] ;  /* 0x0018280001167983 */ /* 0x001f280000300a00 */
[----:B---3--:R0:W3:Y:S04]  /*e0b0*/  LDG.E.U16 R14, [R16.64] ;  /* 0x00000006100e7981 */ /* 0x0080e8000c1e1500 */
[----:B0-----:R0:W3:Y:S04]  /*e0c0*/  LDG.E.U16 R16, [R28.64] ;  /* 0x000000061c107981 */ /* 0x0010e8000c1e1500 */
[----:B------:R0:W3:Y:S04]  /*e0d0*/  LDG.E.U16 R17, [R26.64] ;  /* 0x000000061a117981 */ /* 0x0000e8000c1e1500 */
[----:B--2---:R4:W-:Y:S04]  /*e0e0*/  STL [R1+0x2b0], R0 ;  /* 0x0002b00001007387 */ /* 0x0049e80000100800 */
[----:B----4-:R2:W4:Y:S04]  /*e0f0*/  LDG.E.U16 R0, [R22.64] ;  /* 0x0000000616007981 */ /* 0x010528000c1e1500 */
[----:B--2---:R-:W2:Y:S04]  /*e100*/  LDL.LU.64 R22, [R1+0x1820] ;  /* 0x0018200001167983 */ /* 0x004ea80000300a00 */
[----:B----4-:R2:W-:Y:S04]  /*e110*/  STL [R1+0x2a4], R0 ;  /* 0x0002a40001007387 */ /* 0x0105e80000100800 */
[----:B--2---:R2:W4:Y:S04]  /*e120*/  LDG.E.U16 R0, [R22.64] ;  /* 0x0000000616007981 */ /* 0x004528000c1e1500 */
        /* <DEDUP_REMOVED lines=18> */
[----:B--2---:R-:W1:Y:S04]  /*e250*/  LDL.LU.64 R22, [R1+0x17e8] ;  /* 0x0017e80001167983 */ /* 0x004e680000300a00 */
[----:B----4-:R2:W-:Y:S04]  /*e260*/  STL [R1+0x280], R0 ;  /* 0x0002800001007387 */ /* 0x0105e80000100800 */
[----:B--2---:R2:W4:Y:S04]  /*e270*/  LDG.E.U16 R0, [R18.64] ;  /* 0x0000000612007981 */ /* 0x004528000c1e1500 */
[----:B------:R0:W-:Y:S04]  /*e280*/  STL [R1+0x274], R15 ;  /* 0x0002740f01007387 */ /* 0x0001e80000100800 */
[----:B---3--:R3:W-:Y:S04]  /*e290*/  STL [R1+0x270], R14 ;  /* 0x0002700e01007387 */ /* 0x0087e80000100800 */
[----:B-1----:R1:W4:Y:S04]  /*e2a0*/  LDG.E.U16 R20, [R22.64] ;  /* 0x0000000616147981 */ /* 0x002328000c1e1500 */
[----:B--2---:R2:W2:Y:S04]  /*e2b0*/  LDG.E.U16 R19, [R24.64] ;  /* 0x0000000618137981 */ /* 0x0044a8000c1e1500 */
[----:B-----5:R5:W2:Y:S04]  /*e2c0*/  LDG.E.U16 R18, [R12.64] ;  /* 0x000000060c127981 */ /* 0x020aa8000c1e1500 */
[----:B0-----:R0:W2:Y:S04]  /*e2d0*/  LDG.E.U16 R15, [R2.64] ;  /* 0x00000006020f7981 */ /* 0x0010a8000c1e1500 */
[----:B---3--:R3:W2:Y:S04]  /*e2e0*/  LDG.E.U16 R14, [R4.64] ;  /* 0x00000006040e7981 */ /* 0x0086a8000c1e1500 */
[----:B---3--:R-:W3:Y:S04]  /*e2f0*/  LDG.E.U16 R5, [R6.64] ;  /* 0x0000000606057981 */ /* 0x008ee8000c1e1500 */
[----:B------:R-:W2:Y:S04]  /*e300*/  LDG.E.U16 R4, [R8.64] ;  /* 0x0000000608047981 */ /* 0x000ea8000c1e1500 */
[----:B----4-:R4:W-:Y:S04]  /*e310*/  STL [R1+0x26c], R0 ;  /* 0x00026c0001007387 */ /* 0x0109e80000100800 */
[----:B------:R-:W2:Y:S04]  /*e320*/  LDL.LU.64 R28, [R1+0x438] ;  /* 0x00043800011c7983 */ /* 0x000ea80000300a00 */
[----:B-1----:R-:W2:Y:S04]  /*e330*/  LDL.LU.64 R22, [R1+0xb08] ;  /* 0x000b080001167983 */ /* 0x002ea80000300a00 */
[----:B------:R-:W2:Y:S04]  /*e340*/  LDL.LU.64 R26, [R1+0x418] ;  /* 0x00041800011a7983 */ /* 0x000ea80000300a00 */
[----:B----4-:R-:W4:Y:S04]  /*e350*/  LDG.E.U16 R0, [R10.64] ;  /* 0x000000060a007981 */ /* 0x010f28000c1e1500 */
[----:B--2---:R1:W-:Y:S04]  /*e360*/  STL.64 [R1+0x17e0], R26 ;  /* 0x0017e01a01007387 */ /* 0x0043e80000100a00 */
[----:B-1----:R-:W2:Y:S04]  /*e370*/  LDL.LU.64 R26, [R1+0xb00] ;  /* 0x000b0000011a7983 */ /* 0x002ea80000300a00 */
[----:B------:R-:W2:Y:S04]  /*e380*/  LDL.LU.64 R24, [R1+0x3e8] ;  /* 0x0003e80001187983 */ /* 0x000ea80000300a00 */
[----:B--2---:R1:W-:Y:S04]  /*e390*/  STL.64 [R1+0x17d8], R24 ;  /* 0x0017d81801007387 */ /* 0x0043e80000100a00 */
[----:B-1----:R-:W2:Y:S04]  /*e3a0*/  LDL.LU.64 R24, [R1+0x400] ;  /* 0x0004000001187983 */ /* 0x002ea80000300a00 */
[----:B-----5:R-:W5:Y:S04]  /*e3b0*/  LDL.LU.64 R12, [R1+0x3b8] ;  /* 0x0003b800010c7983 */ /* 0x020f680000300a00 */
[----:B-----5:R1:W-:Y:S04]  /*e3c0*/  STL.64 [R1+0x17d0], R12 ;  /* 0x0017d00c01007387 */ /* 0x0203e80000100a00 */
[----:B-1----:R-:W5:Y:S04]  /*e3d0*/  LDL.LU.64 R12, [R1+0x3d0] ;  /* 0x0003d000010c7983 */ /* 0x002f680000300a00 */
        /* <DEDUP_REMOVED lines=9> */
[----:B------:R-:W-:Y:S04]  /*e470*/  STL [R1+0x268], R21 ;  /* 0x0002681501007387 */ /* 0x000fe80000100800 */
[----:B--2---:R0:W-:Y:S04]  /*e480*/  STL.64 [R1+0x17a8], R2 ;  /* 0x0017a80201007387 */ /* 0x0041e80000100a00 */
[----:B------:R-:W-:Y:S04]  /*e490*/  STL [R1+0x25c], R20 ;  /* 0x00025c1401007387 */ /* 0x000fe80000100800 */
        /* <DEDUP_REMOVED lines=13> */
[----:B---3--:R-:W-:Y:S04]  /*e570*/  STL [R1+0x238], R5 ;  /* 0x0002380501007387 */ /* 0x008fe80000100800 */
[----:B--2---:R0:W-:Y:S04]  /*e580*/  STL.64 [R1+0x17c8], R2 ;  /* 0x0017c80201007387 */ /* 0x0041e80000100a00 */
[----:B------:R1:W-:Y:S04]  /*e590*/  STL [R1+0x22c], R4 ;  /* 0x00022c0401007387 */ /* 0x0003e80000100800 */
[----:B0-----:R-:W2:Y:S04]  /*e5a0*/  LDL.LU.64 R2, [R1+0x3a0] ;  /* 0x0003a00001027983 */ /* 0x001ea80000300a00 */
[----:B----4-:R0:W-:Y:S04]  /*e5b0*/  STL [R1+0x228], R0 ;  /* 0x0002280001007387 */ /* 0x0101e80000100800 */
[----:B-1----:R-:W3:Y:S04]  /*e5c0*/  LDL.LU.64 R4, [R1+0x2a8] ;  /* 0x0002a80001047983 */ /* 0x002ee80000300a00 */
[----:B------:R-:W4:Y:S04]  /*e5d0*/  LDL.LU.64 R6, [R1+0x290] ;  /* 0x0002900001067983 */ /* 0x000f280000300a00 */
[----:B0-----:R0:W2:Y:S04]  /*e5e0*/  LDG.E.U16 R0, [R28.64] ;  /* 0x000000061c007981 */ /* 0x0010a8000c1e1500 */
[----:B------:R-:W3:Y:S04]  /*e5f0*/  LDL.LU.64 R8, [R1+0x278] ;  /* 0x0002780001087983 */ /* 0x000ee80000300a00 */
[----:B------:R-:W3:Y:S04]  /*e600*/  LDL.LU.64 R10, [R1+0x260] ;  /* 0x00026000010a7983 */ /* 0x000ee80000300a00 */
[----:B------:R-:W3:Y:S04]  /*e610*/  LDL.LU.64 R14, [R1+0x248] ;  /* 0x00024800010e7983 */ /* 0x000ee80000300a00 */
[----:B------:R-:W3:Y:S04]  /*e620*/  LDL.LU.64 R16, [R1+0x230] ;  /* 0x0002300001107983 */ /* 0x000ee80000300a00 */
[----:B------:R-:W3:Y:S04]  /*e630*/  LDL.LU.64 R18, [R1+0x218] ;  /* 0x0002180001127983 */ /* 0x000ee80000300a00 */
[----:B------:R-:W3:Y:S04]  /*e640*/  LDL.LU.64 R20, [R1+0x200] ;  /* 0x0002000001147983 */ /* 0x000ee80000300a00 */
[----:B0-----:R-:W3:Y:S04]  /*e650*/  LDL.LU.64 R28, [R1+0x1e8] ;  /* 0x0001e800011c7983 */ /* 0x001ee80000300a00 */
[----:B--2---:R0:W-:Y:S04]  /*e660*/  STL [R1+0x224], R0 ;  /* 0x0002240001007387 */ /* 0x0041e80000100800 */
[----:B0-----:R0:W2:Y:S04]  /*e670*/  LDG.E.U16 R0, [R22.64] ;  /* 0x0000000616007981 */ /* 0x0010a8000c1e1500 */
[----:B0-----:R-:W4:Y:S04]  /*e680*/  LDL.LU.64 R22, [R1+0x1d0] ;  /* 0x0001d00001167983 */ /* 0x001f280000300a00 */
[----:B---3--:R4:W3:Y:S04]  /*e690*/  LDG.E.U16 R29, [R28.64] ;  /* 0x000000061c1d7981 */ /* 0x0088e8000c1e1500 */
[----:B--2---:R0:W-:Y:S04]  /*e6a0*/  STL [R1+0x220], R0 ;  /* 0x0002200001007387 */ /* 0x0041e80000100800 */
[----:B0-----:R0:W2:Y:S04]  /*e6b0*/  LDG.E.U16 R0, [R26.64] ;  /* 0x000000061a007981 */ /* 0x0010a8000c1e1500 */
[----:B----4-:R1:W4:Y:S04]  /*e6c0*/  LDG.E.U16 R28, [R22.64] ;  /* 0x00000006161c7981 */ /* 0x010328000c1e1500 */
        /* <DEDUP_REMOVED lines=9> */
[----:B---3--:R0:W2:Y:S04]  /*e760*/  LDG.E.U16 R0, [R24.64] ;  /* 0x0000000618007981 */ /* 0x0080a8000c1e1500 */
[----:B0-----:R-:W3:Y:S04]  /*e770*/  LDL.LU.64 R24, [R1+0x1a0] ;  /* 0x0001a00001187983 */ /* 0x001ee80000300a00 */
[----:B--2---:R5:W-:Y:S04]  /*e780*/  STL [R1+0x208], R0 ;  /* 0x0002080001007387 */ /* 0x004be80000100800 */
[----:B-----5:R0:W2:Y:S04]  /*e790*/  LDG.E.U16 R0, [R12.64] ;  /* 0x000000060c007981 */ /* 0x0200a8000c1e1500 */
[----:B---3--:R3:W5:Y:S04]  /*e7a0*/  LDG.E.U16 R26, [R24.64] ;  /* 0x00000006181a7981 */ /* 0x008768000c1e1500 */
        /* <DEDUP_REMOVED lines=36> */
[----:B0-----:R0:W2:Y:S04]  /*e9f0*/  LDG.E.U16 R0, [R4.64] ;  /* 0x0000000604007981 */ /* 0x0010a8000c1e1500 */
[----:B0-----:R-:W3:Y:S04]  /*ea00*/  LDL.LU.64 R4, [R1+0x1778] ;  /* 0x0017780001047983 */ /* 0x001ee80000300a00 */
[----:B--2---:R0:W-:Y:S04]  /*ea10*/  STL [R1+0x1b4], R0 ;  /* 0x0001b40001007387 */ /* 0x0041e80000100800 */
[----:B0-----:R0:W2:Y:S04]  /*ea20*/  LDG.E.U16 R0, [R6.64] ;  /* 0x0000000606007981 */ /* 0x0010a8000c1e1500 */
[----:B0-----:R-:W1:Y:S04]  /*ea30*/  LDL.LU.64 R6, [R1+0x1770] ;  /* 0x0017700001067983 */ /* 0x001e680000300a00 */
[----:B--2---:R0:W-:Y:S04]  /*ea40*/  STL [R1+0x1b0], R0 ;  /* 0x0001b00001007387 */ /* 0x0041e80000100800 */
[----:B0-----:R0:W2:Y:S04]  /*ea50*/  LDG.E.U16 R0, [R8.64] ;  /* 0x0000000608007981 */ /* 0x0010a8000c1e1500 */
[----:B-1----:R1:W3:Y:S04]  /*ea60*/  LDG.E.U16 R22, [R6.64] ;  /* 0x0000000606167981 */ /* 0x0022e8000c1e1500 */
[----:B0-----:R-:W3:Y:S04]  /*ea70*/  LDL.LU.64 R8, [R1+0x1768] ;  /* 0x0017680001087983 */ /* 0x001ee80000300a00 */
[----:B--2---:R0:W-:Y:S04]  /*ea80*/  STL [R1+0x1ac], R0 ;  /* 0x0001ac0001007387 */ /* 0x0041e80000100800 */
[----:B0-----:R0:W2:Y:S04]  /*ea90*/  LDG.E.U16 R0, [R10.64] ;  /* 0x000000060a007981 */ /* 0x0010a8000c1e1500 */
[----:B---3--:R3:W3:Y:S04]  /*eaa0*/  LDG.E.U16 R23, [R8.64] ;  /* 0x0000000608177981 */ /* 0x0086e8000c1e1500 */
[----:B0-----:R-:W3:Y:S04]  /*eab0*/  LDL.LU.64 R10, [R1+0x1760] ;  /* 0x00176000010a7983 */ /* 0x001ee80000300a00 */
[----:B--2---:R0:W-:Y:S04]  /*eac0*/  STL [R1+0x1a8], R0 ;  /* 0x0001a80001007387 */ /* 0x0041e80000100800 */
[----:B0-----:R0:W2:Y:S04]  /*ead0*/  LDG.E.U16 R0, [R14.64] ;  /* 0x000000060e007981 */ /* 0x0010a8000c1e1500 */
[----:B---3--:R3:W3:Y:S04]  /*eae0*/  LDG.E.U16 R24, [R10.64] ;  /* 0x000000060a187981 */ /* 0x0086e8000c1e1500 */
[----:B0-----:R0:W3:Y:S04]  /*eaf0*/  LDG.E.U16 R15, [R18.64] ;  /* 0x00000006120f7981 */ /* 0x0010e8000c1e1500 */
[----:B------:R1:W3:Y:S04]  /*eb00*/  LDG.E.U16 R14, [R16.64] ;  /* 0x00000006100e7981 */ /* 0x0002e8000c1e1500 */
[----:B0-----:R-:W3:Y:S04]  /*eb10*/  LDL.LU.64 R18, [R1+0x140] ;  /* 0x0001400001127983 */ /* 0x001ee80000300a00 */
[----:B--2---:R0:W-:Y:S04]  /*eb20*/  STL [R1+0x19c], R0 ;  /* 0x00019c0001007387 */ /* 0x0041e80000100800 */
[----:B------:R-:W-:Y:S04]  /*eb30*/  STL [R1+0x1668], R29 ;  /* 0x0016681d01007387 */ /* 0x000fe80000100800 */
[----:B----4-:R2:W-:Y:S04]  /*eb40*/  STL [R1+0x166c], R28 ;  /* 0x00166c1c01007387 */ /* 0x0105e80000100800 */
[----:B0-----:R0:W4:Y:S04]  /*eb50*/  LDG.E.U16 R0, [R20.64] ;  /* 0x0000000614007981 */ /* 0x001128000c1e1500 */
[----:B--2---:R-:W2:Y:S04]  /*eb60*/  LDL.LU.64 R28, [R1+0x138] ;  /* 0x00013800011c7983 */ /* 0x004ea80000300a00 */
[----:B-1----:R-:W4:Y:S04]  /*eb70*/  LDL.LU.64 R16, [R1+0x130] ;  /* 0x0001300001107983 */ /* 0x002f280000300a00 */
[----:B------:R-:W-:Y:S04]  /*eb80*/  STL [R1+0x1670], R27 ;  /* 0x0016701b01007387 */ /* 0x000fe80000100800 */
[----:B-----5:R1:W-:Y:S04]  /*eb90*/  STL [R1+0x1674], R26 ;  /* 0x0016741a01007387 */ /* 0x0203e80000100800 */
[----:B0-----:R-:W5:Y:S04]  /*eba0*/  LDG.E.U16 R21, [R4.64] ;  /* 0x0000000604157981 */ /* 0x001f68000c1e1500 */
[----:B---3--:R2:W3:Y:S04]  /*ebb0*/  LDG.E.U16 R19, [R18.64] ;  /* 0x0000000612137981 */ /* 0x0084e8000c1e1500 */
[----:B-1----:R-:W3:Y:S04]  /*ebc0*/  LDL.LU.64 R26, [R1+0x148] ;  /* 0x00014800011a7983 */ /* 0x002ee80000300a00 */
[----:B--2---:R0:W2:Y:S04]  /*ebd0*/  LDG.E.U16 R18, [R28.64] ;  /* 0x000000061c127981 */ /* 0x0040a8000c1e1500 */
[----:B----4-:R-:W4:Y:S04]  /*ebe0*/  LDG.E.U16 R17, [R16.64] ;  /* 0x0000000610117981 */ /* 0x010f28000c1e1500 */
[----:B---3--:R-:W3:Y:S04]  /*ebf0*/  LDG.E.U16 R20, [R26.64] ;  /* 0x000000061a147981 */ /* 0x008ee8000c1e1500 */
[----:B------:R-:W-:Y:S04]  /*ec00*/  STL [R1+0x194], R15 ;  /* 0x0001940f01007387 */ /* 0x000fe80000100800 */
[----:B------:R1:W-:Y:S04]  /*ec10*/  STL [R1+0x198], R14 ;  /* 0x0001980e01007387 */ /* 0x0003e80000100800 */
[----:B-1----:R-:W2:Y:S04]  /*ec20*/  LDL.LU.64 R14, [R1+0x120] ;  /* 0x00012000010e7983 */ /* 0x002ea80000300a00 */
[----:B------:R-:W2:Y:S04]  /*ec30*/  LDL.LU.64 R12, [R1+0x110] ;  /* 0x00011000010c7983 */ /* 0x000ea80000300a00 */
[----:B------:R-:W-:Y:S04]  /*ec40*/  STL [R1+0x1678], R25 ;  /* 0x0016781901007387 */ /* 0x000fe80000100800 */
[----:B------:R-:W2:Y:S04]  /*ec50*/  LDL.LU.64 R10, [R1+0x100] ;  /* 0x00010000010a7983 */ /* 0x000ea80000300a00 */
[----:B------:R-:W-:Y:S04]  /*ec60*/  STL [R1+0x167c], R24 ;  /* 0x00167c1801007387 */ /* 0x000fe80000100800 */
[----:B------:R-:W2:Y:S04]  /*ec70*/  LDL.LU.64 R8, [R1+0xf0] ;  /* 0x0000f00001087983 */ /* 0x000ea80000300a00 */
[----:B------:R-:W-:Y:S04]  /*ec80*/  STL [R1+0x1680], R23 ;  /* 0x0016801701007387 */ /* 0x000fe80000100800 */
[----:B------:R-:W4:Y:S04]  /*ec90*/  LDL.LU.64 R6, [R1+0xe8] ;  /* 0x0000e80001067983 */ /* 0x000f280000300a00 */
[----:B------:R-:W-:Y:S04]  /*eca0*/  STL [R1+0x1684], R22 ;  /* 0x0016841601007387 */ /* 0x000fe80000100800 */
[----:B-----5:R-:W-:Y:S04]  /*ecb0*/  STL [R1+0x1688], R21 ;  /* 0x0016881501007387 */ /* 0x020fe80000100800 */
[----:B------:R-:W5:Y:S04]  /*ecc0*/  LDL.LU.64 R4, [R1+0xb0] ;  /* 0x0000b00001047983 */ /* 0x000f680000300a00 */
[----:B---3--:R1:W-:Y:S04]  /*ecd0*/  STL [R1+0x168c], R20 ;  /* 0x00168c1401007387 */ /* 0x0083e80000100800 */
[----:B-1----:R-:W3:Y:S04]  /*ece0*/  LDL.LU.64 R20, [R1+0xf8] ;  /* 0x0000f80001147983 */ /* 0x002ee80000300a00 */
[----:B------:R-:W-:Y:S04]  /*ecf0*/  STL [R1+0x190], R0 ;  /* 0x0001900001007387 */ /* 0x000fe80000100800 */
[----:B------:R-:W3:Y:S04]  /*ed00*/  LDL.LU.64 R22, [R1+0x88] ;  /* 0x0000880001167983 */ /* 0x000ee80000300a00 */
[----:B------:R-:W3:Y:S04]  /*ed10*/  LDL.LU.64 R24, [R1+0x4f8] ;  /* 0x0004f80001187983 */ /* 0x000ee80000300a00 */
[----:B------:R-:W3:Y:S04]  /*ed20*/  LDL.LU.64 R26, [R1+0xa38] ;  /* 0x000a3800011a7983 */ /* 0x000ee80000300a00 */
[----:B------:R-:W-:Y:S04]  /*ed30*/  STL [R1+0x1690], R19 ;  /* 0x0016901301007387 */ /* 0x000fe80000100800 */
[----:B0-----:R-:W3:Y:S04]  /*ed40*/  LDL.LU.64 R28, [R1+0x960] ;  /* 0x00096000011c7983 */ /* 0x001ee80000300a00 */
[----:B--2---:R0:W-:Y:S04]  /*ed50*/  STL [R1+0x1694], R18 ;  /* 0x0016941201007387 */ /* 0x0041e80000100800 */
[----:B------:R1:W2:Y:S04]  /*ed60*/  LDG.E.U16 R15, [R14.64] ;  /* 0x000000060e0f7981 */ /* 0x0002a8000c1e1500 */
[----:B------:R1:W2:Y:S04]  /*ed70*/  LDG.E.U16 R13, [R12.64] ;  /* 0x000000060c0d7981 */ /* 0x0002a8000c1e1500 */
[----:B0-----:R-:W1:Y:S04]  /*ed80*/  LDL.LU.64 R18, [R1+0x108] ;  /* 0x0001080001127983 */ /* 0x001e680000300a00 */
[----:B----4-:R0:W-:Y:S04]  /*ed90*/  STL [R1+0x1698], R17 ;  /* 0x0016981101007387 */ /* 0x0101e80000100800 */
[----:B------:R3:W4:Y:S04]  /*eda0*/  LDG.E.U16 R11, [R10.64] ;  /* 0x000000060a0b7981 */ /* 0x000728000c1e1500 */
[----:B------:R5:W2:Y:S04]  /*edb0*/  LDG.E.U16 R9, [R8.64] ;  /* 0x0000000608097981 */ /* 0x000aa8000c1e1500 */
[----:B0-----:R-:W2:Y:S04]  /*edc0*/  LDL.LU.64 R16, [R1+0x128] ;  /* 0x0001280001107983 */ /* 0x001ea80000300a00 */
[----:B-----5:R0:W5:Y:S04]  /*edd0*/  LDG.E.U16 R8, [R6.64] ;  /* 0x0000000606087981 */ /* 0x020168000c1e1500 */
[----:B0-----:R0:W4:Y:S04]  /*ede0*/  LDG.E.U16 R7, [R2.64] ;  /* 0x0000000602077981 */ /* 0x001128000c1e1500 */
[----:B------:R0:W4:Y:S04]  /*edf0*/  LDG.E.U16 R6, [R4.64] ;  /* 0x0000000604067981 */ /* 0x000128000c1e1500 */
[----:B---3--:R-:W3:Y:S04]  /*ee00*/  LDG.E.U16 R10, [R20.64] ;  /* 0x00000006140a7981 */ /* 0x008ee8000c1e1500 */
[----:B0-----:R-:W3:Y:S04]  /*ee10*/  LDG.E.U16 R5, [R22.64] ;  /* 0x0000000616057981 */ /* 0x001ee8000c1e1500 */
[----:B------:R0:W3:Y:S04]  /*ee20*/  LDG.E.U16 R4, [R26.64] ;  /* 0x000000061a047981 */ /* 0x0000e8000c1e1500 */
[----:B-1----:R-:W3:Y:S04]  /*ee30*/  LDG.E.U16 R12, [R18.64] ;  /* 0x00000006120c7981 */ /* 0x002ee8000c1e1500 */
[----:B--2---:R-:W2:Y:S04]  /*ee40*/  LDG.E.U16 R16, [R16.64] ;  /* 0x0000000610107981 */ /* 0x004ea8000c1e1500 */
[----:B--2---:R1:W-:Y:S04]  /*ee50*/  STL [R1+0x169c], R16 ;  /* 0x00169c1001007387 */ /* 0x0043e80000100800 */
[----:B-1----:R-:W2:Y:S04]  /*ee60*/  LDL.LU.64 R16, [R1+0x118] ;  /* 0x0001180001107983 */ /* 0x002ea80000300a00 */
[----:B--2---:R-:W2:Y:S04]  /*ee70*/  LDG.E.U16 R14, [R16.64] ;  /* 0x00000006100e7981 */ /* 0x004ea8000c1e1500 */
[----:B------:R-:W-:Y:S04]  /*ee80*/  STL [R1+0x16a0], R15 ;  /* 0x0016a00f01007387 */ /* 0x000fe80000100800 */
[----:B--2---:R-:W-:Y:S04]  /*ee90*/  STL [R1+0x16a4], R14 ;  /* 0x0016a40e01007387 */ /* 0x004fe80000100800 */
[----:B------:R-:W-:Y:S04]  /*eea0*/  STL [R1+0x16a8], R13 ;  /* 0x0016a80d01007387 */ /* 0x000fe80000100800 */
[----:B---3--:R-:W-:Y:S04]  /*eeb0*/  STL [R1+0x16ac], R12 ;  /* 0x0016ac0c01007387 */ /* 0x008fe80000100800 */
[----:B----4-:R-:W-:Y:S04]  /*eec0*/  STL [R1+0x16b0], R11 ;  /* 0x0016b00b01007387 */ /* 0x010fe80000100800 */
[----:B------:R-:W-:Y:S04]  /*eed0*/  STL [R1+0x16b4], R10 ;  /* 0x0016b40a01007387 */ /* 0x000fe80000100800 */
[----:B------:R-:W-:Y:S04]  /*eee0*/  STL [R1+0x16b8], R9 ;  /* 0x0016b80901007387 */ /* 0x000fe80000100800 */
[----:B-----5:R-:W-:Y:S04]  /*eef0*/  STL [R1+0x16bc], R8 ;  /* 0x0016bc0801007387 */ /* 0x020fe80000100800 */
[----:B------:R-:W2:Y:S04]  /*ef00*/  LDL.LU.64 R2, [R1+0x1758] ;  /* 0x0017580001027983 */ /* 0x000ea80000300a00 */
[----:B------:R-:W-:Y:S04]  /*ef10*/  STL [R1+0x16c0], R7 ;  /* 0x0016c00701007387 */ /* 0x000fe80000100800 */
[----:B------:R-:W-:Y:S04]  /*ef20*/  STL [R1+0x16c4], R6 ;  /* 0x0016c40601007387 */ /* 0x000fe80000100800 */
[----:B------:R1:W-:Y:S04]  /*ef30*/  STL [R1+0x16c8], R5 ;  /* 0x0016c80501007387 */ /* 0x0003e80000100800 */
[----:B0-----:R-:W3:Y:S04]  /*ef40*/  LDL.LU.64 R26, [R1+0x7d8] ;  /* 0x0007d800011a7983 */ /* 0x001ee80000300a00 */
[----:B------:R0:W-:Y:S04]  /*ef50*/  STL [R1+0x1658], R4 ;  /* 0x0016580401007387 */ /* 0x0001e80000100800 */
[----:B-1----:R1:W4:Y:S04]  /*ef60*/  LDG.E.U16 R5, [R24.64] ;  /* 0x0000000618057981 */ /* 0x002328000c1e1500 */
[----:B0-----:R0:W5:Y:S04]  /*ef70*/  LDG.E.U16 R4, [R28.64] ;  /* 0x000000061c047981 */ /* 0x001168000c1e1500 */
[----:B--2---:R2:W4:Y:S04]  /*ef80*/  LDG.E.U16 R0, [R2.64] ;  /* 0x0000000602007981 */ /* 0x004528000c1e1500 */
[----:B--2---:R-:W2:Y:S04]  /*ef90*/  LDL.LU.64 R2, [R1+0x1750] ;  /* 0x0017500001027983 */ /* 0x004ea80000300a00 */
[----:B------:R-:W4:Y:S04]  /*efa0*/  LDL.LU.64 R20, [R1+0x958] ;  /* 0x0009580001147983 */ /* 0x000f280000300a00 */
[----:B------:R-:W5:Y:S04]  /*efb0*/  LDL.LU.64 R22, [R1+0x7d0] ;  /* 0x0007d00001167983 */ /* 0x000f680000300a00 */
[----:B-1----:R-:W5:Y:S04]  /*efc0*/  LDL.LU.64 R24, [R1+0x4c0] ;  /* 0x0004c00001187983 */ /* 0x002f680000300a00 */
[----:B------:R-:W5:Y:S04]  /*efd0*/  LDL.LU.64 R14, [R1+0xad8] ;  /* 0x000ad800010e7983 */ /* 0x000f680000300a00 */
[----:B------:R-:W5:Y:S04]  /*efe0*/  LDL.LU.64 R16, [R1+0x448] ;  /* 0x0004480001107983 */ /* 0x000f680000300a00 */
[----:B---3--:R1:W3:Y:S04]  /*eff0*/  LDG.E.U16 R9, [R26.64] ;  /* 0x000000061a097981 */ /* 0x0082e8000c1e1500 */
[----:B--2---:R2:W2:Y:S04]  /*f000*/  LDG.E.U16 R13, [R2.64] ;  /* 0x00000006020d7981 */ /* 0x0044a8000c1e1500 */
[----:B----4-:R4:W2:Y:S04]  /*f010*/  LDG.E.U16 R10, [R20.64] ;  /* 0x00000006140a7981 */ /* 0x0108a8000c1e1500 */
[----:B-----5:R5:W2:Y:S04]  /*f020*/  LDG.E.U16 R11, [R22.64] ;  /* 0x00000006160b7981 */ /* 0x020aa8000c1e1500 */
[----:B------:R0:W2:Y:S04]  /*f030*/  LDG.E.U16 R12, [R24.64] ;  /* 0x00000006180c7981 */ /* 0x0000a8000c1e1500 */
[----:B------:R0:W-:Y:S04]  /*f040*/  STL.64 [R1+0x1700], R16 ;  /* 0x0017001001007387 */ /* 0x0001e80000100a00 */
        /* <DEDUP_REMOVED lines=18> */
[----:B------:R-:W-:Y:S04]  /*f170*/  STL [R1+0x420], R5 ;  /* 0x0004200501007387 */ /* 0x000fe80000100800 */
[----:B0-----:R-:W2:Y:S04]  /*f180*/  LDL.LU.64 R16, [R1+0xaa0] ;  /* 0x000aa00001107983 */ /* 0x001ea80000300a00 */
[----:B------:R-:W2:Y:S04]  /*f190*/  LDL.LU.64 R28, [R1+0xa18] ;  /* 0x000a1800011c7983 */ /* 0x000ea80000300a00 */
[----:B------:R0:W-:Y:S04]  /*f1a0*/  STL [R1+0x165c], R0 ;  /* 0x00165c0001007387 */ /* 0x0001e80000100800 */
[----:B0-----:R0:W2:Y:S04]  /*f1b0*/  LDG.E.U16 R0, [R14.64] ;  /* 0x000000060e007981 */ /* 0x0010a8000c1e1500 */
[----:B------:R0:W-:Y:S04]  /*f1c0*/  STL [R1+0x41c], R4 ;  /* 0x00041c0401007387 */ /* 0x0001e80000100800 */
[----:B0-----:R-:W2:Y:S04]  /*f1d0*/  LDL.LU.64 R4, [R1+0x920] ;  /* 0x0009200001047983 */ /* 0x001ea80000300a00 */
[----:B------:R-:W2:Y:S04]  /*f1e0*/  LDL.LU.64 R18, [R1+0x760] ;  /* 0x0007600001127983 */ /* 0x000ea80000300a00 */
[----:B-1----:R-:W2:Y:S04]  /*f1f0*/  LDL.LU.64 R26, [R1+0x918] ;  /* 0x00091800011a7983 */ /* 0x002ea80000300a00 */
[----:B----4-:R-:W4:Y:S04]  /*f200*/  LDL.LU.64 R20, [R1+0x750] ;  /* 0x0007500001147983 */ /* 0x010f280000300a00 */
[----:B-----5:R-:W5:Y:S04]  /*f210*/  LDL.LU.64 R22, [R1+0x430] ;  /* 0x0004300001167983 */ /* 0x020f680000300a00 */
[----:B------:R-:W4:Y:S04]  /*f220*/  LDL.LU.64 R2, [R1+0x928] ;  /* 0x0009280001027983 */ /* 0x000f280000300a00 */
[----:B------:R-:W4:Y:S04]  /*f230*/  LDL.LU.64 R24, [R1+0x720] ;  /* 0x0007200001187983 */ /* 0x000f280000300a00 */
[----:B------:R-:W4:Y:S04]  /*f240*/  LDL.LU.64 R6, [R1+0x6e8] ;  /* 0x0006e80001067983 */ /* 0x000f280000300a00 */
[----:B---3--:R0:W-:Y:S04]  /*f250*/  STL [R1+0x418], R9 ;  /* 0x0004180901007387 */ /* 0x0081e80000100800 */
[----:B0-----:R-:W3:Y:S04]  /*f260*/  LDL.LU.64 R8, [R1+0x6b0] ;  /* 0x0006b00001087983 */ /* 0x001ee80000300a00 */
[----:B------:R-:W-:Y:S04]  /*f270*/  STL [R1+0x404], R11 ;  /* 0x0004040b01007387 */ /* 0x000fe80000100800 */
[----:B------:R0:W-:Y:S04]  /*f280*/  STL [R1+0x40c], R10 ;  /* 0x00040c0a01007387 */ /* 0x0001e80000100800 */
[----:B0-----:R-:W3:Y:S04]  /*f290*/  LDL.LU.64 R10, [R1+0x678] ;  /* 0x00067800010a7983 */ /* 0x001ee80000300a00 */
[----:B------:R-:W-:Y:S04]  /*f2a0*/  STL [R1+0x3fc], R13 ;  /* 0x0003fc0d01007387 */ /* 0x000fe80000100800 */
[----:B------:R0:W-:Y:S04]  /*f2b0*/  STL [R1+0x400], R12 ;  /* 0x0004000c01007387 */ /* 0x0001e80000100800 */
[----:B0-----:R-:W3:Y:S04]  /*f2c0*/  LDL.LU.64 R12, [R1+0x640] ;  /* 0x00064000010c7983 */ /* 0x001ee80000300a00 */
[----:B------:R-:W3:Y:S04]  /*f2d0*/  LDL.LU.64 R14, [R1+0x608] ;  /* 0x00060800010e7983 */ /* 0x000ee80000300a00 */
[----:B--2---:R0:W-:Y:S04]  /*f2e0*/  STL [R1+0x3ec], R0 ;  /* 0x0003ec0001007387 */ /* 0x0041e80000100800 */
[----:B0-----:R0:W2:Y:S04]  /*f2f0*/  LDG.E.U16 R0, [R16.64] ;  /* 0x0000000610007981 */ /* 0x0010a8000c1e1500 */
[----:B------:R5:W2:Y:S04]  /*f300*/  LDG.E.U16 R5, [R4.64] ;  /* 0x0000000604057981 */ /* 0x000aa8000c1e1500 */
[----:B0-----:R-:W2:Y:S04]  /*f310*/  LDL.LU.64 R16, [R1+0x1748] ;  /* 0x0017480001107983 */ /* 0x001ea80000300a00 */
[----:B-----5:R0:W5:Y:S04]  /*f320*/  LDG.E.U16 R4, [R22.64] ;  /* 0x0000000616047981 */ /* 0x020168000c1e1500 */
[----:B----4-:R-:W4:Y:S04]  /*f330*/  LDG.E.U16 R7, [R6.64] ;  /* 0x0000000606077981 */ /* 0x010f28000c1e1500 */
[----:B---3--:R-:W3:Y:S04]  /*f340*/  LDG.E.U16 R9, [R8.64] ;  /* 0x0000000608097981 */ /* 0x008ee8000c1e1500 */
[----:B------:R-:W3:Y:S04]  /*f350*/  LDG.E.U16 R11, [R10.64] ;  /* 0x000000060a0b7981 */ /* 0x000ee8000c1e1500 */
[----:B------:R-:W3:Y:S04]  /*f360*/  LDG.E.U16 R13, [R12.64] ;  /* 0x000000060c0d7981 */ /* 0x000ee8000c1e1500 */
        /* <DEDUP_REMOVED lines=28> */
[----:B-1----:R3:W2:Y:S04]  /*f530*/  LDG.E.U16 R0, [R2.64] ;  /* 0x0000000602007981 */ /* 0x0026a8000c1e1500 */
[----:B---3--:R1:W3:Y:S04]  /*f540*/  LDG.E.U16 R2, [R16.64] ;  /* 0x0000000610027981 */ /* 0x0082e8000c1e1500 */
[----:B------:R0:W3:Y:S04]  /*f550*/  LDG.E.U16 R3, [R28.64] ;  /* 0x000000061c037981 */ /* 0x0000e8000c1e1500 */
[----:B-1----:R-:W4:Y:S04]  /*f560*/  LDL.LU.64 R16, [R1+0x5d0] ;  /* 0x0005d00001107983 */ /* 0x002f280000300a00 */
[----:B0-----:R-:W4:Y:S04]  /*f570*/  LDL.LU.64 R28, [R1+0x598] ;  /* 0x00059800011c7983 */ /* 0x001f280000300a00 */
[----:B--2---:R0:W-:Y:S04]  /*f580*/  STL [R1+0x39c], R0 ;  /* 0x00039c0001007387 */ /* 0x0041e80000100800 */
[----:B0-----:R0:W2:Y:S04]  /*f590*/  LDG.E.U16 R0, [R18.64] ;  /* 0x0000000612007981 */ /* 0x0010a8000c1e1500 */
[----:B---3--:R1:W-:Y:S04]  /*f5a0*/  STL [R1+0x38c], R2 ;  /* 0x00038c0201007387 */ /* 0x0083e80000100800 */
[----:B0-----:R-:W3:Y:S04]  /*f5b0*/  LDL.LU.64 R18, [R1+0x560] ;  /* 0x0005600001127983 */ /* 0x001ee80000300a00 */
[----:B-1----:R0:W3:Y:S04]  /*f5c0*/  LDG.E.U16 R2, [R26.64] ;  /* 0x000000061a027981 */ /* 0x0020e8000c1e1500 */
[----:B----4-:R1:W4:Y:S04]  /*f5d0*/  LDG.E.U16 R16, [R16.64] ;  /* 0x0000000610107981 */ /* 0x010328000c1e1500 */
[----:B0-----:R-:W4:Y:S04]  /*f5e0*/  LDL.LU.64 R26, [R1+0x528] ;  /* 0x00052800011a7983 */ /* 0x001f280000300a00 */
[----:B------:R0:W-:Y:S04]  /*f5f0*/  STL [R1+0x388], R3 ;  /* 0x0003880301007387 */ /* 0x0001e80000100800 */
[----:B-1----:R1:W5:Y:S04]  /*f600*/  LDG.E.U16 R17, [R28.64] ;  /* 0x000000061c117981 */ /* 0x002368000c1e1500 */
[----:B0-----:R0:W5:Y:S04]  /*f610*/  LDG.E.U16 R3, [R20.64] ;  /* 0x0000000614037981 */ /* 0x001168000c1e1500 */
[----:B0-----:R-:W1:Y:S04]  /*f620*/  LDL.LU.64 R20, [R1+0x4f0] ;  /* 0x0004f00001147983 */ /* 0x001e680000300a00 */
[----:B------:R-:W5:Y:S04]  /*f630*/  LDL.LU.64 R22, [R1+0x4b8] ;  /* 0x0004b80001167983 */ /* 0x000f680000300a00 */
[----:B------:R0:W-:Y:S04]  /*f640*/  STL [R1+0x384], R5 ;  /* 0x0003840501007387 */ /* 0x0001e80000100800 */
[----:B0-----:R0:W5:Y:S04]  /*f650*/  LDG.E.U16 R5, [R24.64] ;  /* 0x0000000618057981 */ /* 0x001168000c1e1500 */
[----:B0-----:R-:W5:Y:S04]  /*f660*/  LDL.LU.64 R24, [R1+0x480] ;  /* 0x0004800001187983 */ /* 0x001f680000300a00 */
[----:B--2---:R0:W-:Y:S04]  /*f670*/  STL [R1+0x380], R0 ;  /* 0x0003800001007387 */ /* 0x0041e80000100800 */
[----:B0-----:R0:W2:Y:S04]  /*f680*/  LDG.E.U16 R0, [R14.64] ;  /* 0x000000060e007981 */ /* 0x0010a8000c1e1500 */
[----:B---3--:R4:W3:Y:S04]  /*f690*/  LDG.E.U16 R18, [R18.64] ;  /* 0x0000000612127981 */ /* 0x0088e8000c1e1500 */
[----:B----4-:R4:W2:Y:S04]  /*f6a0*/  LDG.E.U16 R19, [R26.64] ;  /* 0x000000061a137981 */ /* 0x0108a8000c1e1500 */
[----:B-----5:R-:W-:Y:S04]  /*f6b0*/  STL [R1+0x370], R3 ;  /* 0x0003700301007387 */ /* 0x020fe80000100800 */
[----:B------:R5:W-:Y:S04]  /*f6c0*/  STL [R1+0x374], R2 ;  /* 0x0003740201007387 */ /* 0x000be80000100800 */
[----:B-1----:R1:W2:Y:S04]  /*f6d0*/  LDG.E.U16 R28, [R20.64] ;  /* 0x00000006141c7981 */ /* 0x0022a8000c1e1500 */
[----:B-----5:R-:W5:Y:S04]  /*f6e0*/  LDL.LU.64 R2, [R1+0x170] ;  /* 0x0001700001027983 */ /* 0x020f680000300a00 */
[----:B-----5:R5:W-:Y:S04]  /*f6f0*/  STL.64 [R1+0x16e0], R2 ;  /* 0x0016e00201007387 */ /* 0x020be80000100a00 */
[----:B-----5:R-:W5:Y:S04]  /*f700*/  LDL.LU.64 R2, [R1+0x178] ;  /* 0x0001780001027983 */ /* 0x020f680000300a00 */
[----:B-----5:R5:W-:Y:S04]  /*f710*/  STL.64 [R1+0x16e8], R2 ;  /* 0x0016e80201007387 */ /* 0x020be80000100a00 */
[----:B-----5:R-:W5:Y:S04]  /*f720*/  LDL.LU.64 R2, [R1+0x78] ;  /* 0x0000780001027983 */ /* 0x020f680000300a00 */
[----:B-----5:R5:W-:Y:S04]  /*f730*/  STL.64 [R1+0x16f0], R2 ;  /* 0x0016f00201007387 */ /* 0x020be80000100a00 */
[----:B-----5:R-:W5:Y:S04]  /*f740*/  LDL.LU.64 R2, [R1+0xa0] ;  /* 0x0000a00001027983 */ /* 0x020f680000300a00 */
[----:B-----5:R5:W-:Y:S04]  /*f750*/  STL.64 [R1+0x16f8], R2 ;  /* 0x0016f80201007387 */ /* 0x020be80000100a00 */
[----:B-----5:R-:W5:Y:S04]  /*f760*/  LDL.LU.64 R2, [R1+0x460] ;  /* 0x0004600001027983 */ /* 0x020f680000300a00 */
[----:B------:R-:W-:Y:S04]  /*f770*/  STL [R1+0x368], R5 ;  /* 0x0003680501007387 */ /* 0x000fe80000100800 */
[----:B------:R0:W-:Y:S04]  /*f780*/  STL [R1+0x36c], R4 ;  /* 0x00036c0401007387 */ /* 0x0001e80000100800 */
[----:B0-----:R-:W5:Y:S04]  /*f790*/  LDL.LU.64 R4, [R1+0x168] ;  /* 0x0001680001047983 */ /* 0x001f680000300a00 */
        /* <DEDUP_REMOVED lines=8> */
[----:B------:R-:W5:Y:S04]  /*f820*/  LDL.LU.64 R14, [R1+0x758] ;  /* 0x00075800010e7983 */ /* 0x000f680000300a00 */
[----:B------:R-:W5:Y:S04]  /*f830*/  LDL R29, [R1+0xfa8] ;  /* 0x000fa800011d7983 */ /* 0x000f680000100800 */
[----:B----4-:R-:W4:Y:S04]  /*f840*/  LDL.LU R26, [R1+0xfac] ;  /* 0x000fac00011a7983 */ /* 0x010f280000300800 */
[----:B------:R-:W4:Y:S04]  /*f850*/  LDL R27, [R1+0xfa4] ;  /* 0x000fa400011b7983 */ /* 0x000f280000100800 */
[----:B--2---:R0:W-:Y:S04]  /*f860*/  STL [R1+0x354], R0 ;  /* 0x0003540001007387 */ /* 0x0041e80000100800 */
[----:B0-----:R0:W2:Y:S04]  /*f870*/  LDG.E.U16 R0, [R22.64] ;  /* 0x0000000616007981 */ /* 0x0010a8000c1e1500 */
[----:B0-----:R-:W4:Y:S04]  /*f880*/  LDL R23, [R1+0xfa0] ;  /* 0x000fa00001177983 */ /* 0x001f280000100800 */
[----:B------:R0:W-:Y:S04]  /*f890*/  STL [R1+0x350], R16 ;  /* 0x0003501001007387 */ /* 0x0001e80000100800 */
[----:B------:R1:W4:Y:S04]  /*f8a0*/  LDG.E.U16 R22, [R24.64] ;  /* 0x0000000618167981 */ /* 0x000328000c1e1500 */
[----:B0-----:R-:W4:Y:S04]  /*f8b0*/  LDL.LU R16, [R1+0xbe4] ;  /* 0x000be40001107983 */ /* 0x001f280000300800 */
[----:B------:R0:W-:Y:S04]  /*f8c0*/  STL [R1+0x34c], R17 ;  /* 0x00034c1101007387 */ /* 0x0001e80000100800 */
[----:B0-----:R-:W4:Y:S04]  /*f8d0*/  LDL.LU R17, [R1+0xad4] ;  /* 0x000ad40001117983 */ /* 0x001f280000300800 */
[----:B---3--:R0:W-:Y:S04]  /*f8e0*/  STL [R1+0x348], R18 ;  /* 0x0003481201007387 */ /* 0x0081e80000100800 */
[----:B0-----:R-:W3:Y:S04]  /*f8f0*/  LDL.LU R18, [R1+0xad0] ;  /* 0x000ad00001127983 */ /* 0x001ee80000300800 */
[----:B------:R0:W-:Y:S04]  /*f900*/  STL [R1+0x344], R19 ;  /* 0x0003441301007387 */ /* 0x0001e80000100800 */
[----:B0-----:R-:W3:Y:S04]  /*f910*/  LDL.LU R19, [R1+0xa14] ;  /* 0x000a140001137983 */ /* 0x001ee80000300800 */
[----:B-1----:R-:W3:Y:S04]  /*f920*/  LDL.LU R20, [R1+0xa08] ;  /* 0x000a080001147983 */ /* 0x002ee80000300800 */
[----:B------:R-:W3:Y:S04]  /*f930*/  LDL.LU R21, [R1+0xa04] ;  /* 0x000a040001157983 */ /* 0x000ee80000300800 */
[----:B------:R-:W3:Y:S04]  /*f940*/  LDL.LU R24, [R1+0x9fc] ;  /* 0x0009fc0001187983 */ /* 0x000ee80000300800 */
[----:B------:R0:W-:Y:S04]  /*f950*/  STL [R1+0x340], R28 ;  /* 0x0003401c01007387 */ /* 0x0001e80000100800 */
[----:B0-----:R-:W3:Y:S04]  /*f960*/  LDL.LU R28, [R1+0x910] ;  /* 0x00091000011c7983 */ /* 0x001ee80000300800 */
[----:B-----5:R0:W5:Y:S04]  /*f970*/  LDG.E.U16 R5, [R4.64] ;  /* 0x0000000604057981 */ /* 0x020168000c1e1500 */
[----:B------:R1:W3:Y:S04]  /*f980*/  LDG.E.U16 R7, [R6.64] ;  /* 0x0000000606077981 */ /* 0x0002e8000c1e1500 */
[----:B------:R0:W3:Y:S04]  /*f990*/  LDG.E.U16 R9, [R8.64] ;  /* 0x0000000608097981 */ /* 0x0000e8000c1e1500 */
[----:B0-----:R0:W3:Y:S04]  /*f9a0*/  LDG.E.U16 R4, [R10.64] ;  /* 0x000000060a047981 */ /* 0x0010e8000c1e1500 */
[----:B--2---:R2:W-:Y:S04]  /*f9b0*/  STL [R1+0x33c], R0 ;  /* 0x00033c0001007387 */ /* 0x0045e80000100800 */
[----:B--2---:R2:W3:Y:S04]  /*f9c0*/  LDG.E.U16 R0, [R2.64] ;  /* 0x0000000602007981 */ /* 0x0044e8000c1e1500 */
[----:B--2---:R-:W2:Y:S04]  /*f9d0*/  LDL.LU.64 R2, [R1+0x16f8] ;  /* 0x0016f80001027983 */ /* 0x004ea80000300a00 */
[----:B--2---:R2:W3:Y:S04]  /*f9e0*/  LDG.E.U16 R25, [R2.64] ;  /* 0x0000000602197981 */ /* 0x0044e8000c1e1500 */
[----:B--2---:R-:W2:Y:S04]  /*f9f0*/  LDL.LU.64 R2, [R1+0x16f0] ;  /* 0x0016f00001027983 */ /* 0x004ea80000300a00 */
[----:B----4-:R2:W-:Y:S04]  /*fa00*/  STL [R1+0x338], R22 ;  /* 0x0003381601007387 */ /* 0x0105e80000100800 */
[----:B--2---:R2:W4:Y:S04]  /*fa10*/  LDG.E.U16 R22, [R2.64] ;  /* 0x0000000602167981 */ /* 0x004528000c1e1500 */
[----:B--2---:R-:W2:Y:S04]  /*fa20*/  LDL.LU.64 R2, [R1+0x16e8] ;  /* 0x0016e80001027983 */ /* 0x004ea80000300a00 */
[----:B---3--:R2:W-:Y:S04]  /*fa30*/  STL [R1+0x334], R0 ;  /* 0x0003340001007387 */ /* 0x0085e80000100800 */
[----:B--2---:R2:W3:Y:S04]  /*fa40*/  LDG.E.U16 R0, [R2.64] ;  /* 0x0000000602007981 */ /* 0x0044e8000c1e1500 */
[----:B--2---:R-:W2:Y:S04]  /*fa50*/  LDL.LU.64 R2, [R1+0x16e0] ;  /* 0x0016e00001027983 */ /* 0x004ea80000300a00 */
[----:B------:R0:W-:Y:S04]  /*fa60*/  STL [R1+0x330], R25 ;  /* 0x0003301901007387 */ /* 0x0001e80000100800 */
[----:B----4-:R2:W-:Y:S04]  /*fa70*/  STL [R1+0x32c], R22 ;  /* 0x00032c1601007387 */ /* 0x0105e80000100800 */
[----:B0-----:R-:W0:Y:S04]  /*fa80*/  S2R R25, SR_TID.X ;  /* 0x0000000000197919 */ /* 0x001e280000002100 */
[----:B--2---:R2:W4:Y:S04]  /*fa90*/  LDG.E.U16 R22, [R2.64] ;  /* 0x0000000602167981 */ /* 0x004528000c1e1500 */
[----:B---3--:R0:W-:Y:S04]  /*faa0*/  STL [R1+0x328], R0 ;  /* 0x0003280001007387 */ /* 0x0081e80000100800 */
[----:B--2---:R2:W3:Y:S01]  /*fab0*/  LDG.E.U16 R3, [R12.64] ;  /* 0x000000060c037981 */ /* 0x0044e2000c1e1500 */
[----:B0-----:R-:W-:-:S03]  /*fac0*/  LOP3.LUT R0, R25, 0xff, RZ, 0xc0, !PT ;  /* 0x000000ff19007812 */ /* 0x001fc600078ec0ff */
[----:B------:R-:W2:Y:S01]  /*fad0*/  LDL.LU R25, [R1+0x904] ;  /* 0x0009040001197983 */ /* 0x000ea20000300800 */
[----:B------:R-:W-:-:S03]  /*fae0*/  SHF.L.U32 R2, R0, 0x1, RZ ;  /* 0x0000000100027819 */ /* 0x000fc600000006ff */
[----:B------:R0:W2:Y:S04]  /*faf0*/  LDG.E.U16 R0, [R14.64] ;  /* 0x000000060e007981 */ /* 0x0000a8000c1e1500 */
[----:B------:R-:W-:Y:S04]  /*fb00*/  STS.U16 [R2+0x1000], R29 ;  /* 0x0010001d02007388 */ /* 0x000fe80000000400 */
[----:B----4-:R4:W-:Y:S04]  /*fb10*/  STL [R1+0x324], R22 ;  /* 0x0003241601007387 */ /* 0x0109e80000100800 */
[----:B----4-:R-:W4:Y:S04]  /*fb20*/  LDL.LU R22, [R1+0x900] ;  /* 0x0009000001167983 */ /* 0x010f280000300800 */
[----:B------:R-:W4:Y:S04]  /*fb30*/  LDL.LU R29, [R1+0x8f0] ;  /* 0x0008f000011d7983 */ /* 0x000f280000300800 */
[----:B------:R0:W-:Y:S04]  /*fb40*/  STS.U16 [R2], R26 ;  /* 0x0000001a02007388 */ /* 0x0001e80000000400 */
[----:B------:R1:W-:Y:S04]  /*fb50*/  STS.U16 [R2+0x2000], R27 ;  /* 0x0020001b02007388 */ /* 0x0003e80000000400 */
[----:B------:R2:W-:Y:S04]  /*fb60*/  STS.U16 [R2+0x4000], R23 ;  /* 0x0040001702007388 */ /* 0x0005e80000000400 */
[----:B0-----:R-:W4:Y:S04]  /*fb70*/  LDL.LU R26, [R1+0x8e8] ;  /* 0x0008e800011a7983 */ /* 0x001f280000300800 */
[----:B-1----:R-:W4:Y:S04]  /*fb80*/  LDL.LU R27, [R1+0x8dc] ;  /* 0x0008dc00011b7983 */ /* 0x002f280000300800 */
[----:B--2---:R-:W2:Y:S04]  /*fb90*/  LDL.LU R23, [R1+0x8d8] ;  /* 0x0008d80001177983 */ /* 0x004ea80000300800 */
[----:B-----5:R0:W-:Y:S04]  /*fba0*/  STL [R1+0x320], R5 ;  /* 0x0003200501007387 */ /* 0x0201e80000100800 */
[----:B------:R-:W-:Y:S04]  /*fbb0*/  STS.U16 [R2+0x8000], R16 ;  /* 0x0080001002007388 */ /* 0x000fe80000000400 */
[----:B0-----:R-:W5:Y:S04]  /*fbc0*/  LDL.LU R5, [R1+0x8c8] ;  /* 0x0008c80001057983 */ /* 0x001f680000300800 */
[----:B------:R-:W5:Y:S04]  /*fbd0*/  LDL.LU R6, [R1+0x8bc] ;  /* 0x0008bc0001067983 */ /* 0x000f680000300800 */
[----:B------:R0:W-:Y:S04]  /*fbe0*/  STL [R1+0x31c], R7 ;  /* 0x00031c0701007387 */ /* 0x0001e80000100800 */
[----:B------:R-:W-:Y:S04]  /*fbf0*/  STS.U16 [R2+0x10000], R17 ;  /* 0x0100001102007388 */ /* 0x000fe80000000400 */
[----:B0-----:R-:W5:Y:S04]  /*fc00*/  LDL.LU R7, [R1+0x8b8] ;  /* 0x0008b80001077983 */ /* 0x001f680000300800 */
[----:B------:R-:W5:Y:S04]  /*fc10*/  LDL.LU R8, [R1+0x8b4] ;  /* 0x0008b40001087983 */ /* 0x000f680000300800 */
[----:B------:R0:W-:Y:S04]  /*fc20*/  STL [R1+0x318], R9 ;  /* 0x0003180901007387 */ /* 0x0001e80000100800 */
[----:B------:R-:W-:Y:S04]  /*fc30*/  STS.U16 [R2+0x20000], R18 ;  /* 0x0200001202007388 */ /* 0x000fe80000000400 */
[----:B------:R-:W-:Y:S04]  /*fc40*/  STS.U16 [R2+0x21000], R19 ;  /* 0x0210001302007388 */ /* 0x000fe80000000400 */
[----:B0-----:R-:W5:Y:S04]  /*fc50*/  LDL.LU R9, [R1+0x8a0] ;  /* 0x0008a00001097983 */ /* 0x001f680000300800 */
[----:B------:R-:W5:Y:S04]  /*fc60*/  LDL.LU R10, [R1+0x890] ;  /* 0x00089000010a7983 */ /* 0x000f680000300800 */
[----:B------:R-:W5:Y:S04]  /*fc70*/  LDL.LU R11, [R1+0x884] ;  /* 0x00088400010b7983 */ /* 0x000f680000300800 */
[----:B------:R-:W-:Y:S04]  /*fc80*/  STS.U16 [R2+0x11000], R20 ;  /* 0x0110001402007388 */ /* 0x000fe80000000400 */
[----:B------:R-:W5:Y:S04]  /*fc90*/  LDL.LU R12, [R1+0x744] ;  /* 0x00074400010c7983 */ /* 0x000f680000300800 */
[----:B------:R-:W-:Y:S04]  /*fca0*/  STS.U16 [R2+0x22000], R21 ;  /* 0x0220001502007388 */ /* 0x000fe80000000400 */
[----:B------:R-:W5:Y:S04]  /*fcb0*/  LDL.LU R13, [R1+0x72c] ;  /* 0x00072c00010d7983 */ /* 0x000f680000300800 */
[----:B------:R-:W-:Y:S04]  /*fcc0*/  STS.U16 [R2+0x23000], R24 ;  /* 0x0230001802007388 */ /* 0x000fe80000000400 */
[----:B------:R-:W-:Y:S04]  /*fcd0*/  STL [R1+0x314], R4 ;  /* 0x0003140401007387 */ /* 0x000fe80000100800 */
[----:B------:R0:W-:Y:S04]  /*fce0*/  STS.U16 [R2+0x9000], R28 ;  /* 0x0090001c02007388 */ /* 0x0001e80000000400 */
[----:B------:R-:W5:Y:S04]  /*fcf0*/  LDL.LU R14, [R1+0x728] ;  /* 0x00072800010e7983 */ /* 0x000f680000300800 */
[----:B0-----:R-:W5:Y:S04]  /*fd00*/  LDL.LU R28, [R1+0x70c] ;  /* 0x00070c00011c7983 */ /* 0x001f680000300800 */
[----:B---3--:R-:W-:Y:S04]  /*fd10*/  STL [R1+0x310], R3 ;  /* 0x0003100301007387 */ /* 0x008fe80000100800 */
[----:B------:R-:W3:Y:S04]  /*fd20*/  LDL.LU R15, [R1+0x6f4] ;  /* 0x0006f400010f7983 */ /* 0x000ee80000300800 */
[----:B------:R0:W-:Y:S04]  /*fd30*/  STS.U16 [R2+0x12000], R25 ;  /* 0x0120001902007388 */ /* 0x0001e80000000400 */
[----:B------:R-:W-:Y:S04]  /*fd40*/  STL [R1+0x30c], R0 ;  /* 0x00030c0001007387 */ /* 0x000fe80000100800 */
[----:B------:R-:W3:Y:S04]  /*fd50*/  LDL.LU R24, [R1+0x6f0] ;  /* 0x0006f00001187983 */ /* 0x000ee80000300800 */
[----:B0-----:R-:W3:Y:S04]  /*fd60*/  LDL.LU R25, [R1+0x6d4] ;  /* 0x0006d40001197983 */ /* 0x001ee80000300800 */
[----:B----4-:R-:W-:Y:S04]  /*fd70*/  STS.U16 [R2+0x24000], R22 ;  /* 0x0240001602007388 */ /* 0x010fe80000000400 */
[----:B------:R0:W-:Y:S04]  /*fd80*/  STS.U16 [R2+0x25000], R29 ;  /* 0x0250001d02007388 */ /* 0x0001e80000000400 */
[----:B0-----:R-:W4:Y:S04]  /*fd90*/  LDL.LU R29, [R1+0x6d0] ;  /* 0x0006d000011d7983 */ /* 0x001f280000300800 */
[----:B------:R0:W-:Y:S04]  /*fda0*/  STS.U16 [R2+0x13000], R26 ;  /* 0x0130001a02007388 */ /* 0x0001e80000000400 */
[----:B------:R1:W-:Y:S04]  /*fdb0*/  STS.U16 [R2+0x26000], R27 ;  /* 0x0260001b02007388 */ /* 0x0003e80000000400 */
[----:B0-----:R-:W4:Y:S04]  /*fdc0*/  LDL.LU R26, [R1+0x6b8] ;  /* 0x0006b800011a7983 */ /* 0x001f280000300800 */
[----:B-1----:R-:W4:Y:S04]  /*fdd0*/  LDL.LU R27, [R1+0x69c] ;  /* 0x00069c00011b7983 */ /* 0x002f280000300800 */
[----:B--2---:R0:W-:Y:S04]  /*fde0*/  STS.U16 [R2+0x27000], R23 ;  /* 0x0270001702007388 */ /* 0x0041e80000000400 */
[----:B-----5:R-:W-:Y:S04]  /*fdf0*/  STS.U16 [R2+0x5000], R5 ;  /* 0x0050000502007388 */ /* 0x020fe80000000400 */
[----:B------:R-:W-:Y:S04]  /*fe00*/  STS.U16 [R2+0xa000], R6 ;  /* 0x00a0000602007388 */ /* 0x000fe80000000400 */
[----:B------:R-:W2:Y:S04]  /*fe10*/  LDL.LU R16, [R1+0x698] ;  /* 0x0006980001107983 */ /* 0x000ea80000300800 */
[----:B------:R-:W5:Y:S04]  /*fe20*/  LDL.LU R17, [R1+0x684] ;  /* 0x0006840001117983 */ /* 0x000f680000300800 */
[----:B------:R-:W2:Y:S04]  /*fe30*/  LDL.LU R18, [R1+0x680] ;  /* 0x0006800001127983 */ /* 0x000ea80000300800 */
[----:B------:R-:W-:Y:S04]  /*fe40*/  STS.U16 [R2+0x14000], R7 ;  /* 0x0140000702007388 */ /* 0x000fe80000000400 */
[----:B------:R-:W-:Y:S04]  /*fe50*/  STS.U16 [R2+0x28000], R8 ;  /* 0x0280000802007388 */ /* 0x000fe80000000400 */
[----:B------:R-:W5:Y:S04]  /*fe60*/  LDL.LU R19, [R1+0x64c] ;  /* 0x00064c0001137983 */ /* 0x000f680000300800 */
[----:B------:R-:W5:Y:S04]  /*fe70*/  LDL.LU R20, [R1+0x628] ;  /* 0x0006280001147983 */ /* 0x000f680000300800 */
[----:B------:R-:W5:Y:S04]  /*fe80*/  LDL.LU R21, [R1+0x614] ;  /* 0x0006140001157983 */ /* 0x000f680000300800 */
[----:B------:R-:W-:Y:S04]  /*fe90*/  STS.U16 [R2+0x29000], R9 ;  /* 0x0290000902007388 */ /* 0x000fe80000000400 */
[----:B------:R-:W-:Y:S04]  /*fea0*/  STS.U16 [R2+0x15000], R10 ;  /* 0x0150000a02007388 */ /* 0x000fe80000000400 */
[----:B------:R-:W-:Y:S04]  /*feb0*/  STS.U16 [R2+0x2a000], R11 ;  /* 0x02a0000b02007388 */ /* 0x000fe80000000400 */
[----:B------:R-:W5:Y:S04]  /*fec0*/  LDL.LU R22, [R1+0x5f4] ;  /* 0x0005f40001167983 */ /* 0x000f680000300800 */
[----:B------:R-:W-:Y:S04]  /*fed0*/  STS.U16 [R2+0x2b000], R12 ;  /* 0x02b0000c02007388 */ /* 0x000fe80000000400 */
[----:B0-----:R-:W5:Y:S04]  /*fee0*/  LDL.LU R23, [R1+0x5dc] ;  /* 0x0005dc0001177983 */ /* 0x001f680000300800 */
[----:B------:R-:W-:Y:S04]  /*fef0*/  STS.U16 [R2+0xb000], R13 ;  /* 0x00b0000d02007388 */ /* 0x000fe80000000400 */
[----:B------:R-:W-:Y:S04]  /*ff00*/  STS.U16 [R2+0x16000], R14 ;  /* 0x0160000e02007388 */ /* 0x000fe80000000400 */
[----:B------:R0:W-:Y:S04]  /*ff10*/  STS.U16 [R2+0x2c000], R28 ;  /* 0x02c0001c02007388 */ /* 0x0001e80000000400 */
[----:B---3--:R-:W-:Y:S04]  /*ff20*/  STS.U16 [R2+0x2d000], R15 ;  /* 0x02d0000f02007388 */ /* 0x008fe80000000400 */
[----:B0-----:R-:W3:Y:S04]  /*ff30*/  LDL.LU R28, [R1+0x5d8] ;  /* 0x0005d800011c7983 */ /* 0x001ee80000300800 */
[----:B------:R0:W-:Y:S04]  /*ff40*/  STS.U16 [R2+0x17000], R24 ;  /* 0x0170001802007388 */ /* 0x0001e80000000400 */
[----:B------:R1:W-:Y:S04]  /*ff50*/  STS.U16 [R2+0x2e000], R25 ;  /* 0x02e0001902007388 */ /* 0x0003e80000000400 */
[----:B0-----:R-:W3:Y:S04]  /*ff60*/  LDL.LU R24, [R1+0x5bc] ;  /* 0x0005bc0001187983 */ /* 0x001ee80000300800 */
[----:B-1----:R-:W3:Y:S04]  /*ff70*/  LDL.LU R25, [R1+0x5a4] ;  /* 0x0005a40001197983 */ /* 0x002ee80000300800 */
[----:B----4-:R0:W-:Y:S04]  /*ff80*/  STS.U16 [R2+0x2f000], R29 ;  /* 0x02f0001d02007388 */ /* 0x0101e80000000400 */
[----:B0-----:R-:W4:Y:S04]  /*ff90*/  LDL.LU R29, [R1+0x5a0] ;  /* 0x0005a000011d7983 */ /* 0x001f280000300800 */
[----:B------:R0:W-:Y:S04]  /*ffa0*/  STS.U16 [R2+0x3000], R26 ;  /* 0x0030001a02007388 */ /* 0x0001e80000000400 */
[----:B------:R1:W-:Y:S04]  /*ffb0*/  STS.U16 [R2+0x6000], R27 ;  /* 0x0060001b02007388 */ /* 0x0003e80000000400 */
[----:B0-----:R-:W4:Y:S04]  /*ffc0*/  LDL.LU R26, [R1+0x584] ;  /* 0x00058400011a7983 */ /* 0x001f280000300800 */
[----:B-1----:R-:W4:Y:S04]  /*ffd0*/  LDL.LU R27, [R1+0x580] ;  /* 0x00058000011b7983 */ /* 0x002f280000300800 */
[----:B------:R-:W4:Y:S04]  /*ffe0*/  LDL.LU R5, [R1+0x56c] ;  /* 0x00056c0001057983 */ /* 0x000f280000300800 */
[----:B------:R-:W4:Y:S04]  /*fff0*/  LDL.LU R6, [R1+0x568] ;  /* 0x0005680001067983 */ /* 0x000f280000300800 */
[----:B------:R-:W4:Y:S04]  /*10000*/  LDL.LU R7, [R1+0x54c] ;  /* 0x00054c0001077983 */ /* 0x000f280000300800 */
[----:B--2---:R0:W-:Y:S04]  /*10010*/  STS.U16 [R2+0xc000], R16 ;  /* 0x00c0001002007388 */ /* 0x0041e80000000400 */
[----:B------:R-:W2:Y:S04]  /*10020*/  LDL.LU R8, [R1+0x548] ;  /* 0x0005480001087983 */ /* 0x000ea80000300800 */
[----:B-----5:R1:W-:Y:S04]  /*10030*/  STS.U16 [R2+0x18000], R17 ;  /* 0x0180001102007388 */ /* 0x0203e80000000400 */
[----:B------:R-:W5:Y:S04]  /*10040*/  LDL.LU R9, [R1+0x514] ;  /* 0x0005140001097983 */ /* 0x000f680000300800 */
[----:B------:R-:W-:Y:S04]  /*10050*/  STS.U16 [R2+0x30000], R18 ;  /* 0x0300001202007388 */ /* 0x000fe80000000400 */
        /* <DEDUP_REMOVED lines=11> */
[----:B0-----:R-:W5:Y:S04]  /*10110*/  LDL.LU R16, [R1+0x458] ;  /* 0x0004580001107983 */ /* 0x001f680000300800 */
[----:B-1----:R-:W5:Y:S04]  /*10120*/  LDL.LU R17, [R1+0x42c] ;  /* 0x00042c0001117983 */ /* 0x002f680000300800 */
[----:B---3--:R0:W-:Y:S04]  /*10130*/  STS.U16 [R2+0x1a000], R28 ;  /* 0x01a0001c02007388 */ /* 0x0081e80000000400 */
[----:B0-----:R-:W3:Y:S04]  /*10140*/  LDL.LU R28, [R1+0x428] ;  /* 0x00042800011c7983 */ /* 0x001ee80000300800 */
[----:B------:R-:W3:Y:S04]  /*10150*/  LDL.LU R18, [R1+0x414] ;  /* 0x0004140001127983 */ /* 0x000ee80000300800 */
[----:B------:R-:W-:Y:S04]  /*10160*/  STS.U16 [R2+0x34000], R24 ;  /* 0x0340001802007388 */ /* 0x000fe80000000400 */
[----:B------:R-:W-:Y:S04]  /*10170*/  STS.U16 [R2+0x35000], R25 ;  /* 0x0350001902007388 */ /* 0x000fe80000000400 */
[----:B----4-:R0:W-:Y:S04]  /*10180*/  STS.U16 [R2+0x1b000], R29 ;  /* 0x01b0001d02007388 */ /* 0x0101e80000000400 */
[----:B0-----:R-:W4:Y:S04]  /*10190*/  LDL.LU R29, [R1+0x9f8] ;  /* 0x0009f800011d7983 */ /* 0x001f280000300800 */
[----:B------:R0:W-:Y:S04]  /*101a0*/  STS.U16 [R2+0x36000], R26 ;  /* 0x0360001a02007388 */ /* 0x0001e80000000400 */
[----:B------:R1:W-:Y:S04]  /*101b0*/  STS.U16 [R2+0x37000], R27 ;  /* 0x0370001b02007388 */ /* 0x0003e80000000400 */
[----:B0-----:R-:W4:Y:S04]  /*101c0*/  LDL.LU R26, [R1+0xa10] ;  /* 0x000a1000011a7983 */ /* 0x001f280000300800 */
[----:B------:R-:W-:Y:S04]  /*101d0*/  STS.U16 [R2+0x7000], R5 ;  /* 0x0070000502007388 */ /* 0x000fe80000000400 */
[----:B------:R-:W-:Y:S04]  /*101e0*/  STS.U16 [R2+0xe000], R6 ;  /* 0x00e0000602007388 */ /* 0x000fe80000000400 */
[----:B------:R-:W-:Y:S04]  /*101f0*/  STS.U16 [R2+0x1c000], R7 ;  /* 0x01c0000702007388 */ /* 0x000fe80000000400 */
[----:B--2---:R-:W-:Y:S04]  /*10200*/  STS.U16 [R2+0x38000], R8 ;  /* 0x0380000802007388 */ /* 0x004fe80000000400 */
[----:B------:R-:W2:Y:S04]  /*10210*/  LDL.LU R19, [R1+0x648] ;  /* 0x0006480001137983 */ /* 0x000ea80000300800 */
[----:B-----5:R-:W-:Y:S04]  /*10220*/  STS.U16 [R2+0x39000], R9 ;  /* 0x0390000902007388 */ /* 0x020fe80000000400 */
[----:B------:R-:W5:Y:S04]  /*10230*/  LDL.LU R20, [R1+0xa94] ;  /* 0x000a940001147983 */ /* 0x000f680000300800 */
[----:B------:R-:W-:Y:S01]  /*10240*/  STS.U16 [R2+0x1d000], R10 ;  /* 0x01d0000a02007388 */ /* 0x000fe20000000400 */
[----:B------:R-:W-:-:S03]  /*10250*/  LOP3.LUT R3, R2, 0x10, RZ, 0x3c, !PT ;  /* 0x0000001002037812 */ /* 0x000fc600078e3cff */
[----:B------:R-:W2:Y:S04]  /*10260*/  LDL.LU R21, [R1+0x8b0] ;  /* 0x0008b00001157983 */ /* 0x000ea80000300800 */
        /* <DEDUP_REMOVED lines=9> */
[----:B------:R-:W-:Y:S04]  /*10300*/  STS.U16 [R2+0x3d000], R16 ;  /* 0x03d0001002007388 */ /* 0x000fe80000000400 */
[----:B-1----:R-:W5:Y:S04]  /*10310*/  LDL.LU R27, [R1+0x3f8] ;  /* 0x0003f800011b7983 */ /* 0x002f680000300800 */
[----:B------:R-:W-:Y:S04]  /*10320*/  STS.U16 [R2+0x1f000], R17 ;  /* 0x01f0001102007388 */ /* 0x000fe80000000400 */
[----:B---3--:R0:W-:Y:S04]  /*10330*/  STS.U16 [R2+0x3e000], R28 ;  /* 0x03e0001c02007388 */ /* 0x0081e80000000400 */
[----:B------:R-:W-:Y:S04]  /*10340*/  STS.U16 [R2+0x3f000], R18 ;  /* 0x03f0001202007388 */ /* 0x000fe80000000400 */
[----:B0-----:R-:W3:Y:S04]  /*10350*/  LDL.LU R28, [R1+0x3f4] ;  /* 0x0003f400011c7983 */ /* 0x001ee80000300800 */
[----:B------:R-:W-:Y:S04]  /*10360*/  STL [R1+0x16dc], R2 ;  /* 0x0016dc0201007387 */ /* 0x000fe80000100800 */
[----:B----4-:R0:W-:Y:S04]  /*10370*/  STS.U16 [R3+0x1200], R29 ;  /* 0x0012001d03007388 */ /* 0x0101e80000000400 */
[----:B0-----:R-:W4:Y:S04]  /*10380*/  LDL.LU R29, [R1+0x3f0] ;  /* 0x0003f000011d7983 */ /* 0x001f280000300800 */
[----:B------:R0:W-:Y:S04]  /*10390*/  STS.U16 [R3+0x2200], R26 ;  /* 0x0022001a03007388 */ /* 0x0001e80000000400 */
[----:B0-----:R-:W4:Y:S04]  /*103a0*/  LDL.LU R26, [R1+0x3e0] ;  /* 0x0003e000011a7983 */ /* 0x001f280000300800 */
[----:B------:R-:W4:Y:S04]  /*103b0*/  LDL.LU R2, [R1+0x3dc] ;  /* 0x0003dc0001027983 */ /* 0x000f280000300800 */
[----:B------:R-:W4:Y:S04]  /*103c0*/  LDL.LU R0, [R1+0x3d8] ;  /* 0x0003d80001007983 */ /* 0x000f280000300800 */
[----:B------:R-:W4:Y:S04]  /*103d0*/  LDL.LU R4, [R1+0x3c8] ;  /* 0x0003c80001047983 */ /* 0x000f280000300800 */
[----:B------:R-:W4:Y:S04]  /*103e0*/  LDL.LU R5, [R1+0x3c4] ;  /* 0x0003c40001057983 */ /* 0x000f280000300800 */
[----:B------:R-:W4:Y:S04]  /*103f0*/  LDL.LU R6, [R1+0x3c0] ;  /* 0x0003c00001067983 */ /* 0x000f280000300800 */
[----:B------:R-:W4:Y:S04]  /*10400*/  LDL.LU R7, [R1+0x3b0] ;  /* 0x0003b00001077983 */ /* 0x000f280000300800 */
[----:B------:R-:W4:Y:S04]  /*10410*/  LDL.LU R8, [R1+0x3ac] ;  /* 0x0003ac0001087983 */ /* 0x000f280000300800 */
[----:B--2---:R-:W-:Y:S04]  /*10420*/  STS.U16 [R3+0x3200], R19 ;  /* 0x0032001303007388 */ /* 0x004fe80000000400 */
[----:B------:R-:W2:Y:S04]  /*10430*/  LDL.LU R9, [R1+0x3a8] ;  /* 0x0003a80001097983 */ /* 0x000ea80000300800 */
[----:B-----5:R-:W-:Y:S04]  /*10440*/  STS.U16 [R3+0x4200], R20 ;  /* 0x0042001403007388 */ /* 0x020fe80000000400 */
        /* <DEDUP_REMOVED lines=11> */
[----:B------:R0:W-:Y:S04]  /*10500*/  STS.U16 [R3+0x22200], R27 ;  /* 0x0222001b03007388 */ /* 0x0001e80000000400 */
[----:B------:R-:W5:Y:S04]  /*10510*/  LDL.LU R16, [R1+0x2f8] ;  /* 0x0002f80001107983 */ /* 0x000f680000300800 */
[----:B0-----:R-:W5:Y:S04]  /*10520*/  LDL.LU R27, [R1+0x2ec] ;  /* 0x0002ec00011b7983 */ /* 0x001f680000300800 */
[----:B------:R-:W5:Y:S04]  /*10530*/  LDL.LU R17, [R1+0x2e8] ;  /* 0x0002e80001117983 */ /* 0x000f680000300800 */
[----:B---3--:R0:W-:Y:S04]  /*10540*/  STS.U16 [R3+0x23200], R28 ;  /* 0x0232001c03007388 */ /* 0x0081e80000000400 */
[----:B------:R-:W3:Y:S04]  /*10550*/  LDL.LU R18, [R1+0x2e4] ;  /* 0x0002e40001127983 */ /* 0x000ee80000300800 */
[----:B0-----:R-:W3:Y:S04]  /*10560*/  LDL.LU R28, [R1+0x2e0] ;  /* 0x0002e000011c7983 */ /* 0x001ee80000300800 */
[----:B----4-:R0:W-:Y:S04]  /*10570*/  STS.U16 [R3+0x24200], R29 ;  /* 0x0242001d03007388 */ /* 0x0101e80000000400 */
[----:B0-----:R-:W4:Y:S04]  /*10580*/  LDL.LU R29, [R1+0x2d4] ;  /* 0x0002d400011d7983 */ /* 0x001f280000300800 */
[----:B------:R-:W4:Y:S04]  /*10590*/  LDL.LU R19, [R1+0x2d0] ;  /* 0x0002d00001137983 */ /* 0x000f280000300800 */
[----:B------:R0:W-:Y:S04]  /*105a0*/  STS.U16 [R3+0x25200], R26 ;  /* 0x0252001a03007388 */ /* 0x0001e80000000400 */
[----:B------:R-:W-:Y:S04]  /*105b0*/  STS.U16 [R3+0x26200], R2 ;  /* 0x0262000203007388 */ /* 0x000fe80000000400 */
[----:B------:R-:W-:Y:S04]  /*105c0*/  STS.U16 [R3+0x27200], R0 ;  /* 0x0272000003007388 */ /* 0x000fe80000000400 */
[----:B------:R-:W-:Y:S04]  /*105d0*/  STS.U16 [R3+0x28200], R4 ;  /* 0x0282000403007388 */ /* 0x000fe80000000400 */
[----:B------:R-:W-:Y:S04]  /*105e0*/  STS.U16 [R3+0x29200], R5 ;  /* 0x0292000503007388 */ /* 0x000fe80000000400 */
[----:B------:R-:W-:Y:S04]  /*105f0*/  STS.U16 [R3+0x2a200], R6 ;  /* 0x02a2000603007388 */ /* 0x000fe80000000400 */
[----:B------:R-:W-:Y:S04]  /*10600*/  STS.U16 [R3+0x2b200], R7 ;  /* 0x02b2000703007388 */ /* 0x000fe80000000400 */
[----:B------:R-:W-:Y:S04]  /*10610*/  STS.U16 [R3+0x2c200], R8 ;  /* 0x02c2000803007388 */ /* 0x000fe80000000400 */
[----:B------:R-:W4:Y:S04]  /*10620*/  LDL.LU R20, [R1+0x2cc] ;  /* 0x0002cc0001147983 */ /* 0x000f280000300800 */
[----:B--2---:R-:W-:Y:S04]  /*10630*/  STS.U16 [R3+0x2d200], R9 ;  /* 0x02d2000903007388 */ /* 0x004fe80000000400 */
[----:B------:R-:W2:Y:S04]  /*10640*/  LDL.LU R21, [R1+0x2c8] ;  /* 0x0002c80001157983 */ /* 0x000ea80000300800 */
[----:B-----5:R-:W-:Y:S04]  /*10650*/  STS.U16 [R3+0x2e200], R10 ;  /* 0x02e2000a03007388 */ /* 0x020fe80000000400 */
[----:B------:R-:W5:Y:S04]  /*10660*/  LDL.LU R22, [R1+0x2bc] ;  /* 0x0002bc0001167983 */ /* 0x000f680000300800 */
[----:B------:R-:W-:Y:S04]  /*10670*/  STS.U16 [R3+0x2f200], R11 ;  /* 0x02f2000b03007388 */ /* 0x000fe80000000400 */
[----:B------:R-:W2:Y:S04]  /*10680*/  LDL.LU R23, [R1+0x2b8] ;  /* 0x0002b80001177983 */ /* 0x000ea80000300800 */
[----:B------:R-:W-:Y:S04]  /*10690*/  STS.U16 [R3+0x30200], R12 ;  /* 0x0302000c03007388 */ /* 0x000fe80000000400 */
[----:B------:R-:W2:Y:S04]  /*106a0*/  LDL.LU R24, [R1+0x2b4] ;  /* 0x0002b40001187983 */ /* 0x000ea80000300800 */
[----:B------:R-:W-:Y:S04]  /*106b0*/  STS.U16 [R3+0x31200], R13 ;  /* 0x0312000d03007388 */ /* 0x000fe80000000400 */
[----:B------:R-:W2:Y:S04]  /*106c0*/  LDL.LU R25, [R1+0x2b0] ;  /* 0x0002b00001197983 */ /* 0x000ea80000300800 */
[----:B------:R-:W-:Y:S04]  /*106d0*/  STS.U16 [R3+0x32200], R14 ;  /* 0x0322000e03007388 */ /* 0x000fe80000000400 */
[----:B0-----:R-:W2:Y:S04]  /*106e0*/  LDL.LU R26, [R1+0x2a4] ;  /* 0x0002a400011a7983 */ /* 0x001ea80000300800 */
[----:B------:R-:W-:Y:S04]  /*106f0*/  STS.U16 [R3+0x33200], R15 ;  /* 0x0332000f03007388 */ /* 0x000fe80000000400 */
[----:B------:R-:W-:Y:S04]  /*10700*/  STS.U16 [R3+0x34200], R16 ;  /* 0x0342001003007388 */ /* 0x000fe80000000400 */
[----:B------:R0:W-:Y:S04]  /*10710*/  STS.U16 [R3+0x35200], R27 ;  /* 0x0352001b03007388 */ /* 0x0001e80000000400 */
[----:B------:R-:W-:Y:S04]  /*10720*/  STS.U16 [R3+0x36200], R17 ;  /* 0x0362001103007388 */ /* 0x000fe80000000400 */
[----:B0-----:R-:W5:Y:S04]  /*10730*/  LDL.LU R27, [R1+0x2a0] ;  /* 0x0002a000011b7983 */ /* 0x001f680000300800 */
[----:B---3--:R-:W-:Y:S04]  /*10740*/  STS.U16 [R3+0x37200], R18 ;  /* 0x0372001203007388 */ /* 0x008fe80000000400 */
[----:B------:R0:W-:Y:S04]  /*10750*/  STS.U16 [R3+0x38200], R28 ;  /* 0x0382001c03007388 */ /* 0x0001e80000000400 */
[----:B0-----:R-:W3:Y:S04]  /*10760*/  LDL.LU R28, [R1+0x29c] ;  /* 0x00029c00011c7983 */ /* 0x001ee80000300800 */
[----:B----4-:R0:W-:Y:S04]  /*10770*/  STS.U16 [R3+0x39200], R29 ;  /* 0x0392001d03007388 */ /* 0x0101e80000000400 */
        /* <DEDUP_REMOVED lines=17> */
[----:B------:R0:W-:Y:S04]  /*10890*/  STS.U16 [R3+0x3a200], R19 ;  /* 0x03a2001303007388 */ /* 0x0001e80000000400 */
[----:B------:R-:W4:Y:S04]  /*108a0*/  LDL.LU R18, [R1+0x22c] ;  /* 0x00022c0001127983 */ /* 0x000f280000300800 */
[----:B------:R1:W-:Y:S04]  /*108b0*/  STS.U16 [R3+0x3b200], R20 ;  /* 0x03b2001403007388 */ /* 0x0003e80000000400 */
[----:B0-----:R-:W4:Y:S04]  /*108c0*/  LDL.LU R19, [R1+0x228] ;  /* 0x0002280001137983 */ /* 0x001f280000300800 */
[----:B--2---:R0:W-:Y:S04]  /*108d0*/  STS.U16 [R3+0x3c200], R21 ;  /* 0x03c2001503007388 */ /* 0x0041e80000000400 */
[----:B-1----:R-:W2:Y:S04]  /*108e0*/  LDL.LU R20, [R1+0x224] ;  /* 0x0002240001147983 */ /* 0x002ea80000300800 */
[----:B-----5:R1:W-:Y:S04]  /*108f0*/  STS.U16 [R3+0x3d200], R22 ;  /* 0x03d2001603007388 */ /* 0x0203e80000000400 */
[----:B0-----:R-:W5:Y:S04]  /*10900*/  LDL.LU R21, [R1+0x220] ;  /* 0x0002200001157983 */ /* 0x001f680000300800 */
[----:B------:R0:W-:Y:S04]  /*10910*/  STS.U16 [R3+0x3e200], R23 ;  /* 0x03e2001703007388 */ /* 0x0001e80000000400 */
[----:B-1----:R-:W2:Y:S04]  /*10920*/  LDL.LU R22, [R1+0x8cc] ;  /* 0x0008cc0001167983 */ /* 0x002ea80000300800 */
[----:B------:R1:W-:Y:S04]  /*10930*/  STS.U16 [R3+0x3f200], R24 ;  /* 0x03f2001803007388 */ /* 0x0003e80000000400 */
[----:B0-----:R-:W2:Y:S04]  /*10940*/  LDL.LU R23, [R1+0x914] ;  /* 0x0009140001177983 */ /* 0x001ea80000300800 */
[----:B------:R0:W-:Y:S04]  /*10950*/  STS.U16 [R3+0x8200], R25 ;  /* 0x0082001903007388 */ /* 0x0001e80000000400 */
[----:B-1----:R-:W2:Y:S04]  /*10960*/  LDL.LU R24, [R1+0x5f0] ;  /* 0x0005f00001187983 */ /* 0x002ea80000300800 */
[----:B------:R1:W-:Y:S04]  /*10970*/  STS.U16 [R3+0x9200], R26 ;  /* 0x0092001a03007388 */ /* 0x0003e80000000400 */
[----:B0-----:R-:W2:Y:S04]  /*10980*/  LDL.LU R25, [R1+0xa0c] ;  /* 0x000a0c0001197983 */ /* 0x001ea80000300800 */
[----:B------:R0:W-:Y:S04]  /*10990*/  STS.U16 [R3+0xa200], R27 ;  /* 0x00a2001b03007388 */ /* 0x0001e80000000400 */
[----:B-1----:R-:W2:Y:S04]  /*109a0*/  LDL.LU R26, [R1+0x894] ;  /* 0x00089400011a7983 */ /* 0x002ea80000300800 */
[----:B---3--:R1:W-:Y:S04]  /*109b0*/  STS.U16 [R3+0xb200], R28 ;  /* 0x00b2001c03007388 */ /* 0x0083e80000000400 */
[----:B0-----:R-:W3:Y:S04]  /*109c0*/  LDL.LU R27, [R1+0x62c] ;  /* 0x00062c00011b7983 */ /* 0x001ee80000300800 */
[----:B-1----:R-:W2:Y:S04]  /*109d0*/  LDL.LU R28, [R1+0x510] ;  /* 0x00051000011c7983 */ /* 0x002ea80000300800 */
[----:B----4-:R0:W-:Y:S04]  /*109e0*/  STS.U16 [R3+0xc200], R29 ;  /* 0x00c2001d03007388 */ /* 0x0101e80000000400 */
[----:B------:R1:W-:Y:S04]  /*109f0*/  STS.U16 [R3+0xd200], R2 ;  /* 0x00d2000203007388 */ /* 0x0003e80000000400 */
[----:B0-----:R-:W4:Y:S04]  /*10a00*/  LDL.LU R29, [R1+0xa90] ;  /* 0x000a9000011d7983 */ /* 0x001f280000300800 */
[----:B-1----:R-:W2:Y:S04]  /*10a10*/  LDL.LU R2, [R1+0x16dc] ;  /* 0x0016dc0001027983 */ /* 0x002ea80000300800 */
[----:B------:R2:W-:Y:S02]  /*10a20*/  STS.U16 [R3+0xe200], R0 ;  /* 0x00e2000003007388 */ /* 0x0005e40000000400 */
[----:B--2---:R-:W-:-:S02]  /*10a30*/  LOP3.LUT R0, R2, 0x20, RZ, 0x3c, !PT ;  /* 0x0000002002007812 */ /* 0x004fc400078e3cff */
[----:B------:R0:W-:Y:S04]  /*10a40*/  STL [R1+0x16cc], R2 ;  /* 0x0016cc0201007387 */ /* 0x0001e80000100800 */
[----:B0-----:R-:W2:Y:S04]  /*10a50*/  LDL.LU R2, [R1+0x660] ;  /* 0x0006600001027983 */ /* 0x001ea80000300800 */
[----:B--2---:R0:W-:Y:S04]  /*10a60*/  STL [R1+0x16d0], R2 ;  /* 0x0016d00201007387 */ /* 0x0041e80000100800 */
[----:B0-----:R-:W2:Y:S04]  /*10a70*/  LDL.LU R2, [R1+0x708] ;  /* 0x0007080001027983 */ /* 0x001ea80000300800 */
[----:B--2---:R0:W-:Y:S04]  /*10a80*/  STL [R1+0x16d4], R2 ;  /* 0x0016d40201007387 */ /* 0x0041e80000100800 */
[----:B0-----:R-:W2:Y:S04]  /*10a90*/  LDL.LU R2, [R1+0x8a4] ;  /* 0x0008a40001027983 */ /* 0x001ea80000300800 */
[----:B------:R-:W-:Y:S04]  /*10aa0*/  STS.U16 [R3+0xf200], R4 ;  /* 0x00f2000403007388 */ /* 0x000fe80000000400 */
[----:B------:R-:W-:Y:S04]  /*10ab0*/  STS.U16 [R3+0x10200], R5 ;  /* 0x0102000503007388 */ /* 0x000fe80000000400 */
[----:B------:R-:W-:Y:S04]  /*10ac0*/  STS.U16 [R3+0x11200], R6 ;  /* 0x0112000603007388 */ /* 0x000fe80000000400 */
[----:B------:R-:W-:Y:S04]  /*10ad0*/  STS.U16 [R3+0x12200], R7 ;  /* 0x0122000703007388 */ /* 0x000fe80000000400 */
[----:B------:R-:W-:Y:S04]  /*10ae0*/  STS.U16 [R3+0x13200], R8 ;  /* 0x0132000803007388 */ /* 0x000fe80000000400 */
[----:B--2---:R0:W-:Y:S04]  /*10af0*/  STL [R1+0x16d8], R2 ;  /* 0x0016d80201007387 */ /* 0x0041e80000100800 */
[----:B0-----:R-:W2:Y:S04]  /*10b00*/  LDL.LU R2, [R1+0x8f4] ;  /* 0x0008f40001027983 */ /* 0x001ea80000300800 */
[----:B------:R-:W2:Y:S04]  /*10b10*/  LDL.LU R5, [R1+0x5b8] ;  /* 0x0005b80001057983 */ /* 0x000ea80000300800 */
[----:B------:R-:W2:Y:S04]  /*10b20*/  LDL.LU R6, [R1+0x530] ;  /* 0x0005300001067983 */ /* 0x000ea80000300800 */
[----:B------:R-:W2:Y:S04]  /*10b30*/  LDL.LU R7, [R1+0x45c] ;  /* 0x00045c0001077983 */ /* 0x000ea80000300800 */
[----:B------:R0:W-:Y:S04]  /*10b40*/  STS.U16 [R3+0x14200], R9 ;  /* 0x0142000903007388 */ /* 0x0001e80000000400 */
[----:B------:R-:W2:Y:S04]  /*10b50*/  LDL.LU R8, [R1+0x214] ;  /* 0x0002140001087983 */ /* 0x000ea80000300800 */
        /* <DEDUP_REMOVED lines=22> */
[----:B-----5:R0:W-:Y:S04]  /*10cc0*/  STS.U16 [R3+0x200], R21 ;  /* 0x0002001503007388 */ /* 0x0201e80000000400 */
[----:B-1----:R-:W4:Y:S04]  /*10cd0*/  LDL.LU R20, [R1+0x1cc] ;  /* 0x0001cc0001147983 */ /* 0x002f280000300800 */
[----:B------:R1:W-:Y:S04]  /*10ce0*/  STS.U16 [R0+0x1400], R22 ;  /* 0x0014001600007388 */ /* 0x0003e80000000400 */
[----:B0-----:R-:W4:Y:S04]  /*10cf0*/  LDL.LU R21, [R1+0x1c8] ;  /* 0x0001c80001157983 */ /* 0x001f280000300800 */
[----:B------:R0:W-:Y:S04]  /*10d00*/  STS.U16 [R0+0x2400], R23 ;  /* 0x0024001700007388 */ /* 0x0001e80000000400 */
[----:B-1----:R-:W4:Y:S04]  /*10d10*/  LDL.LU R22, [R1+0x1c4] ;  /* 0x0001c40001167983 */ /* 0x002f280000300800 */
[----:B------:R1:W-:Y:S04]  /*10d20*/  STS.U16 [R0+0x3400], R24 ;  /* 0x0034001800007388 */ /* 0x0003e80000000400 */
[----:B0-----:R-:W4:Y:S04]  /*10d30*/  LDL.LU R23, [R1+0x1c0] ;  /* 0x0001c00001177983 */ /* 0x001f280000300800 */
[----:B------:R0:W-:Y:S04]  /*10d40*/  STS.U16 [R0+0x4400], R25 ;  /* 0x0044001900007388 */ /* 0x0001e80000000400 */
[----:B-1----:R-:W4:Y:S04]  /*10d50*/  LDL.LU R24, [R1+0x1b4] ;  /* 0x0001b40001187983 */ /* 0x002f280000300800 */
[----:B------:R1:W-:Y:S04]  /*10d60*/  STS.U16 [R0+0x5400], R26 ;  /* 0x0054001a00007388 */ /* 0x0003e80000000400 */
[----:B0-----:R-:W4:Y:S04]  /*10d70*/  LDL.LU R25, [R1+0x1b0] ;  /* 0x0001b00001197983 */ /* 0x001f280000300800 */
[----:B---3--:R0:W-:Y:S04]  /*10d80*/  STS.U16 [R0+0x6400], R27 ;  /* 0x0064001b00007388 */ /* 0x0081e80000000400 */
[----:B-1----:R-:W3:Y:S04]  /*10d90*/  LDL.LU R26, [R1+0x1ac] ;  /* 0x0001ac00011a7983 */ /* 0x002ee80000300800 */
[----:B------:R1:W-:Y:S04]  /*10da0*/  STS.U16 [R0+0x7400], R28 ;  /* 0x0074001c00007388 */ /* 0x0003e80000000400 */
[----:B0-----:R-:W3:Y:S04]  /*10db0*/  LDL.LU R27, [R1+0x1a8] ;  /* 0x0001a800011b7983 */ /* 0x001ee80000300800 */
[----:B----4-:R0:W-:Y:S04]  /*10dc0*/  STS.U16 [R0+0x8400], R29 ;  /* 0x0084001d00007388 */ /* 0x0101e80000000400 */
[----:B-1----:R-:W4:Y:S04]  /*10dd0*/  LDL.LU R28, [R1+0x19c] ;  /* 0x00019c00011c7983 */ /* 0x002f280000300800 */
[----:B0-----:R-:W3:Y:S04]  /*10de0*/  LDL.LU R29, [R1+0x198] ;  /* 0x00019800011d7983 */ /* 0x001ee80000300800 */
[----:B------:R-:W3:Y:S04]  /*10df0*/  LDL.LU R3, [R1+0x194] ;  /* 0x0001940001037983 */ /* 0x000ee80000300800 */
[----:B------:R-:W3:Y:S04]  /*10e00*/  LDL.LU R4, [R1+0x190] ;  /* 0x0001900001047983 */ /* 0x000ee80000300800 */
[----:B--2---:R0:W-:Y:S04]  /*10e10*/  STS.U16 [R0+0x9400], R2 ;  /* 0x0094000200007388 */ /* 0x0041e80000000400 */
[----:B0-----:R-:W2:Y:S04]  /*10e20*/  LDL.LU R2, [R1+0x16d8] ;  /* 0x0016d80001027983 */ /* 0x001ea80000300800 */
[----:B--2---:R0:W-:Y:S04]  /*10e30*/  STS.U16 [R0+0xa400], R2 ;  /* 0x00a4000200007388 */ /* 0x0041e80000000400 */
[----:B0-----:R-:W2:Y:S04]  /*10e40*/  LDL.LU R2, [R1+0x16d4] ;  /* 0x0016d40001027983 */ /* 0x001ea80000300800 */
[----:B--2---:R0:W-:Y:S04]  /*10e50*/  STS.U16 [R0+0xb400], R2 ;  /* 0x00b4000200007388 */ /* 0x0041e80000000400 */
[----:B0-----:R-:W2:Y:S04]  /*10e60*/  LDL.LU R2, [R1+0x16d0] ;  /* 0x0016d00001027983 */ /* 0x001ea80000300800 */
[----:B--2---:R0:W-:Y:S01]  /*10e70*/  STS.U16 [R0+0xc400], R2 ;  /* 0x00c4000200007388 */ /* 0x0041e20000000400 */
[----:B------:R1:W-:Y:S02]  /*10e80*/  STS.U16 [R0+0xd400], R5 ;  /* 0x00d4000500007388 */ /* 0x0003e40000000400 */
[----:B------:R2:W-:Y:S02]  /*10e90*/  STS.U16 [R0+0xe400], R6 ;  /* 0x00e4000600007388 */ /* 0x0005e40000000400 */
[----:B------:R3:W-:Y:S01]  /*10ea0*/  STS.U16 [R0+0xf400], R7 ;  /* 0x00f4000700007388 */ /* 0x0007e20000000400 */
[----:B------:R4:W-:Y:S01]  /*10eb0*/  STS.U16 [R0+0x400], R8 ;  /* 0x0004000800007388 */ /* 0x0009e20000000400 */
[----:B------:R4:W-:Y:S03]  /*10ec0*/  STS.U16 [R0+0x20400], R9 ;  /* 0x0204000900007388 */ /* 0x0009e60000000400 */
[----:B0-----:R-:W5:Y:S01]  /*10ed0*/  LDL.LU R2, [R1+0x16cc] ;  /* 0x0016cc0001027983 */ /* 0x001f620000300800 */
[----:B-1----:R-:W5:Y:S02]  /*10ee0*/  LDL.LU R5, [R1+0x16c8] ;  /* 0x0016c80001057983 */ /* 0x002f640000300800 */
[----:B--2---:R-:W2:Y:S02]  /*10ef0*/  LDL.LU R6, [R1+0x16c4] ;  /* 0x0016c40001067983 */ /* 0x004ea40000300800 */
[----:B---3--:R-:W3:Y:S01]  /*10f00*/  LDL.LU R7, [R1+0x16c0] ;  /* 0x0016c00001077983 */ /* 0x008ee20000300800 */
[----:B----4-:R-:W4:Y:S01]  /*10f10*/  LDL.LU R8, [R1+0x16bc] ;  /* 0x0016bc0001087983 */ /* 0x010f220000300800 */
[----:B------:R-:W2:Y:S03]  /*10f20*/  LDL.LU R9, [R1+0x16b8] ;  /* 0x0016b80001097983 */ /* 0x000ea60000300800 */
[----:B------:R0:W-:Y:S01]  /*10f30*/  STS.U16 [R0+0x21400], R10 ;  /* 0x0214000a00007388 */ /* 0x0001e20000000400 */
[----:B------:R1:W-:Y:S02]  /*10f40*/  STS.U16 [R0+0x22400], R11 ;  /* 0x0224000b00007388 */ /* 0x0003e40000000400 */
[----:B------:R1:W-:Y:S02]  /*10f50*/  STS.U16 [R0+0x23400], R12 ;  /* 0x0234000c00007388 */ /* 0x0003e40000000400 */
[----:B------:R1:W-:Y:S01]  /*10f60*/  STS.U16 [R0+0x24400], R13 ;  /* 0x0244000d00007388 */ /* 0x0003e20000000400 */
[----:B------:R1:W-:Y:S01]  /*10f70*/  STS.U16 [R0+0x25400], R14 ;  /* 0x0254000e00007388 */ /* 0x0003e20000000400 */
[----:B------:R1:W-:Y:S03]  /*10f80*/  STS.U16 [R0+0x26400], R15 ;  /* 0x0264000f00007388 */ /* 0x0003e60000000400 */
[----:B0-----:R-:W2:Y:S01]  /*10f90*/  LDL.LU R10, [R1+0x16b4] ;  /* 0x0016b400010a7983 */ /* 0x001ea20000300800 */
[----:B-1----:R-:W2:Y:S03]  /*10fa0*/  LDL.LU R11, [R1+0x16b0] ;  /* 0x0016b000010b7983 */ /* 0x002ea60000300800 */
[----:B------:R-:W2:Y:S01]  /*10fb0*/  LDL.LU R12, [R1+0x16ac] ;  /* 0x0016ac00010c7983 */ /* 0x000ea20000300800 */
[----:B------:R-:W2:Y:S03]  /*10fc0*/  LDL.LU R13, [R1+0x16a8] ;  /* 0x0016a800010d7983 */ /* 0x000ea60000300800 */
[----:B------:R-:W2:Y:S01]  /*10fd0*/  LDL.LU R14, [R1+0x16a4] ;  /* 0x0016a400010e7983 */ /* 0x000ea20000300800 */
        /* <DEDUP_REMOVED lines=26> */
[----:B------:R1:W-:Y:S03]  /*11180*/  STS.U16 [R0+0x34400], R29 ;  /* 0x0344001d00007388 */ /* 0x0003e60000000400 */
[----:B0-----:R-:W2:Y:S01]  /*11190*/  LDL.LU R28, [R1+0x166c] ;  /* 0x00166c00011c7983 */ /* 0x001ea20000300800 */
[----:B-1----:R-:W2:Y:S02]  /*111a0*/  LDL.LU R29, [R1+0x1668] ;  /* 0x00166800011d7983 */ /* 0x002ea40000300800 */
[----:B------:R-:W-:Y:S02]  /*111b0*/  STS.U16 [R0+0x35400], R3 ;  /* 0x0354000300007388 */ /* 0x000fe40000000400 */
[----:B------:R-:W-:Y:S01]  /*111c0*/  STS.U16 [R0+0x36400], R4 ;  /* 0x0364000400007388 */ /* 0x000fe20000000400 */
[----:B--2---:R-:W-:Y:S01]  /*111d0*/  STS.U16 [R0+0x37400], R29 ;  /* 0x0374001d00007388 */ /* 0x004fe20000000400 */
[----:B------:R0:W-:Y:S03]  /*111e0*/  STS.U16 [R0+0x38400], R28 ;  /* 0x0384001c00007388 */ /* 0x0001e60000000400 */
[----:B0-----:R-:W2:Y:S04]  /*111f0*/  LDL.LU R0, [R1+0x740] ;  /* 0x0007400001007983 */ /* 0x001ea80000300800 */
[----:B--2---:R0:W-:Y:S04]  /*11200*/  STL [R1+0x1660], R0 ;  /* 0x0016600001007387 */ /* 0x0041e80000100800 */
[----:B0-----:R-:W2:Y:S04]  /*11210*/  LDL.LU R0, [R1+0x6bc] ;  /* 0x0006bc0001007983 */ /* 0x001ea80000300800 */
[----:B--2---:R5:W-:Y:S01]  /*11220*/  STL [R1+0x1664], R0 ;  /* 0x0016640001007387 */ /* 0x004be20000100800 */
[----:B------:R-:W2:Y:S01]  /*11230*/  LDL.LU R4, [R1+0x8ec] ;  /* 0x0008ec0001047983 */ /* 0x000ea20000300800 */
[----:B-----5:R-:W-:-:S02]  /*11240*/  LOP3.LUT R0, R2, 0x20, RZ, 0x3c, !PT ;  /* 0x0000002002007812 */ /* 0x020fc400078e3cff */
[----:B------:R-:W5:Y:S04]  /*11250*/  LDL.LU.64 R2, [R1+0x818] ;  /* 0x0008180001027983 */ /* 0x000f680000300a00 */
[----:B------:R-:W-:Y:S01]  /*11260*/  STS.U16 [R0+0x39400], R27 ;  /* 0x0394001b00007388 */ /* 0x000fe20000000400 */
[----:B------:R-:W-:Y:S02]  /*11270*/  STS.U16 [R0+0x3a400], R26 ;  /* 0x03a4001a00007388 */ /* 0x000fe40000000400 */
[----:B------:R-:W-:Y:S02]  /*11280*/  STS.U16 [R0+0x3b400], R25 ;  /* 0x03b4001900007388 */ /* 0x000fe40000000400 */
[----:B------:R0:W-:Y:S01]  /*11290*/  STS.U16 [R0+0x3c400], R24 ;  /* 0x03c4001800007388 */ /* 0x0001e20000000400 */
[----:B------:R-:W-:Y:S01]  /*112a0*/  STS.U16 [R0+0x3d400], R23 ;  /* 0x03d4001700007388 */ /* 0x000fe20000000400 */
[----:B------:R1:W-:Y:S02]  /*112b0*/  STS.U16 [R0+0x3e400], R22 ;  /* 0x03e4001600007388 */ /* 0x0003e40000000400 */
[----:B------:R-:W-:Y:S02]  /*112c0*/  STS.U16 [R0+0x3f400], R21 ;  /* 0x03f4001500007388 */ /* 0x000fe40000000400 */
[----:B------:R3:W-:Y:S01]  /*112d0*/  STS.U16 [R0+0x10400], R20 ;  /* 0x0104001400007388 */ /* 0x0007e20000000400 */
[----:B------:R-:W-:Y:S01]  /*112e0*/  STS.U16 [R0+0x11400], R19 ;  /* 0x0114001300007388 */ /* 0x000fe20000000400 */
[----:B------:R4:W-:Y:S02]  /*112f0*/  STS.U16 [R0+0x12400], R18 ;  /* 0x0124001200007388 */ /* 0x0009e40000000400 */
[----:B------:R-:W-:Y:S01]  /*11300*/  STS.U16 [R0+0x13400], R17 ;  /* 0x0134001100007388 */ /* 0x000fe20000000400 */
[----:B------:R-:W2:Y:S01]  /*11310*/  LDL.LU.64 R28, [R1+0x800] ;  /* 0x00080000011c7983 */ /* 0x000ea20000300a00 */
[----:B------:R4:W-:Y:S02]  /*11320*/  STS.U16 [R0+0x14400], R16 ;  /* 0x0144001000007388 */ /* 0x0009e40000000400 */
[----:B0-----:R-:W2:Y:S02]  /*11330*/  LDL.LU.64 R24, [R1+0x838] ;  /* 0x0008380001187983 */ /* 0x001ea40000300a00 */
[----:B------:R-:W-:Y:S01]  /*11340*/  STS.U16 [R0+0x15400], R15 ;  /* 0x0154000f00007388 */ /* 0x000fe20000000400 */
[----:B-1----:R-:W2:Y:S04]  /*11350*/  LDL.LU.64 R22, [R1+0x850] ;  /* 0x0008500001167983 */ /* 0x002ea80000300a00 */
[----:B------:R0:W-:Y:S01]  /*11360*/  STS.U16 [R0+0x16400], R14 ;  /* 0x0164000e00007388 */ /* 0x0001e20000000400 */
[----:B---3--:R-:W3:Y:S02]  /*11370*/  LDL.LU.64 R20, [R1+0x870] ;  /* 0x0008700001147983 */ /* 0x008ee40000300a00 */
[----:B------:R-:W-:Y:S02]  /*11380*/  STS.U16 [R0+0x17400], R13 ;  /* 0x0174000d00007388 */ /* 0x000fe40000000400 */
[----:B----4-:R-:W4:Y:S01]  /*11390*/  LDL.LU.64 R18, [R1+0x888] ;  /* 0x0008880001127983 */ /* 0x010f220000300a00 */
[----:B------:R1:W-:Y:S04]  /*113a0*/  STS.U16 [R0+0x18400], R12 ;  /* 0x0184000c00007388 */ /* 0x0003e80000000400 */
[----:B------:R-:W2:Y:S01]  /*113b0*/  LDL.LU.64 R16, [R1+0x8a8] ;  /* 0x0008a80001107983 */ /* 0x000ea20000300a00 */
[----:B------:R-:W-:Y:S02]  /*113c0*/  STS.U16 [R0+0x19400], R11 ;  /* 0x0194000b00007388 */ /* 0x000fe40000000400 */
[----:B------:R1:W-:Y:S02]  /*113d0*/  STS.U16 [R0+0x1a400], R10 ;  /* 0x01a4000a00007388 */ /* 0x0003e40000000400 */
[----:B------:R-:W-:Y:S01]  /*113e0*/  STS.U16 [R0+0x1b400], R9 ;  /* 0x01b4000900007388 */ /* 0x000fe20000000400 */
[----:B0-----:R-:W2:Y:S04]  /*113f0*/  LDL.LU.64 R14, [R1+0x8c0] ;  /* 0x0008c000010e7983 */ /* 0x001ea80000300a00 */
[----:B------:R0:W-:Y:S04]  /*11400*/  STS.U16 [R0+0x1c400], R8 ;  /* 0x01c4000800007388 */ /* 0x0001e80000000400 */
[----:B-1----:R-:W2:Y:S01]  /*11410*/  LDL.LU.64 R12, [R1+0x8e0] ;  /* 0x0008e000010c7983 */ /* 0x002ea20000300a00 */
[----:B------:R1:W-:Y:S02]  /*11420*/  STS.U16 [R0+0x1d400], R7 ;  /* 0x01d4000700007388 */ /* 0x0003e40000000400 */
[----:B------:R1:W-:Y:S01]  /*11430*/  STS.U16 [R0+0x1e400], R6 ;  /* 0x01e4000600007388 */ /* 0x0003e20000000400 */
[----:B------:R-:W2:Y:S01]  /*11440*/  LDL.LU.64 R10, [R1+0x8f8] ;  /* 0x0008f800010a7983 */ /* 0x000ea20000300a00 */
[----:B------:R1:W-:Y:S03]  /*11450*/  STS.U16 [R0+0x1f400], R5 ;  /* 0x01f4000500007388 */ /* 0x0003e60000000400 */
[----:B0-----:R-:W3:Y:S04]  /*11460*/  LDL.LU.64 R8, [R1+0xaf0] ;  /* 0x000af00001087983 */ /* 0x001ee80000300a00 */
[----:B-1----:R-:W3:Y:S01]  /*11470*/  LDL.LU R7, [R1+0x610] ;  /* 0x0006100001077983 */ /* 0x002ee20000300800 */
[----:B------:R-:W3:Y:S03]  /*11480*/  LDL.LU R6, [R1+0x880] ;  /* 0x0008800001067983 */ /* 0x000ee60000300800 */
[----:B------:R-:W3:Y:S04]  /*11490*/  LDL.LU R0, [R1+0x1664] ;  /* 0x0016640001007983 */ /* 0x000ee80000300800 */
[----:B------:R-:W0:Y:S01]  /*114a0*/  S2R R27, SR_TID.X ;  /* 0x00000000001b7919 */ /* 0x000e220000002100 */
[----:B------:R-:W4:Y:S01]  /*114b0*/  LDL.LU R5, [R1+0xa00] ;  /* 0x000a000001057983 */ /* 0x000f220000300800 */
[----:B0-----:R-:W-:-:S04]  /*114c0*/  LOP3.LUT R27, R27, 0xff, RZ, 0xc0, !PT ;  /* 0x000000ff1b1b7812 */ /* 0x001fc800078ec0ff */
[----:B------:R-:W-:-:S04]  /*114d0*/  SHF.L.U32 R27, R27, 0x1, RZ ;  /* 0x000000011b1b7819 */ /* 0x000fc800000006ff */
[----:B------:R-:W-:Y:S01]  /*114e0*/  LOP3.LUT R26, R27, 0x30, RZ, 0x3c, !PT ;  /* 0x000000301b1a7812 */ /* 0x000fe200078e3cff */
[----:B-----5:R-:W5:Y:S04]  /*114f0*/  LDG.E.U16 R2, [R2.64] ;  /* 0x0000000602027981 */ /* 0x020f68000c1e1500 */
[----:B--2---:R0:W2:Y:S04]  /*11500*/  LDG.E.U16 R11, [R10.64] ;  /* 0x000000060a0b7981 */ /* 0x0040a8000c1e1500 */
[----:B0-----:R-:W2:Y:S04]  /*11510*/  LDG.E.U16 R10, [R12.64] ;  /* 0x000000060c0a7981 */ /* 0x001ea8000c1e1500 */
[----:B---3--:R0:W-:Y:S04]  /*11520*/  STS.U16 [R26+0x600], R0 ;  /* 0x000600001a007388 */ /* 0x0081e80000000400 */
[----:B0-----:R-:W3:Y:S04]  /*11530*/  LDL.LU R0, [R1+0x1660] ;  /* 0x0016600001007983 */ /* 0x001ee80000300800 */
[----:B---3--:R0:W-:Y:S01]  /*11540*/  STS.U16 [R26+0x1600], R0 ;  /* 0x001600001a007388 */ /* 0x0081e20000000400 */
[----:B------:R1:W-:Y:S03]  /*11550*/  STS.U16 [R26+0x2600], R4 ;  /* 0x002600041a007388 */ /* 0x0003e60000000400 */
[----:B0-----:R-:W3:Y:S01]  /*11560*/  LDL.LU R0, [R1+0x165c] ;  /* 0x00165c0001007983 */ /* 0x001ee20000300800 */
[----:B-1----:R-:W2:Y:S02]  /*11570*/  LDL.LU R4, [R1+0x1658] ;  /* 0x0016580001047983 */ /* 0x002ea40000300800 */
[----:B------:R0:W-:Y:S02]  /*11580*/  STL [R1+0x1390], R27 ;  /* 0x0013901b01007387 */ /* 0x0001e40000100800 */
[----:B0-----:R0:W5:Y:S04]  /*11590*/  LDG.E.U16 R27, [R8.64] ;  /* 0x00000006081b7981 */ /* 0x001168000c1e1500 */
[----:B0-----:R-:W5:Y:S04]  /*115a0*/  LDG.E.U16 R9, [R14.64] ;  /* 0x000000060e097981 */ /* 0x001f68000c1e1500 */
[----:B------:R-:W5:Y:S04]  /*115b0*/  LDG.E.U16 R8, [R16.64] ;  /* 0x0000000610087981 */ /* 0x000f68000c1e1500 */
[----:B--2---:R0:W-:Y:S01]  /*115c0*/  STS.U16 [R26+0x3600], R4 ;  /* 0x003600041a007388 */ /* 0x0041e20000000400 */
[----:B----4-:R-:W-:Y:S02]  /*115d0*/  STS.U16 [R26+0x4600], R5 ;  /* 0x004600051a007388 */ /* 0x010fe40000000400 */
[----:B------:R-:W-:Y:S02]  /*115e0*/  STS.U16 [R26+0x5600], R6 ;  /* 0x005600061a007388 */ /* 0x000fe40000000400 */
[----:B------:R1:W-:Y:S01]  /*115f0*/  STS.U16 [R26+0x6600], R7 ;  /* 0x006600071a007388 */ /* 0x0003e20000000400 */
[----:B---3--:R2:W-:Y:S04]  /*11600*/  STS.U16 [R26+0x7600], R0 ;  /* 0x007600001a007388 */ /* 0x0085e80000000400 */
[----:B0-----:R-:W3:Y:S04]  /*11610*/  LDG.E.U16 R4, [R24.64] ;  /* 0x0000000618047981 */ /* 0x001ee8000c1e1500 */
[----:B-----5:R0:W-:Y:S04]  /*11620*/  STL [R1+0x308], R27 ;  /* 0x0003081b01007387 */ /* 0x0201e80000100800 */
[----:B-1----:R-:W4:Y:S04]  /*11630*/  LDG.E.U16 R7, [R18.64] ;  /* 0x0000000612077981 */ /* 0x002f28000c1e1500 */
[----:B------:R-:W5:Y:S04]  /*11640*/  LDG.E.U16 R6, [R20.64] ;  /* 0x0000000614067981 */ /* 0x000f68000c1e1500 */
[----:B------:R-:W3:Y:S04]  /*11650*/  LDG.E.U16 R5, [R22.64] ;  /* 0x0000000616057981 */ /* 0x000ee8000c1e1500 */
[----:B--2---:R-:W2:Y:S04]  /*11660*/  LDG.E.U16 R0, [R28.64] ;  /* 0x000000061c007981 */ /* 0x004ea8000c1e1500 */
        /* <DEDUP_REMOVED lines=20> */
[----:B0-----:R-:W2:Y:S01]  /*117b0*/  LDL.LU.64 R26, [R1+0x718] ;  /* 0x00071800011a7983 */ /* 0x001ea20000300a00 */
[----:B------:R-:W-:Y:S03]  /*117c0*/  STL [R1+0x304], R11 ;  /* 0x0003040b01007387 */ /* 0x000fe60000100800 */
[----:B--2---:R0:W-:Y:S01]  /*117d0*/  STL.64 [R1+0x1620], R26 ;  /* 0x0016201a01007387 */ /* 0x0041e20000100a00 */
[----:B------:R-:W-:Y:S03]  /*117e0*/  STL [R1+0x300], R10 ;  /* 0x0003000a01007387 */ /* 0x000fe60000100800 */
[----:B0-----:R-:W2:Y:S01]  /*117f0*/  LDL.LU.64 R26, [R1+0x730] ;  /* 0x00073000011a7983 */ /* 0x001ea20000300a00 */
[----:B------:R-:W-:Y:S03]  /*11800*/  STL [R1+0x2fc], R9 ;  /* 0x0002fc0901007387 */ /* 0x000fe60000100800 */
[----:B--2---:R0:W-:Y:S01]  /*11810*/  STL.64 [R1+0x1628], R26 ;  /* 0x0016281a01007387 */ /* 0x0041e20000100a00 */
[----:B------:R-:W-:Y:S03]  /*11820*/  STL [R1+0x2f8], R8 ;  /* 0x0002f80801007387 */ /* 0x000fe60000100800 */
[----:B0-----:R-:W2:Y:S01]  /*11830*/  LDL.LU.64 R26, [R1+0x748] ;  /* 0x00074800011a7983 */ /* 0x001ea20000300a00 */
[----:B----4-:R-:W-:Y:S03]  /*11840*/  STL [R1+0x2f4], R7 ;  /* 0x0002f40701007387 */ /* 0x010fe60000100800 */
[----:B--2---:R0:W-:Y:S01]  /*11850*/  STL.64 [R1+0x1630], R26 ;  /* 0x0016301a01007387 */ /* 0x0041e20000100a00 */
[----:B-----5:R-:W-:Y:S03]  /*11860*/  STL [R1+0x2f0], R6 ;  /* 0x0002f00601007387 */ /* 0x020fe60000100800 */
[----:B0-----:R-:W2:Y:S01]  /*11870*/  LDL.LU.64 R26, [R1+0x768] ;  /* 0x00076800011a7983 */ /* 0x001ea20000300a00 */
[----:B---3--:R-:W-:Y:S03]  /*11880*/  STL [R1+0x2ec], R5 ;  /* 0x0002ec0501007387 */ /* 0x008fe60000100800 */
[----:B--2---:R0:W-:Y:S01]  /*11890*/  STL.64 [R1+0x1638], R26 ;  /* 0x0016381a01007387 */ /* 0x0041e20000100a00 */
[----:B------:R-:W-:Y:S03]  /*118a0*/  STL [R1+0x2e8], R4 ;  /* 0x0002e80401007387 */ /* 0x000fe60000100800 */
[----:B0-----:R-:W2:Y:S01]  /*118b0*/  LDL.LU.64 R26, [R1+0x788] ;  /* 0x00078800011a7983 */ /* 0x001ea20000300a00 */
[----:B------:R-:W-:Y:S03]  /*118c0*/  STL [R1+0x2e4], R2 ;  /* 0x0002e40201007387 */ /* 0x000fe60000100800 */
[----:B--2---:R0:W-:Y:S01]  /*118d0*/  STL.64 [R1+0x1640], R26 ;  /* 0x0016401a01007387 */ /* 0x0041e20000100a00 */
[----:B------:R-:W-:Y:S03]  /*118e0*/  STL [R1+0x2e0], R0 ;  /* 0x0002e00001007387 */ /* 0x000fe60000100800 */
[----:B0-----:R-:W2:Y:S04]  /*118f0*/  LDL.LU.64 R26, [R1+0x7a8] ;  /* 0x0007a800011a7983 */ /* 0x001ea80000300a00 */
[----:B--2---:R0:W-:Y:S04]  /*11900*/  STL.64 [R1+0x1648], R26 ;  /* 0x0016481a01007387 */ /* 0x0041e80000100a00 */
[----:B0-----:R-:W2:Y:S04]  /*11910*/  LDL.LU.64 R26, [R1+0x7c8] ;  /* 0x0007c800011a7983 */ /* 0x001ea80000300a00 */
[----:B--2---:R0:W-:Y:S04]  /*11920*/  STL.64 [R1+0x1650], R26 ;  /* 0x0016501a01007387 */ /* 0x0041e80000100a00 */
[----:B0-----:R-:W2:Y:S01]  /*11930*/  LDL.LU.64 R26, [R1+0x7e0] ;  /* 0x0007e000011a7983 */ /* 0x001ea20000300a00 */
[----:B------:R-:W3:Y:S02]  /*11940*/  LDL.LU.64 R4, [R1+0x650] ;  /* 0x0006500001047983 */ /* 0x000ee40000300a00 */
[----:B------:R-:W4:Y:S02]  /*11950*/  LDL.LU.64 R6, [R1+0x638] ;  /* 0x0006380001067983 */ /* 0x000f240000300a00 */
[----:B------:R-:W5:Y:S01]  /*11960*/  LDL.LU.64 R8, [R1+0x630] ;  /* 0x0006300001087983 */ /* 0x000f620000300a00 */
[----:B------:R-:W3:Y:S01]  /*11970*/  LDL.LU.64 R10, [R1+0x618] ;  /* 0x00061800010a7983 */ /* 0x000ee20000300a00 */
[----:B------:R-:W4:Y:S02]  /*11980*/  LDL.LU.64 R12, [R1+0x600] ;  /* 0x00060000010c7983 */ /* 0x000f240000300a00 */
[----:B------:R-:W4:Y:S02]  /*11990*/  LDL.LU.64 R14, [R1+0x5f8] ;  /* 0x0005f800010e7983 */ /* 0x000f240000300a00 */
[----:B------:R-:W4:Y:S01]  /*119a0*/  LDL.LU.64 R16, [R1+0x5e0] ;  /* 0x0005e00001107983 */ /* 0x000f220000300a00 */
[----:B------:R-:W4:Y:S01]  /*119b0*/  LDL.LU.64 R18, [R1+0x5c8] ;  /* 0x0005c80001127983 */ /* 0x000f220000300a00 */
[----:B------:R-:W4:Y:S02]  /*119c0*/  LDL.LU.64 R20, [R1+0x5c0] ;  /* 0x0005c00001147983 */ /* 0x000f240000300a00 */
[----:B------:R-:W4:Y:S02]  /*119d0*/  LDL.LU.64 R22, [R1+0x5a8] ;  /* 0x0005a80001167983 */ /* 0x000f240000300a00 */
[----:B------:R-:W4:Y:S01]  /*119e0*/  LDL.LU.64 R24, [R1+0x590] ;  /* 0x0005900001187983 */ /* 0x000f220000300a00 */
[----:B------:R-:W4:Y:S01]  /*119f0*/  LDL.LU.64 R2, [R1+0x588] ;  /* 0x0005880001027983 */ /* 0x000f220000300a00 */
[----:B------:R-:W5:Y:S03]  /*11a00*/  LDL.LU.64 R28, [R1+0x570] ;  /* 0x00057000011c7983 */ /* 0x000f660000300a00 */
[----:B--2---:R0:W2:Y:S04]  /*11a10*/  LDG.E.U16 R0, [R26.64] ;  /* 0x000000061a007981 */ /* 0x0040a8000c1e1500 */
[----:B---3--:R1:W3:Y:S04]  /*11a20*/  LDG.E.U16 R11, [R10.64] ;  /* 0x000000060a0b7981 */ /* 0x0082e8000c1e1500 */
[----:B0-----:R-:W3:Y:S04]  /*11a30*/  LDL.LU.64 R26, [R1+0x1650] ;  /* 0x00165000011a7983 */ /* 0x001ee80000300a00 */
[----:B----4-:R-:W4:Y:S04]  /*11a40*/  LDG.E.U16 R2, [R2.64] ;  /* 0x0000000602027981 */ /* 0x010f28000c1e1500 */
[----:B-1----:R-:W4:Y:S04]  /*11a50*/  LDG.E.U16 R10, [R12.64] ;  /* 0x000000060c0a7981 */ /* 0x002f28000c1e1500 */
        /* <DEDUP_REMOVED lines=50> */
[----:B0-----:R0:W3:Y:S04]  /*11d80*/  LDG.E.U16 R0, [R4.64] ;  /* 0x0000000604007981 */ /* 0x0010e8000c1e1500 */
[----:B-1----:R1:W4:Y:S04]  /*11d90*/  LDG.E.U16 R27, [R6.64] ;  /* 0x00000006061b7981 */ /* 0x002328000c1e1500 */
[----:B0-----:R-:W4:Y:S04]  /*11da0*/  LDG.E.U16 R5, [R22.64] ;  /* 0x0000000616057981 */ /* 0x001f28000c1e1500 */
[----:B------:R-:W4:Y:S04]  /*11db0*/  LDG.E.U16 R4, [R24.64] ;  /* 0x0000000618047981 */ /* 0x000f28000c1e1500 */
[----:B-1----:R-:W4:Y:S04]  /*11dc0*/  LDG.E.U16 R7, [R18.64] ;  /* 0x0000000612077981 */ /* 0x002f28000c1e1500 */
[----:B------:R-:W4:Y:S04]  /*11dd0*/  LDG.E.U16 R6, [R20.64] ;  /* 0x0000000614067981 */ /* 0x000f28000c1e1500 */
[----:B--2---:R5:W-:Y:S01]  /*11de0*/  STL [R1+0x298], R26 ;  /* 0x0002981a01007387 */ /* 0x004be20000100800 */
[----:B---3--:R0:W-:Y:S03]  /*11df0*/  STL [R1+0x294], R0 ;  /* 0x0002940001007387 */ /* 0x0081e60000100800 */
[----:B-----5:R1:W2:Y:S04]  /*11e00*/  LDG.E.U16 R26, [R8.64] ;  /* 0x00000006081a7981 */ /* 0x0202a8000c1e1500 */
[----:B0-----:R0:W3:Y:S04]  /*11e10*/  LDG.E.U16 R0, [R28.64] ;  /* 0x000000061c007981 */ /* 0x0010e8000c1e1500 */
[----:B-1----:R-:W5:Y:S04]  /*11e20*/  LDG.E.U16 R9, [R14.64] ;  /* 0x000000060e097981 */ /* 0x002f68000c1e1500 */
[----:B0-----:R-:W2:Y:S04]  /*11e30*/  LDL.LU.64 R28, [R1+0xa8] ;  /* 0x0000a800011c7983 */ /* 0x001ea80000300a00 */
[----:B------:R-:W3:Y:S04]  /*11e40*/  LDG.E.U16 R8, [R16.64] ;  /* 0x0000000610087981 */ /* 0x000ee8000c1e1500 */
        /* <DEDUP_REMOVED lines=18> */
[----:B----4-:R-:W-:Y:S03]  /*11f70*/  STL [R1+0x290], R27 ;  /* 0x0002901b01007387 */ /* 0x010fe60000100800 */
[----:B--2---:R0:W-:Y:S01]  /*11f80*/  STL.64 [R1+0x1590], R28 ;  /* 0x0015901c01007387 */ /* 0x0041e20000100a00 */
[----:B------:R-:W-:Y:S03]  /*11f90*/  STL [R1+0x28c], R26 ;  /* 0x00028c1a01007387 */ /* 0x000fe60000100800 */
[----:B0-----:R-:W2:Y:S01]  /*11fa0*/  LDL.LU.64 R28, [R1+0x4e0] ;  /* 0x0004e000011c7983 */ /* 0x001ea20000300a00 */
[----:B------:R-:W-:Y:S03]  /*11fb0*/  STL [R1+0x288], R11 ;  /* 0x0002880b01007387 */ /* 0x000fe60000100800 */
[----:B--2---:R0:W-:Y:S01]  /*11fc0*/  STL.64 [R1+0x1598], R28 ;  /* 0x0015981c01007387 */ /* 0x0041e20000100a00 */
[----:B------:R-:W-:Y:S03]  /*11fd0*/  STL [R1+0x284], R10 ;  /* 0x0002840a01007387 */ /* 0x000fe60000100800 */
[----:B0-----:R-:W2:Y:S01]  /*11fe0*/  LDL.LU.64 R28, [R1+0x4e8] ;  /* 0x0004e800011c7983 */ /* 0x001ea20000300a00 */
[----:B-----5:R-:W-:Y:S03]  /*11ff0*/  STL [R1+0x280], R9 ;  /* 0x0002800901007387 */ /* 0x020fe60000100800 */
[----:B--2---:R0:W-:Y:S01]  /*12000*/  STL.64 [R1+0x15a0], R28 ;  /* 0x0015a01c01007387 */ /* 0x0041e20000100a00 */
[----:B---3--:R-:W-:Y:S03]  /*12010*/  STL [R1+0x27c], R8 ;  /* 0x00027c0801007387 */ /* 0x008fe60000100800 */
        /* <DEDUP_REMOVED lines=20> */
[----:B------:R-:W4:Y:S01]  /*12160*/  LDL.LU.64 R8, [R1+0x70] ;  /* 0x0000700001087983 */ /* 0x000f220000300a00 */
[----:B------:R-:W4:Y:S02]  /*12170*/  LDL.LU.64 R10, [R1+0x68] ;  /* 0x00006800010a7983 */ /* 0x000f240000300a00 */
[----:B------:R-:W5:Y:S02]  /*12180*/  LDL.LU.64 R12, [R1+0x60] ;  /* 0x00006000010c7983 */ /* 0x000f640000300a00 */
[----:B------:R-:W5:Y:S01]  /*12190*/  LDL.LU.64 R14, [R1+0x58] ;  /* 0x00005800010e7983 */ /* 0x000f620000300a00 */
[----:B------:R-:W5:Y:S01]  /*121a0*/  LDL.LU.64 R16, [R1+0x50] ;  /* 0x0000500001107983 */ /* 0x000f620000300a00 */
[----:B------:R-:W5:Y:S02]  /*121b0*/  LDL.LU.64 R18, [R1+0x48] ;  /* 0x0000480001127983 */ /* 0x000f640000300a00 */
[----:B------:R-:W5:Y:S02]  /*121c0*/  LDL.LU.64 R20, [R1+0x40] ;  /* 0x0000400001147983 */ /* 0x000f640000300a00 */
[----:B------:R-:W5:Y:S01]  /*121d0*/  LDL.LU.64 R22, [R1+0x38] ;  /* 0x0000380001167983 */ /* 0x000f620000300a00 */
[----:B------:R-:W5:Y:S01]  /*121e0*/  LDL.LU.64 R24, [R1+0x30] ;  /* 0x0000300001187983 */ /* 0x000f620000300a00 */
[----:B------:R-:W5:Y:S03]  /*121f0*/  LDL.LU.64 R2, [R1+0x28] ;  /* 0x0000280001027983 */ /* 0x000f660000300a00 */
[----:B--2---:R0:W2:Y:S04]  /*12200*/  LDG.E.U16 R0, [R28.64] ;  /* 0x000000061c007981 */ /* 0x0040a8000c1e1500 */
[----:B---3--:R5:W3:Y:S04]  /*12210*/  LDG.E.U16 R27, [R26.64] ;  /* 0x000000061a1b7981 */ /* 0x008ae8000c1e1500 */
[----:B----4-:R1:W4:Y:S04]  /*12220*/  LDG.E.U16 R11, [R10.64] ;  /* 0x000000060a0b7981 */ /* 0x010328000c1e1500 */
[----:B0-----:R-:W3:Y:S04]  /*12230*/  LDL.LU.64 R28, [R1+0x15c8] ;  /* 0x0015c800011c7983 */ /* 0x001ee80000300a00 */
[----:B-----5:R0:W5:Y:S04]  /*12240*/  LDG.E.U16 R26, [R6.64] ;  /* 0x00000006061a7981 */ /* 0x020168000c1e1500 */
[----:B-1----:R-:W4:Y:S04]  /*12250*/  LDG.E.U16 R10, [R12.64] ;  /* 0x000000060c0a7981 */ /* 0x002f28000c1e1500 */
[----:B0-----:R0:W4:Y:S04]  /*12260*/  LDG.E.U16 R7, [R18.64] ;  /* 0x0000000612077981 */ /* 0x001128000c1e1500 */
[----:B------:R1:W4:Y:S04]  /*12270*/  LDG.E.U16 R6, [R24.64] ;  /* 0x0000000618067981 */ /* 0x000328000c1e1500 */
[----:B--2---:R3:W-:Y:S04]  /*12280*/  STL [R1+0x260], R0 ;  /* 0x0002600001007387 */ /* 0x0047e80000100800 */
[----:B---3--:R2:W3:Y:S04]  /*12290*/  LDG.E.U16 R0, [R28.64] ;  /* 0x000000061c007981 */ /* 0x0084e8000c1e1500 */
[----:B--2---:R-:W2:Y:S04]  /*122a0*/  LDL.LU.64 R28, [R1+0x15c0] ;  /* 0x0015c000011c7983 */ /* 0x004ea80000300a00 */
[----:B---3--:R2:W-:Y:S04]  /*122b0*/  STL [R1+0x25c], R0 ;  /* 0x00025c0001007387 */ /* 0x0085e80000100800 */
[----:B--2---:R2:W3:Y:S04]  /*122c0*/  LDG.E.U16 R0, [R28.64] ;  /* 0x000000061c007981 */ /* 0x0044e8000c1e1500 */
        /* <DEDUP_REMOVED lines=46> */
[----:B---3--:R3:W-:Y:S01]  /*125b0*/  STL [R1+0x21c], R0 ;  /* 0x00021c0001007387 */ /* 0x0087e20000100800 */
[----:B------:R0:W-:Y:S03]  /*125c0*/  STL [R1+0x218], R27 ;  /* 0x0002181b01007387 */ /* 0x0001e60000100800 */
[----:B---3--:R3:W2:Y:S04]  /*125d0*/  LDG.E.U16 R0, [R4.64] ;  /* 0x0000000604007981 */ /* 0x0086a8000c1e1500 */
[----:B0-----:R0:W4:Y:S04]  /*125e0*/  LDG.E.U16 R27, [R8.64] ;  /* 0x00000006081b7981 */ /* 0x001128000c1e1500 */
[----:B---3--:R3:W4:Y:S04]  /*125f0*/  LDG.E.U16 R5, [R20.64] ;  /* 0x0000000614057981 */ /* 0x008728000c1e1500 */
[----:B------:R1:W4:Y:S04]  /*12600*/  LDG.E.U16 R4, [R22.64] ;  /* 0x0000000616047981 */ /* 0x000328000c1e1500 */
[----:B0-----:R-:W4:Y:S04]  /*12610*/  LDG.E.U16 R9, [R14.64] ;  /* 0x000000060e097981 */ /* 0x001f28000c1e1500 */
[----:B------:R-:W4:Y:S04]  /*12620*/  LDG.E.U16 R8, [R16.64] ;  /* 0x0000000610087981 */ /* 0x000f28000c1e1500 */
[----:B--2---:R0:W-:Y:S01]  /*12630*/  STL [R1+0x214], R0 ;  /* 0x0002140001007387 */ /* 0x0041e20000100800 */
[----:B------:R-:W2:Y:S02]  /*12640*/  LDL.LU.64 R18, [R1+0x20] ;  /* 0x0000200001127983 */ /* 0x000ea40000300a00 */
[----:B---3--:R-:W3:Y:S02]  /*12650*/  LDL.LU.64 R20, [R1+0x18] ;  /* 0x0000180001147983 */ /* 0x008ee40000300a00 */
[----:B-1----:R-:W3:Y:S01]  /*12660*/  LDL.LU.64 R22, [R1+0x10] ;  /* 0x0000100001167983 */ /* 0x002ee20000300a00 */
[----:B0-----:R0:W3:Y:S04]  /*12670*/  LDG.E.U16 R0, [R2.64] ;  /* 0x0000000602007981 */ /* 0x0010e8000c1e1500 */
[----:B0-----:R-:W3:Y:S01]  /*12680*/  LDL.LU.64 R2, [R1+0x8] ;  /* 0x0000080001027983 */ /* 0x001ee20000300a00 */
[----:B------:R-:W3:Y:S02]  /*12690*/  LDL.LU.64 R24, [R1] ;  /* 0x0000000001187983 */ /* 0x000ee40000300a00 */
[----:B----4-:R-:W-:Y:S02]  /*126a0*/  STL [R1+0x20c], R27 ;  /* 0x00020c1b01007387 */ /* 0x010fe40000100800 */
[----:B-----5:R0:W-:Y:S02]  /*126b0*/  STL [R1+0x210], R26 ;  /* 0x0002101a01007387 */ /* 0x0201e40000100800 */
[----:B0-----:R-:W4:Y:S04]  /*126c0*/  LDL.LU.64 R26, [R1+0xb70] ;  /* 0x000b7000011a7983 */ /* 0x001f280000300a00 */
[----:B--2---:R-:W2:Y:S04]  /*126d0*/  LDG.E.U16 R19, [R18.64] ;  /* 0x0000000612137981 */ /* 0x004ea8000c1e1500 */
[----:B---3--:R0:W3:Y:S04]  /*126e0*/  LDG.E.U16 R22, [R22.64] ;  /* 0x0000000616167981 */ /* 0x0080e8000c1e1500 */
[----:B0-----:R0:W5:Y:S04]  /*126f0*/  LDG.E.U16 R23, [R2.64] ;  /* 0x0000000602177981 */ /* 0x001168000c1e1500 */
[----:B------:R-:W2:Y:S04]  /*12700*/  LDG.E.U16 R25, [R24.64] ;  /* 0x0000000618197981 */ /* 0x000ea8000c1e1500 */
[----:B----4-:R1:W-:Y:S04]  /*12710*/  STL.64 [R1+0x14e8], R26 ;  /* 0x0014e81a01007387 */ /* 0x0103e80000100a00 */
[----:B-1----:R-:W4:Y:S04]  /*12720*/  LDL.LU.64 R26, [R1+0xb60] ;  /* 0x000b6000011a7983 */ /* 0x002f280000300a00 */
        /* <DEDUP_REMOVED lines=13> */
[----:B-1----:R-:W4:Y:S01]  /*12800*/  LDL.LU.64 R26, [R1+0xb28] ;  /* 0x000b2800011a7983 */ /* 0x002f220000300a00 */
[----:B------:R-:W-:Y:S03]  /*12810*/  STL [R1+0x208], R11 ;  /* 0x0002080b01007387 */ /* 0x000fe60000100800 */
[----:B----4-:R1:W-:Y:S01]  /*12820*/  STL.64 [R1+0x1528], R26 ;  /* 0x0015281a01007387 */ /* 0x0103e20000100a00 */
[----:B------:R-:W-:Y:S03]  /*12830*/  STL [R1+0x204], R10 ;  /* 0x0002040a01007387 */ /* 0x000fe60000100800 */
        /* <DEDUP_REMOVED lines=9> */
[----:B------:R1:W-:Y:S03]  /*128d0*/  STL [R1+0x1f0], R4 ;  /* 0x0001f00401007387 */ /* 0x0003e60000100800 */
[----:B-1----:R-:W3:Y:S01]  /*128e0*/  LDL.LU.64 R4, [R1+0xb78] ;  /* 0x000b780001047983 */ /* 0x002ee20000300a00 */
[----:B------:R1:W-:Y:S03]  /*128f0*/  STL [R1+0x1ec], R6 ;  /* 0x0001ec0601007387 */ /* 0x0003e60000100800 */
[----:B-1----:R-:W3:Y:S01]  /*12900*/  LDL.LU.64 R6, [R1+0xb80] ;  /* 0x000b800001067983 */ /* 0x002ee20000300a00 */
[----:B------:R1:W-:Y:S02]  /*12910*/  STL [R1+0x1e8], R0 ;  /* 0x0001e80001007387 */ /* 0x0003e40000100800 */
[----:B------:R-:W3:Y:S02]  /*12920*/  LDL.LU.64 R8, [R1+0xb88] ;  /* 0x000b880001087983 */ /* 0x000ee40000300a00 */
[----:B------:R-:W3:Y:S01]  /*12930*/  LDL.LU.64 R10, [R1+0xb90] ;  /* 0x000b9000010a7983 */ /* 0x000ee20000300a00 */
[----:B------:R-:W3:Y:S01]  /*12940*/  LDL.LU.64 R12, [R1+0xb98] ;  /* 0x000b9800010c7983 */ /* 0x000ee20000300a00 */
[----:B------:R-:W3:Y:S02]  /*12950*/  LDL.LU.64 R14, [R1+0xba0] ;  /* 0x000ba000010e7983 */ /* 0x000ee40000300a00 */
[----:B------:R-:W3:Y:S01]  /*12960*/  LDL.LU.64 R16, [R1+0xba8] ;  /* 0x000ba80001107983 */ /* 0x000ee20000300a00 */
[----:B-1----:R1:W3:Y:S01]  /*12970*/  LDG.E.U16 R0, [R20.64] ;  /* 0x0000000614007981 */ /* 0x0022e2000c1e1500 */
[----:B--2---:R2:W-:Y:S03]  /*12980*/  STL [R1+0x1e4], R19 ;  /* 0x0001e41301007387 */ /* 0x0045e60000100800 */
[----:B--2---:R-:W2:Y:S01]  /*12990*/  LDL.LU.64 R18, [R1+0xbb0] ;  /* 0x000bb00001127983 */ /* 0x004ea20000300a00 */
[----:B0-----:R-:W2:Y:S02]  /*129a0*/  LDL.LU.64 R2, [R1+0xbb8] ;  /* 0x000bb80001027983 */ /* 0x001ea40000300a00 */
[----:B-1----:R-:W4:Y:S01]  /*129b0*/  LDL.LU.64 R20, [R1+0xbc0] ;  /* 0x000bc00001147983 */ /* 0x002f220000300a00 */
[----:B---3--:R0:W-:Y:S04]  /*129c0*/  STL [R1+0x1e0], R0 ;  /* 0x0001e00001007387 */ /* 0x0081e80000100800 */
[----:B0-----:R0:W3:Y:S04]  /*129d0*/  LDG.E.U16 R0, [R28.64] ;  /* 0x000000061c007981 */ /* 0x0010e8000c1e1500 */
[----:B--2---:R4:W2:Y:S04]  /*129e0*/  LDG.E.U16 R3, [R2.64] ;  /* 0x0000000602037981 */ /* 0x0048a8000c1e1500 */
[----:B0-----:R-:W2:Y:S01]  /*129f0*/  LDL.LU.64 R28, [R1+0xb68] ;  /* 0x000b6800011c7983 */ /* 0x001ea20000300a00 */
[----:B-----5:R-:W-:Y:S02]  /*12a00*/  STL [R1+0x1d8], R23 ;  /* 0x0001d81701007387 */ /* 0x020fe40000100800 */
[----:B------:R0:W-:Y:S01]  /*12a10*/  STL [R1+0x1dc], R22 ;  /* 0x0001dc1601007387 */ /* 0x0001e20000100800 */
[----:B----4-:R-:W4:Y:S04]  /*12a20*/  LDG.E.U16 R2, [R20.64] ;  /* 0x0000000614027981 */ /* 0x010f28000c1e1500 */
[----:B0-----:R-:W5:Y:S01]  /*12a30*/  LDL.LU.64 R22, [R1+0xbc8] ;  /* 0x000bc80001167983 */ /* 0x001f620000300a00 */
[----:B------:R0:W-:Y:S03]  /*12a40*/  STL [R1+0x1d4], R25 ;  /* 0x0001d41901007387 */ /* 0x0001e60000100800 */
[----:B0-----:R-:W2:Y:S04]  /*12a50*/  LDL.LU.64 R24, [R1+0xbd0] ;  /* 0x000bd00001187983 */ /* 0x001ea80000300a00 */
[----:B---3--:R0:W-:Y:S04]  /*12a60*/  STL [R1+0x164], R0 ;  /* 0x0001640001007387 */ /* 0x0081e80000100800 */
[----:B0-----:R0:W3:Y:S04]  /*12a70*/  LDG.E.U16 R0, [R26.64] ;  /* 0x000000061a007981 */ /* 0x0010e8000c1e1500 */
[----:B0-----:R-:W2:Y:S04]  /*12a80*/  LDL.LU.64 R26, [R1+0x1538] ;  /* 0x00153800011a7983 */ /* 0x001ea80000300a00 */
[----:B---3--:R2:W-:Y:S04]  /*12a90*/  STL [R1+0x150], R0 ;  /* 0x0001500001007387 */ /* 0x0085e80000100800 */
[----:B--2---:R0:W2:Y:S04]  /*12aa0*/  LDG.E.U16 R0, [R26.64] ;  /* 0x000000061a007981 */ /* 0x0040a8000c1e1500 */
        /* <DEDUP_REMOVED lines=30> */
[----:B---3--:R0:W3:Y:S04]  /*12c90*/  LDG.E.U16 R28, [R26.64] ;  /* 0x000000061a1c7981 */ /* 0x0080e8000c1e1500 */
[----:B------:R-:W2:Y:S04]  /*12ca0*/  LDG.E.U16 R29, [R12.64] ;  /* 0x000000060c1d7981 */ /* 0x000ea8000c1e1500 */
[----:B0-----:R0:W3:Y:S04]  /*12cb0*/  LDG.E.U16 R27, [R4.64] ;  /* 0x00000006041b7981 */ /* 0x0010e8000c1e1500 */
[----:B------:R1:W3:Y:S04]  /*12cc0*/  LDG.E.U16 R26, [R6.64] ;  /* 0x00000006061a7981 */ /* 0x0002e8000c1e1500 */
[----:B0-----:R-:W3:Y:S04]  /*12cd0*/  LDG.E.U16 R5, [R14.64] ;  /* 0x000000060e057981 */ /* 0x001ee8000c1e1500 */
[----:B------:R-:W4:Y:S04]  /*12ce0*/  LDG.E.U16 R4, [R18.64] ;  /* 0x0000000612047981 */ /* 0x000f28000c1e1500 */
[----:B-1----:R-:W4:Y:S04]  /*12cf0*/  LDG.E.U16 R7, [R8.64] ;  /* 0x0000000608077981 */ /* 0x002f28000c1e1500 */
[----:B------:R-:W4:Y:S04]  /*12d00*/  LDG.E.U16 R6, [R10.64] ;  /* 0x000000060a067981 */ /* 0x000f28000c1e1500 */
[----:B--2---:R-:W-:Y:S04]  /*12d10*/  STL [R1+0x1374], R29 ;  /* 0x0013741d01007387 */ /* 0x004fe80000100800 */
[----:B---3--:R-:W-:Y:S01]  /*12d20*/  STL [R1+0x1378], R5 ;  /* 0x0013780501007387 */ /* 0x008fe20000100800 */
[----:B------:R0:W-:Y:S03]  /*12d30*/  STL [R1+0x74], R0 ;  /* 0x0000740001007387 */ /* 0x0001e60000100800 */
[----:B0-----:R-:W2:Y:S04]  /*12d40*/  LDG.E.U16 R0, [R16.64] ;  /* 0x0000000610007981 */ /* 0x001ea8000c1e1500 */
[----:B--2---:R0:W-:Y:S01]  /*12d50*/  STL [R1+0x137c], R0 ;  /* 0x00137c0001007387 */ /* 0x0041e20000100800 */
[----:B----4-:R5:W-:Y:S02]  /*12d60*/  STL [R1+0x1380], R4 ;  /* 0x0013800401007387 */ /* 0x010be40000100800 */
[----:B------:R-:W-:Y:S02]  /*12d70*/  STL [R1+0x1384], R3 ;  /* 0x0013840301007387 */ /* 0x000fe40000100800 */
[----:B------:R1:W-:Y:S01]  /*12d80*/  STL [R1+0x1388], R2 ;  /* 0x0013880201007387 */ /* 0x0003e20000100800 */
[----:B------:R-:W2:Y:S01]  /*12d90*/  LDL.LU.64 R16, [R1+0xbd8] ;  /* 0x000bd80001107983 */ /* 0x000ea20000300a00 */
[----:B------:R-:W3:Y:S02]  /*12da0*/  LDL.LU.64 R18, [R1+0xbe8] ;  /* 0x000be80001127983 */ /* 0x000ee40000300a00 */
[----:B------:R-:W4:Y:S01]  /*12db0*/  LDL.LU.64 R20, [R1+0xbf0] ;  /* 0x000bf00001147983 */ /* 0x000f220000300a00 */
[----:B0-----:R0:W2:Y:S04]  /*12dc0*/  LDG.E.U16 R0, [R24.64] ;  /* 0x0000000618007981 */ /* 0x0010a8000c1e1500 */
[----:B-----5:R5:W2:Y:S04]  /*12dd0*/  LDG.E.U16 R4, [R22.64] ;  /* 0x0000000616047981 */ /* 0x020aa8000c1e1500 */
[----:B-----5:R-:W5:Y:S01]  /*12de0*/  LDL.LU.64 R22, [R1+0xbf8] ;  /* 0x000bf80001167983 */ /* 0x020f620000300a00 */
[----:B0-----:R-:W2:Y:S02]  /*12df0*/  LDL.64 R24, [R1+0xc00] ;  /* 0x000c000001187983 */ /* 0x001ea40000100a00 */
[----:B-1----:R-:W2:Y:S02]  /*12e00*/  LDL.LU.64 R2, [R1+0xc68] ;  /* 0x000c680001027983 */ /* 0x002ea40000300a00 */
        /* <DEDUP_REMOVED lines=27> */
[----:B--2---:R0:W-:Y:S01]  /*12fc0*/  STL.64 [R1+0x14e0], R2 ;  /* 0x0014e00201007387 */ /* 0x0041e20000100a00 */
[----:B------:R1:W-:Y:S03]  /*12fd0*/  STL [R1+0x1d0], R4 ;  /* 0x0001d00401007387 */ /* 0x0003e60000100800 */
[----:B0-----:R-:W2:Y:S01]  /*12fe0*/  LDL.LU.64 R2, [R1+0xc08] ;  /* 0x000c080001027983 */ /* 0x001ea20000300a00 */
[----:B------:R0:W-:Y:S02]  /*12ff0*/  STL [R1+0x1cc], R0 ;  /* 0x0001cc0001007387 */ /* 0x0001e40000100800 */
[----:B-1----:R-:W2:Y:S02]  /*13000*/  LDL.LU.64 R4, [R1+0xc70] ;  /* 0x000c700001047983 */ /* 0x002ea40000300a00 */
[----:B------:R-:W2:Y:S01]  /*13010*/  LDL.LU.64 R28, [R1+0xc78] ;  /* 0x000c7800011c7983 */ /* 0x000ea20000300a00 */
[----:B------:R-:W3:Y:S01]  /*13020*/  LDL.LU.64 R26, [R1+0xc80] ;  /* 0x000c8000011a7983 */ /* 0x000ee20000300a00 */
[----:B------:R-:W3:Y:S02]  /*13030*/  LDL.LU.64 R6, [R1+0xc88] ;  /* 0x000c880001067983 */ /* 0x000ee40000300a00 */
[----:B------:R-:W3:Y:S02]  /*13040*/  LDL.LU.64 R8, [R1+0xc90] ;  /* 0x000c900001087983 */ /* 0x000ee40000300a00 */
[----:B------:R-:W3:Y:S01]  /*13050*/  LDL.LU.64 R10, [R1+0xc98] ;  /* 0x000c9800010a7983 */ /* 0x000ee20000300a00 */
[----:B------:R-:W3:Y:S04]  /*13060*/  LDL.LU.64 R12, [R1+0xca0] ;  /* 0x000ca000010c7983 */ /* 0x000ee80000300a00 */
[----:B0-----:R0:W3:Y:S01]  /*13070*/  LDG.E.U16 R0, [R16.64] ;  /* 0x0000000610007981 */ /* 0x0010e2000c1e1500 */
[----:B------:R-:W4:Y:S03]  /*13080*/  LDL.LU.64 R14, [R1+0xca8] ;  /* 0x000ca800010e7983 */ /* 0x000f260000300a00 */
[----:B0-----:R-:W5:Y:S04]  /*13090*/  LDL.LU.64 R16, [R1+0xcb0] ;  /* 0x000cb00001107983 */ /* 0x001f680000300a00 */
[----:B--2---:R4:W2:Y:S04]  /*130a0*/  LDG.E.U16 R29, [R28.64] ;  /* 0x000000061c1d7981 */ /* 0x0048a8000c1e1500 */
[----:B---3--:R0:W-:Y:S04]  /*130b0*/  STL [R1+0x1c8], R0 ;  /* 0x0001c80001007387 */ /* 0x0081e80000100800 */
[----:B----4-:R-:W3:Y:S04]  /*130c0*/  LDG.E.U16 R28, [R14.64] ;  /* 0x000000060e1c7981 */ /* 0x010ee8000c1e1500 */
[----:B0-----:R0:W4:Y:S04]  /*130d0*/  LDG.E.U16 R0, [R18.64] ;  /* 0x0000000612007981 */ /* 0x001128000c1e1500 */
[----:B0-----:R-:W2:Y:S04]  /*130e0*/  LDL.LU.64 R18, [R1+0xcb8] ;  /* 0x000cb80001127983 */ /* 0x001ea80000300a00 */
[----:B----4-:R0:W-:Y:S04]  /*130f0*/  STL [R1+0x1c4], R0 ;  /* 0x0001c40001007387 */ /* 0x0101e80000100800 */
[----:B0-----:R0:W4:Y:S04]  /*13100*/  LDG.E.U16 R0, [R20.64] ;  /* 0x0000000614007981 */ /* 0x001128000c1e1500 */
[----:B0-----:R-:W2:Y:S04]  /*13110*/  LDL.LU.64 R20, [R1+0xcc0] ;  /* 0x000cc00001147983 */ /* 0x001ea80000300a00 */
[----:B----4-:R5:W-:Y:S04]  /*13120*/  STL [R1+0x1b4], R0 ;  /* 0x0001b40001007387 */ /* 0x010be80000100800 */
[----:B-----5:R0:W4:Y:S04]  /*13130*/  LDG.E.U16 R0, [R22.64] ;  /* 0x0000000616007981 */ /* 0x020128000c1e1500 */
[----:B0-----:R-:W5:Y:S04]  /*13140*/  LDL.LU.64 R22, [R1+0xcc8] ;  /* 0x000cc80001167983 */ /* 0x001f680000300a00 */
[----:B----4-:R0:W-:Y:S04]  /*13150*/  STL [R1+0x1a4], R0 ;  /* 0x0001a40001007387 */ /* 0x0101e80000100800 */
[----:B0-----:R0:W4:Y:S04]  /*13160*/  LDG.E.U16 R0, [R24.64] ;  /* 0x0000000618007981 */ /* 0x001128000c1e1500 */
[----:B0-----:R-:W2:Y:S04]  /*13170*/  LDL.LU.64 R24, [R1+0xcd0] ;  /* 0x000cd00001187983 */ /* 0x001ea80000300a00 */
[----:B----4-:R0:W-:Y:S04]  /*13180*/  STL [R1+0x194], R0 ;  /* 0x0001940001007387 */ /* 0x0101e80000100800 */
[----:B0-----:R0:W4:Y:S04]  /*13190*/  LDG.E.U16 R0, [R2.64] ;  /* 0x0000000602007981 */ /* 0x001128000c1e1500 */
[----:B0-----:R-:W2:Y:S04]  /*131a0*/  LDL.LU.64 R2, [R1+0x14e0] ;  /* 0x0014e00001027983 */ /* 0x001ea80000300a00 */
[----:B----4-:R2:W-:Y:S04]  /*131b0*/  STL [R1+0x184], R0 ;  /* 0x0001840001007387 */ /* 0x0105e80000100800 */
[----:B--2---:R0:W2:Y:S04]  /*131c0*/  LDG.E.U16 R0, [R2.64] ;  /* 0x0000000602007981 */ /* 0x0040a8000c1e1500 */
[----:B0-----:R-:W4:Y:S04]  /*131d0*/  LDL.LU.64 R2, [R1+0x14d8] ;  /* 0x0014d80001027983 */ /* 0x001f280000300a00 */
[----:B--2---:R4:W-:Y:S04]  /*131e0*/  STL [R1+0x174], R0 ;  /* 0x0001740001007387 */ /* 0x0049e80000100800 */
[----:B----4-:R0:W2:Y:S04]  /*131f0*/  LDG.E.U16 R0, [R2.64] ;  /* 0x0000000602007981 */ /* 0x0100a8000c1e1500 */
        /* <DEDUP_REMOVED lines=30> */
[----:B0-----:R0:W4:Y:S04]  /*133e0*/  LDG.E.U16 R0, [R4.64] ;  /* 0x0000000604007981 */ /* 0x001128000c1e1500 */
[----:B-1----:R1:W3:Y:S04]  /*133f0*/  LDG.E.U16 R3, [R8.64] ;  /* 0x0000000608037981 */ /* 0x0022e8000c1e1500 */
[----:B0-----:R0:W3:Y:S04]  /*13400*/  LDG.E.U16 R4, [R6.64] ;  /* 0x0000000606047981 */ /* 0x0010e8000c1e1500 */
[----:B------:R-:W3:Y:S04]  /*13410*/  LDG.E.U16 R5, [R26.64] ;  /* 0x000000061a057981 */ /* 0x000ee8000c1e1500 */
[----:B-1----:R-:W3:Y:S04]  /*13420*/  LDG.E.U16 R8, [R20.64] ;  /* 0x0000000614087981 */ /* 0x002ee8000c1e1500 */
[----:B0-----:R-:W3:Y:S04]  /*13430*/  LDG.E.U16 R6, [R16.64] ;  /* 0x0000000610067981 */ /* 0x001ee8000c1e1500 */
[----:B------:R-:W3:Y:S04]  /*13440*/  LDG.E.U16 R7, [R18.64] ;  /* 0x0000000612077981 */ /* 0x000ee8000c1e1500 */
[----:B-----5:R-:W5:Y:S04]  /*13450*/  LDG.E.U16 R9, [R22.64] ;  /* 0x0000000616097981 */ /* 0x020f68000c1e1500 */
[----:B--2---:R0:W-:Y:S01]  /*13460*/  STL [R1+0x98], R2 ;  /* 0x0000980201007387 */ /* 0x0041e20000100800 */
[----:B----4-:R1:W-:Y:S02]  /*13470*/  STL [R1+0x84], R0 ;  /* 0x0000840001007387 */ /* 0x0103e40000100800 */
[----:B---3--:R-:W-:Y:S01]  /*13480*/  STL [R1+0x1348], R28 ;  /* 0x0013481c01007387 */ /* 0x008fe20000100800 */
[----:B0-----:R0:W2:Y:S04]  /*13490*/  LDG.E.U16 R2, [R10.64] ;  /* 0x000000060a027981 */ /* 0x0010a8000c1e1500 */
[----:B-1----:R-:W3:Y:S04]  /*134a0*/  LDG.E.U16 R0, [R12.64] ;  /* 0x000000060c007981 */ /* 0x002ee8000c1e1500 */
[----:B0-----:R0:W4:Y:S04]  /*134b0*/  LDG.E.U16 R10, [R24.64] ;  /* 0x00000006180a7981 */ /* 0x001128000c1e1500 */
[----:B------:R-:W-:Y:S01]  /*134c0*/  STL [R1+0x134c], R6 ;  /* 0x00134c0601007387 */ /* 0x000fe20000100800 */
[----:B------:R-:W-:Y:S02]  /*134d0*/  STL [R1+0x1350], R7 ;  /* 0x0013500701007387 */ /* 0x000fe40000100800 */
[----:B------:R-:W-:Y:S02]  /*134e0*/  STL [R1+0x1354], R8 ;  /* 0x0013540801007387 */ /* 0x000fe40000100800 */
[----:B-----5:R1:W-:Y:S01]  /*134f0*/  STL [R1+0x1358], R9 ;  /* 0x0013580901007387 */ /* 0x0203e20000100800 */
[----:B------:R-:W5:Y:S01]  /*13500*/  LDL.LU.64 R18, [R1+0xcd8] ;  /* 0x000cd80001127983 */ /* 0x000f620000300a00 */
[----:B------:R-:W2:Y:S02]  /*13510*/  LDL.LU.64 R20, [R1+0xce0] ;  /* 0x000ce00001147983 */ /* 0x000ea40000300a00 */
[----:B------:R-:W2:Y:S01]  /*13520*/  LDL.LU.64 R22, [R1+0xce8] ;  /* 0x000ce80001167983 */ /* 0x000ea20000300a00 */
[----:B0-----:R-:W2:Y:S04]  /*13530*/  LDL.LU.64 R24, [R1+0xcf0] ;  /* 0x000cf00001187983 */ /* 0x001ea80000300a00 */
[----:B-1----:R-:W2:Y:S04]  /*13540*/  LDL.LU.64 R8, [R1+0xd68] ;  /* 0x000d680001087983 */ /* 0x002ea80000300a00 */
        /* <DEDUP_REMOVED lines=19> */
[----:B---3--:R5:W-:Y:S03]  /*13680*/  STL [R1+0xc], R0 ;  /* 0x00000c0001007387 */ /* 0x008be60000100800 */
[----:B-----5:R0:W3:Y:S04]  /*13690*/  LDG.E.U16 R0, [R18.64] ;  /* 0x0000000612007981 */ /* 0x0200e8000c1e1500 */
[----:B--2---:R1:W-:Y:S04]  /*136a0*/  STL.64 [R1+0x1458], R8 ;  /* 0x0014580801007387 */ /* 0x0043e80000100a00 */
[----:B-1----:R-:W2:Y:S04]  /*136b0*/  LDL.LU.64 R8, [R1+0xd20] ;  /* 0x000d200001087983 */ /* 0x002ea80000300a00 */
        /* <DEDUP_REMOVED lines=9> */
[----:B-1----:R-:W2:Y:S01]  /*13750*/  LDL.LU.64 R8, [R1+0xcf8] ;  /* 0x000cf80001087983 */ /* 0x002ea20000300a00 */
[----:B------:R-:W5:Y:S02]  /*13760*/  LDL.LU.64 R6, [R1+0xd70] ;  /* 0x000d700001067983 */ /* 0x000f640000300a00 */
[----:B------:R-:W2:Y:S02]  /*13770*/  LDL.LU.64 R28, [R1+0xd78] ;  /* 0x000d7800011c7983 */ /* 0x000ea40000300a00 */
[----:B------:R-:W2:Y:S01]  /*13780*/  LDL.LU.64 R2, [R1+0xd80] ;  /* 0x000d800001027983 */ /* 0x000ea20000300a00 */
[----:B------:R-:W2:Y:S01]  /*13790*/  LDL.LU.64 R4, [R1+0xd88] ;  /* 0x000d880001047983 */ /* 0x000ea20000300a00 */
[----:B------:R-:W5:Y:S02]  /*137a0*/  LDL.LU.64 R26, [R1+0xd90] ;  /* 0x000d9000011a7983 */ /* 0x000f640000300a00 */
[----:B------:R-:W5:Y:S02]  /*137b0*/  LDL.LU.64 R12, [R1+0xd98] ;  /* 0x000d9800010c7983 */ /* 0x000f640000300a00 */
[----:B------:R-:W5:Y:S01]  /*137c0*/  LDL.LU.64 R14, [R1+0xda0] ;  /* 0x000da000010e7983 */ /* 0x000f620000300a00 */
[----:B------:R-:W5:Y:S01]  /*137d0*/  LDL.LU.64 R16, [R1+0xda8] ;  /* 0x000da80001107983 */ /* 0x000f620000300a00 */
[----:B----4-:R1:W-:Y:S03]  /*137e0*/  STL [R1+0x135c], R10 ;  /* 0x00135c0a01007387 */ /* 0x0103e60000100800 */
[----:B-1----:R-:W4:Y:S01]  /*137f0*/  LDL.LU.64 R10, [R1+0xd60] ;  /* 0x000d6000010a7983 */ /* 0x002f220000300a00 */
[----:B0-----:R-:W5:Y:S02]  /*13800*/  LDL.LU.64 R18, [R1+0xdb0] ;  /* 0x000db00001127983 */ /* 0x001f640000300a00 */
[----:B---3--:R0:W-:Y:S02]  /*13810*/  STL [R1+0x1c0], R0 ;  /* 0x0001c00001007387 */ /* 0x0081e40000100800 */
[----:B0-----:R0:W3:Y:S04]  /*13820*/  LDG.E.U16 R0, [R20.64] ;  /* 0x0000000614007981 */ /* 0x0010e8000c1e1500 */
[----:B0-----:R-:W3:Y:S04]  /*13830*/  LDL.LU.64 R20, [R1+0xdb8] ;  /* 0x000db80001147983 */ /* 0x001ee80000300a00 */
[----:B--2---:R-:W2:Y:S04]  /*13840*/  LDG.E.U16 R4, [R4.64] ;  /* 0x0000000604047981 */ /* 0x004ea8000c1e1500 */
[----:B----4-:R5:W4:Y:S04]  /*13850*/  LDG.E.U16 R10, [R10.64] ;  /* 0x000000060a0a7981 */ /* 0x010b28000c1e1500 */
[----:B-----5:R-:W5:Y:S04]  /*13860*/  LDG.E.U16 R11, [R16.64] ;  /* 0x00000006100b7981 */ /* 0x020f68000c1e1500 */
[----:B---3--:R0:W-:Y:S04]  /*13870*/  STL [R1+0x1bc], R0 ;  /* 0x0001bc0001007387 */ /* 0x0081e80000100800 */
[----:B0-----:R0:W3:Y:S04]  /*13880*/  LDG.E.U16 R0, [R22.64] ;  /* 0x0000000616007981 */ /* 0x0010e8000c1e1500 */
[----:B0-----:R-:W2:Y:S04]  /*13890*/  LDL.LU.64 R22, [R1+0xdc0] ;  /* 0x000dc00001167983 */ /* 0x001ea80000300a00 */
[----:B---3--:R0:W-:Y:S04]  /*138a0*/  STL [R1+0x1b8], R0 ;  /* 0x0001b80001007387 */ /* 0x0081e80000100800 */
[----:B0-----:R0:W3:Y:S04]  /*138b0*/  LDG.E.U16 R0, [R24.64] ;  /* 0x0000000618007981 */ /* 0x0010e8000c1e1500 */
        /* <DEDUP_REMOVED lines=43> */
[----:B-1----:R1:W2:Y:S04]  /*13b70*/  LDG.E.U16 R8, [R6.64] ;  /* 0x0000000606087981 */ /* 0x0022a8000c1e1500 */
[----:B0-----:R-:W2:Y:S01]  /*13b80*/  LDG.E.U16 R14, [R22.64] ;  /* 0x00000006160e7981 */ /* 0x001ea2000c1e1500 */
[----:B-----5:R-:W-:Y:S03]  /*13b90*/  STL [R1+0x131c], R11 ;  /* 0x00131c0b01007387 */ /* 0x020fe60000100800 */
[----:B------:R0:W5:Y:S04]  /*13ba0*/  LDG.E.U16 R15, [R24.64] ;  /* 0x00000006180f7981 */ /* 0x000168000c1e1500 */
[----:B-1----:R1:W2:Y:S04]  /*13bb0*/  LDG.E.U16 R6, [R2.64] ;  /* 0x0000000602067981 */ /* 0x0022a8000c1e1500 */
[----:B------:R-:W2:Y:S04]  /*13bc0*/  LDG.E.U16 R7, [R28.64] ;  /* 0x000000061c077981 */ /* 0x000ea8000c1e1500 */
[----:B-1----:R1:W2:Y:S04]  /*13bd0*/  LDG.E.U16 R2, [R12.64] ;  /* 0x000000060c027981 */ /* 0x0022a8000c1e1500 */
[----:B------:R-:W2:Y:S04]  /*13be0*/  LDG.E.U16 R3, [R26.64] ;  /* 0x000000061a037981 */ /* 0x000ea8000c1e1500 */
[----:B-1----:R-:W2:Y:S04]  /*13bf0*/  LDG.E.U16 R12, [R18.64] ;  /* 0x00000006120c7981 */ /* 0x002ea8000c1e1500 */
[----:B------:R-:W3:Y:S04]  /*13c00*/  LDG.E.U16 R13, [R20.64] ;  /* 0x00000006140d7981 */ /* 0x000ee8000c1e1500 */
[----:B--2---:R-:W-:Y:S01]  /*13c10*/  STL [R1+0x1320], R12 ;  /* 0x0013200c01007387 */ /* 0x004fe20000100800 */
[----:B---3--:R-:W-:Y:S02]  /*13c20*/  STL [R1+0x1324], R13 ;  /* 0x0013240d01007387 */ /* 0x008fe40000100800 */
[----:B------:R-:W-:Y:S02]  /*13c30*/  STL [R1+0x1328], R14 ;  /* 0x0013280e01007387 */ /* 0x000fe40000100800 */
[----:B------:R-:W2:Y:S01]  /*13c40*/  LDL.LU.64 R22, [R1+0xdd0] ;  /* 0x000dd00001167983 */ /* 0x000ea20000300a00 */
[----:B0-----:R-:W3:Y:S04]  /*13c50*/  LDL.LU.64 R24, [R1+0xe20] ;  /* 0x000e200001187983 */ /* 0x001ee80000300a00 */
[----:B--2---:R0:W2:Y:S04]  /*13c60*/  LDG.E.U16 R16, [R22.64] ;  /* 0x0000000616107981 */ /* 0x0040a8000c1e1500 */
[----:B---3--:R1:W-:Y:S04]  /*13c70*/  STL.64 [R1+0x13d8], R24 ;  /* 0x0013d81801007387 */ /* 0x0083e80000100a00 */
[----:B-1----:R-:W3:Y:S04]  /*13c80*/  LDL.LU.64 R24, [R1+0xe18] ;  /* 0x000e180001187983 */ /* 0x002ee80000300a00 */
        /* <DEDUP_REMOVED lines=8> */
[----:B---3--:R1:W-:Y:S01]  /*13d10*/  STL.64 [R1+0x1400], R24 ;  /* 0x0014001801007387 */ /* 0x0083e20000100a00 */
[----:B----4-:R-:W-:Y:S03]  /*13d20*/  STL [R1+0xa8], R10 ;  /* 0x0000a80a01007387 */ /* 0x010fe60000100800 */
[----:B-1----:R-:W3:Y:S01]  /*13d30*/  LDL.LU.64 R24, [R1+0xdf0] ;  /* 0x000df00001187983 */ /* 0x002ee20000300a00 */
[----:B------:R-:W-:Y:S03]  /*13d40*/  STL [R1+0x94], R9 ;  /* 0x0000940901007387 */ /* 0x000fe60000100800 */
[----:B---3--:R1:W-:Y:S01]  /*13d50*/  STL.64 [R1+0x1408], R24 ;  /* 0x0014081801007387 */ /* 0x0083e20000100a00 */
[----:B------:R-:W-:Y:S03]  /*13d60*/  STL [R1+0x80], R8 ;  /* 0x0000800801007387 */ /* 0x000fe60000100800 */
        /* <DEDUP_REMOVED lines=9> */
[----:B------:R-:W-:Y:S02]  /*13e00*/  STL [R1+0x1c], R2 ;  /* 0x00001c0201007387 */ /* 0x000fe40000100800 */
[----:B------:R-:W4:Y:S02]  /*13e10*/  LDL.LU.64 R12, [R1+0xe58] ;  /* 0x000e5800010c7983 */ /* 0x000f240000300a00 */
[----:B------:R3:W-:Y:S02]  /*13e20*/  STL [R1+0x8], R0 ;  /* 0x0000080001007387 */ /* 0x0007e40000100800 */
[----:B---3--:R1:W3:Y:S04]  /*13e30*/  LDG.E.U16 R0, [R24.64] ;  /* 0x0000000618007981 */ /* 0x0082e8000c1e1500 */
[----:B----4-:R4:W-:Y:S04]  /*13e40*/  STL.64 [R1+0x13b8], R12 ;  /* 0x0013b80c01007387 */ /* 0x0109e80000100a00 */
[----:B----4-:R-:W4:Y:S04]  /*13e50*/  LDL.LU.64 R12, [R1+0xe40] ;  /* 0x000e4000010c7983 */ /* 0x010f280000300a00 */
[----:B----4-:R4:W-:Y:S04]  /*13e60*/  STL.64 [R1+0x13c0], R12 ;  /* 0x0013c00c01007387 */ /* 0x0109e80000100a00 */
[----:B----4-:R-:W4:Y:S04]  /*13e70*/  LDL.LU.64 R12, [R1+0xe38] ;  /* 0x000e3800010c7983 */ /* 0x010f280000300a00 */
[----:B----4-:R4:W-:Y:S04]  /*13e80*/  STL.64 [R1+0x13c8], R12 ;  /* 0x0013c80c01007387 */ /* 0x0109e80000100a00 */
[----:B----4-:R-:W4:Y:S04]  /*13e90*/  LDL.LU.64 R12, [R1+0xe30] ;  /* 0x000e3000010c7983 */ /* 0x010f280000300a00 */
[----:B----4-:R4:W-:Y:S04]  /*13ea0*/  STL.64 [R1+0x13d0], R12 ;  /* 0x0013d00c01007387 */ /* 0x0109e80000100a00 */
[----:B----4-:R-:W4:Y:S01]  /*13eb0*/  LDL.LU.64 R12, [R1+0xe28] ;  /* 0x000e2800010c7983 */ /* 0x010f220000300a00 */
[----:B------:R-:W4:Y:S02]  /*13ec0*/  LDL.LU.64 R10, [R1+0xe60] ;  /* 0x000e6000010a7983 */ /* 0x000f240000300a00 */
[----:B------:R-:W4:Y:S02]  /*13ed0*/  LDL.LU.64 R18, [R1+0xe68] ;  /* 0x000e680001127983 */ /* 0x000f240000300a00 */
[----:B------:R-:W4:Y:S01]  /*13ee0*/  LDL.LU.64 R8, [R1+0xe70] ;  /* 0x000e700001087983 */ /* 0x000f220000300a00 */
[----:B------:R-:W4:Y:S01]  /*13ef0*/  LDL.LU.64 R6, [R1+0xe78] ;  /* 0x000e780001067983 */ /* 0x000f220000300a00 */
[----:B------:R-:W4:Y:S02]  /*13f00*/  LDL.LU.64 R28, [R1+0xe80] ;  /* 0x000e8000011c7983 */ /* 0x000f240000300a00 */
[----:B------:R-:W4:Y:S02]  /*13f10*/  LDL.LU.64 R2, [R1+0xe88] ;  /* 0x000e880001027983 */ /* 0x000f240000300a00 */
[----:B------:R-:W4:Y:S01]  /*13f20*/  LDL.LU.64 R20, [R1+0xe90] ;  /* 0x000e900001147983 */ /* 0x000f220000300a00 */
[----:B-----5:R5:W-:Y:S04]  /*13f30*/  STL [R1+0x132c], R15 ;  /* 0x00132c0f01007387 */ /* 0x020be80000100800 */
[----:B-----5:R-:W5:Y:S01]  /*13f40*/  LDL.LU.64 R14, [R1+0xe50] ;  /* 0x000e5000010e7983 */ /* 0x020f620000300a00 */
[----:B------:R-:W5:Y:S02]  /*13f50*/  LDL.LU.64 R4, [R1+0xe98] ;  /* 0x000e980001047983 */ /* 0x000f640000300a00 */
[----:B------:R-:W5:Y:S02]  /*13f60*/  LDL.LU.64 R26, [R1+0xea0] ;  /* 0x000ea000011a7983 */ /* 0x000f640000300a00 */
[----:B0-----:R-:W5:Y:S01]  /*13f70*/  LDL.64 R22, [R1+0xea8] ;  /* 0x000ea80001167983 */ /* 0x001f620000100a00 */
[----:B--2---:R0:W-:Y:S04]  /*13f80*/  STL [R1+0x1330], R16 ;  /* 0x0013301001007387 */ /* 0x0041e80000100800 */
[----:B0-----:R-:W2:Y:S01]  /*13f90*/  LDL.LU.64 R16, [R1+0xe48] ;  /* 0x000e480001107983 */ /* 0x001ea20000300a00 */
[----:B-1----:R-:W2:Y:S02]  /*13fa0*/  LDL.LU.64 R24, [R1+0x1418] ;  /* 0x0014180001187983 */ /* 0x002ea40000300a00 */
[----:B---3--:R0:W-:Y:S01]  /*13fb0*/  STL [R1+0x1ac], R0 ;  /* 0x0001ac0001007387 */ /* 0x0081e20000100800 */
[----:B----4-:R1:W3:Y:S04]  /*13fc0*/  LDG.E.U16 R10, [R10.64] ;  /* 0x000000060a0a7981 */ /* 0x0102e8000c1e1500 */
[----:B------:R-:W4:Y:S04]  /*13fd0*/  LDG.E.U16 R9, [R8.64] ;  /* 0x0000000608097981 */ /* 0x000f28000c1e1500 */
[----:B------:R0:W3:Y:S04]  /*13fe0*/  LDG.E.U16 R28, [R28.64] ;  /* 0x000000061c1c7981 */ /* 0x0000e8000c1e1500 */
[----:B------:R-:W3:Y:S04]  /*13ff0*/  LDG.E.U16 R7, [R6.64] ;  /* 0x0000000606077981 */ /* 0x000ee8000c1e1500 */
[----:B-1----:R1:W3:Y:S04]  /*14000*/  LDG.E.U16 R11, [R18.64] ;  /* 0x00000006120b7981 */ /* 0x0022e8000c1e1500 */
[----:B0-----:R0:W3:Y:S04]  /*14010*/  LDG.E.U16 R29, [R2.64] ;  /* 0x00000006021d7981 */ /* 0x0010e8000c1e1500 */
[----:B-----5:R-:W5:Y:S04]  /*14020*/  LDG.E.U16 R15, [R14.64] ;  /* 0x000000060e0f7981 */ /* 0x020f68000c1e1500 */
[----:B0-----:R0:W3:Y:S04]  /*14030*/  LDG.E.U16 R2, [R4.64] ;  /* 0x0000000604027981 */ /* 0x0010e8000c1e1500 */
[----:B------:R0:W3:Y:S04]  /*14040*/  LDG.E.U16 R3, [R26.64] ;  /* 0x000000061a037981 */ /* 0x0000e8000c1e1500 */
[----:B--2---:R2:W3:Y:S04]  /*14050*/  LDG.E.U16 R17, [R16.64] ;  /* 0x0000000610117981 */ /* 0x0044e8000c1e1500 */
[----:B------:R0:W3:Y:S04]  /*14060*/  LDG.E.U16 R0, [R24.64] ;  /* 0x0000000618007981 */ /* 0x0000e8000c1e1500 */
[----:B--2---:R2:W2:Y:S04]  /*14070*/  LDG.E.U16 R16, [R20.64] ;  /* 0x0000000614107981 */ /* 0x0044a8000c1e1500 */
        /* <DEDUP_REMOVED lines=24> */
[----:B0-----:R-:W3:Y:S04]  /*14200*/  LDL.64 R24, [R1+0xeb0] ;  /* 0x000eb00001187983 */ /* 0x001ee80000100a00 */
[----:B--2---:R0:W-:Y:S04]  /*14210*/  STL [R1+0x158], R0 ;  /* 0x0001580001007387 */ /* 0x0041e80000100800 */
[----:B0-----:R0:W2:Y:S04]  /*14220*/  LDG.E.U16 R0, [R12.64] ;  /* 0x000000060c007981 */ /* 0x0010a8000c1e1500 */
        /* <DEDUP_REMOVED lines=9> */
[----:B0-----:R-:W3:Y:S01]  /*142c0*/  LDL.LU.64 R12, [R1+0x13b8] ;  /* 0x0013b800010c7983 */ /* 0x001ee20000300a00 */
[----:B-1----:R-:W3:Y:S02]  /*142d0*/  LDL.LU.64 R18, [R1+0xeb8] ;  /* 0x000eb80001127983 */ /* 0x002ee40000300a00 */
[----:B------:R-:W4:Y:S01]  /*142e0*/  LDL.LU.64 R20, [R1+0xec8] ;  /* 0x000ec80001147983 */ /* 0x000f220000300a00 */
[----:B--2---:R0:W-:Y:S04]  /*142f0*/  STL [R1+0x108], R0 ;  /* 0x0001080001007387 */ /* 0x0041e80000100800 */
[----:B0-----:R0:W2:Y:S04]  /*14300*/  LDG.E.U16 R0, [R22.64] ;  /* 0x0000000616007981 */ /* 0x0010a8000c1e1500 */
[----:B---3--:R-:W3:Y:S04]  /*14310*/  LDG.E.U16 R13, [R12.64] ;  /* 0x000000060c0d7981 */ /* 0x008ee8000c1e1500 */
[----:B------:R-:W2:Y:S04]  /*14320*/  LDG.E.U16 R18, [R18.64] ;  /* 0x0000000612127981 */ /* 0x000ea8000c1e1500 */
[----:B----4-:R-:W4:Y:S04]  /*14330*/  LDG.E.U16 R20, [R20.64] ;  /* 0x0000000614147981 */ /* 0x010f28000c1e1500 */
[----:B0-----:R-:W2:Y:S01]  /*14340*/  LDL.LU.64 R22, [R1+0xed8] ;  /* 0x000ed80001167983 */ /* 0x001ea20000300a00 */
[----:B------:R-:W3:Y:S03]  /*14350*/  LDL.LU.64 R4, [R1+0xef8] ;  /* 0x000ef80001047983 */ /* 0x000ee60000300a00 */
[----:B--2---:R-:W2:Y:S04]  /*14360*/  LDG.E.U16 R22, [R22.64] ;  /* 0x0000000616167981 */ /* 0x004ea8000c1e1500 */
[----:B---3--:R0:W-:Y:S04]  /*14370*/  STL.64 [R1+0x13a0], R4 ;  /* 0x0013a00401007387 */ /* 0x0081e80000100a00 */
[----:B0-----:R-:W3:Y:S04]  /*14380*/  LDL.LU.64 R4, [R1+0xef0] ;  /* 0x000ef00001047983 */ /* 0x001ee80000300a00 */
[----:B---3--:R0:W-:Y:S04]  /*14390*/  STL.64 [R1+0x13a8], R4 ;  /* 0x0013a80401007387 */ /* 0x0081e80000100a00 */
[----:B0-----:R-:W3:Y:S04]  /*143a0*/  LDL.LU.64 R4, [R1+0xee8] ;  /* 0x000ee80001047983 */ /* 0x001ee80000300a00 */
[----:B---3--:R0:W-:Y:S04]  /*143b0*/  STL.64 [R1+0x13b0], R4 ;  /* 0x0013b00401007387 */ /* 0x0081e80000100a00 */
[----:B0-----:R-:W3:Y:S01]  /*143c0*/  LDL.LU.64 R4, [R1+0xee0] ;  /* 0x000ee00001047983 */ /* 0x001ee20000300a00 */
[----:B------:R-:W2:Y:S03]  /*143d0*/  LDL.LU.64 R26, [R1+0xf08] ;  /* 0x000f0800011a7983 */ /* 0x000ea60000300a00 */
[----:B--2---:R0:W-:Y:S04]  /*143e0*/  STL.64 [R1+0x1398], R26 ;  /* 0x0013981a01007387 */ /* 0x0041e80000100a00 */
[----:B0-----:R-:W2:Y:S01]  /*143f0*/  LDL.LU.64 R26, [R1+0xf00] ;  /* 0x000f0000011a7983 */ /* 0x001ea20000300a00 */
[----:B------:R0:W-:Y:S03]  /*14400*/  STL [R1+0xf4], R17 ;  /* 0x0000f41101007387 */ /* 0x0001e60000100800 */
[----:B0-----:R0:W2:Y:S01]  /*14410*/  LDG.E.U16 R17, [R24.64] ;  /* 0x0000000618117981 */ /* 0x0010a2000c1e1500 */
[----:B-----5:R1:W-:Y:S03]  /*14420*/  STL [R1+0xe0], R15 ;  /* 0x0000e00f01007387 */ /* 0x0203e60000100800 */
[----:B-1----:R-:W5:Y:S01]  /*14430*/  LDL.LU.64 R14, [R1+0xf30] ;  /* 0x000f3000010e7983 */ /* 0x002f620000300a00 */
[----:B0-----:R-:W3:Y:S02]  /*14440*/  LDL.LU.64 R24, [R1+0xf38] ;  /* 0x000f380001187983 */ /* 0x001ee40000300a00 */
[----:B------:R0:W-:Y:S02]  /*14450*/  STL [R1+0xcc], R13 ;  /* 0x0000cc0d01007387 */ /* 0x0001e40000100800 */
[----:B0-----:R-:W3:Y:S01]  /*14460*/  LDL.LU.64 R12, [R1+0xf40] ;  /* 0x000f4000010c7983 */ /* 0x001ee20000300a00 */
[----:B------:R-:W-:Y:S02]  /*14470*/  STL [R1+0xa4], R11 ;  /* 0x0000a40b01007387 */ /* 0x000fe40000100800 */
[----:B------:R0:W-:Y:S02]  /*14480*/  STL [R1+0xb8], R10 ;  /* 0x0000b80a01007387 */ /* 0x0001e40000100800 */
[----:B0-----:R-:W4:Y:S01]  /*14490*/  LDL.LU.64 R10, [R1+0xf48] ;  /* 0x000f4800010a7983 */ /* 0x001f220000300a00 */
[----:B------:R0:W-:Y:S03]  /*144a0*/  STL [R1+0x90], R9 ;  /* 0x0000900901007387 */ /* 0x0001e60000100800 */
[----:B0-----:R-:W4:Y:S01]  /*144b0*/  LDL.LU.64 R8, [R1+0xf50] ;  /* 0x000f500001087983 */ /* 0x001f220000300a00 */
[----:B------:R0:W-:Y:S03]  /*144c0*/  STL [R1+0x7c], R7 ;  /* 0x00007c0701007387 */ /* 0x0001e60000100800 */
[----:B0-----:R-:W4:Y:S01]  /*144d0*/  LDL.LU.64 R6, [R1+0xf58] ;  /* 0x000f580001067983 */ /* 0x001f220000300a00 */
[----:B------:R-:W-:Y:S02]  /*144e0*/  STL [R1+0x54], R29 ;  /* 0x0000541d01007387 */ /* 0x000fe40000100800 */
[----:B------:R0:W-:Y:S02]  /*144f0*/  STL [R1+0x68], R28 ;  /* 0x0000681c01007387 */ /* 0x0001e40000100800 */
[----:B0-----:R-:W4:Y:S04]  /*14500*/  LDL.LU.64 R28, [R1+0xf60] ;  /* 0x000f6000011c7983 */ /* 0x001f280000300a00 */
[----:B--2---:R-:W-:Y:S01]  /*14510*/  STL [R1+0x12f0], R17 ;  /* 0x0012f01101007387 */ /* 0x004fe20000100800 */
[----:B------:R0:W-:Y:S03]  /*14520*/  STL [R1+0x40], R16 ;  /* 0x0000401001007387 */ /* 0x0001e60000100800 */
[----:B0-----:R-:W2:Y:S01]  /*14530*/  LDL.LU.64 R16, [R1+0xf28] ;  /* 0x000f280001107983 */ /* 0x001ea20000300a00 */
[----:B------:R-:W-:Y:S02]  /*14540*/  STL [R1+0x18], R3 ;  /* 0x0000180301007387 */ /* 0x000fe40000100800 */
[----:B------:R0:W-:Y:S01]  /*14550*/  STL [R1+0x2c], R2 ;  /* 0x00002c0201007387 */ /* 0x0001e20000100800 */
[----:B-----5:R3:W5:Y:S04]  /*14560*/  LDG.E.U16 R15, [R14.64] ;  /* 0x000000060e0f7981 */ /* 0x020768000c1e1500 */
[----:B0-----:R-:W5:Y:S01]  /*14570*/  LDL.LU.64 R2, [R1+0xf68] ;  /* 0x000f680001027983 */ /* 0x001f620000300a00 */
[----:B------:R0:W-:Y:S03]  /*14580*/  STL [R1+0x12f4], R18 ;  /* 0x0012f41201007387 */ /* 0x0001e60000100800 */
[----:B---3--:R1:W3:Y:S04]  /*14590*/  LDG.E.U16 R14, [R24.64] ;  /* 0x00000006180e7981 */ /* 0x0082e8000c1e1500 */
[----:B------:R1:W3:Y:S04]  /*145a0*/  LDG.E.U16 R12, [R12.64] ;  /* 0x000000060c0c7981 */ /* 0x0002e8000c1e1500 */
[----:B0-----:R-:W3:Y:S04]  /*145b0*/  LDL.LU.64 R18, [R1+0xec0] ;  /* 0x000ec00001127983 */ /* 0x001ee80000300a00 */
[----:B----4-:R0:W4:Y:S04]  /*145c0*/  LDG.E.U16 R10, [R10.64] ;  /* 0x000000060a0a7981 */ /* 0x010128000c1e1500 */
[----:B--2---:R2:W2:Y:S04]  /*145d0*/  LDG.E.U16 R16, [R16.64] ;  /* 0x0000000610107981 */ /* 0x0044a8000c1e1500 */
[----:B---3--:R-:W3:Y:S04]  /*145e0*/  LDG.E.U16 R19, [R18.64] ;  /* 0x0000000612137981 */ /* 0x008ee8000c1e1500 */
[----:B---3--:R3:W-:Y:S04]  /*145f0*/  STL [R1+0x12f8], R19 ;  /* 0x0012f81301007387 */ /* 0x0087e80000100800 */
[----:B---3--:R-:W3:Y:S01]  /*14600*/  LDL.LU.64 R18, [R1+0xf20] ;  /* 0x000f200001127983 */ /* 0x008ee20000300a00 */
[----:B------:R0:W-:Y:S02]  /*14610*/  STL [R1+0x12fc], R20 ;  /* 0x0012fc1401007387 */ /* 0x0001e40000100800 */
[----:B------:R1:W-:Y:S01]  /*14620*/  STL [R1+0x4], R0 ;  /* 0x0000040001007387 */ /* 0x0003e20000100800 */
[----:B0-----:R-:W2:Y:S04]  /*14630*/  LDL.LU.64 R20, [R1+0xed0] ;  /* 0x000ed00001147983 */ /* 0x001ea80000300a00 */
[----:B-1----:R0:W4:Y:S04]  /*14640*/  LDG.E.U16 R0, [R4.64] ;  /* 0x0000000604007981 */ /* 0x002128000c1e1500 */
[----:B---3--:R1:W3:Y:S04]  /*14650*/  LDG.E.U16 R18, [R18.64] ;  /* 0x0000000612127981 */ /* 0x0082e8000c1e1500 */
[----:B-1----:R1:W3:Y:S04]  /*14660*/  LDG.E.U16 R19, [R8.64] ;  /* 0x0000000608137981 */ /* 0x0022e8000c1e1500 */
[----:B--2---:R-:W2:Y:S04]  /*14670*/  LDG.E.U16 R21, [R20.64] ;  /* 0x0000000614157981 */ /* 0x004ea8000c1e1500 */
[----:B--2---:R2:W-:Y:S04]  /*14680*/  STL [R1+0x1300], R21 ;  /* 0x0013001501007387 */ /* 0x0045e80000100800 */
[----:B--2---:R-:W2:Y:S01]  /*14690*/  LDL.LU.64 R20, [R1+0xf18] ;  /* 0x000f180001147983 */ /* 0x004ea20000300a00 */
[----:B------:R0:W-:Y:S03]  /*146a0*/  STL [R1+0x1304], R22 ;  /* 0x0013041601007387 */ /* 0x0001e60000100800 */
[----:B0-----:R-:W3:Y:S01]  /*146b0*/  LDL.LU.64 R22, [R1+0xf10] ;  /* 0x000f100001167983 */ /* 0x001ee20000300a00 */
[----:B------:R-:W3:Y:S02]  /*146c0*/  LDL.LU.64 R4, [R1+0x13b0] ;  /* 0x0013b00001047983 */ /* 0x000ee40000300a00 */
[----:B----4-:R3:W-:Y:S01]  /*146d0*/  STL [R1+0x168], R0 ;  /* 0x0001680001007387 */ /* 0x0107e20000100800 */
[----:B--2---:R-:W2:Y:S04]  /*146e0*/  LDG.E.U16 R21, [R20.64] ;  /* 0x0000000614157981 */ /* 0x004ea8000c1e1500 */
[----:B---3--:R0:W3:Y:S04]  /*146f0*/  LDG.E.U16 R0, [R4.64] ;  /* 0x0000000604007981 */ /* 0x0080e8000c1e1500 */
        /* <DEDUP_REMOVED lines=9> */
[----:B0-----:R-:W2:Y:S04]  /*14790*/  LDL.LU.64 R26, [R1+0x1398] ;  /* 0x00139800011a7983 */ /* 0x001ea80000300a00 */
[----:B---3--:R2:W-:Y:S04]  /*147a0*/  STL [R1+0x118], R0 ;  /* 0x0001180001007387 */ /* 0x0085e80000100800 */
[----:B--2---:R0:W2:Y:S04]  /*147b0*/  LDG.E.U16 R0, [R26.64] ;  /* 0x000000061a007981 */ /* 0x0040a8000c1e1500 */
[----:B0-----:R-:W3:Y:S04]  /*147c0*/  LDL.LU R27, [R1+0x1390] ;  /* 0x00139000011b7983 */ /* 0x001ee80000300800 */
[----:B------:R0:W3:Y:S04]  /*147d0*/  LDG.E.U16 R26, [R22.64] ;  /* 0x00000006161a7981 */ /* 0x0000e8000c1e1500 */
[----:B0-----:R-:W3:Y:S01]  /*147e0*/  LDL.LU.64 R22, [R1+0xf78] ;  /* 0x000f780001167983 */ /* 0x001ee20000300a00 */
[----:B------:R-:W4:Y:S03]  /*147f0*/  LDL.LU.64 R24, [R1+0xf80] ;  /* 0x000f800001187983 */ /* 0x000f260000300a00 */
[----:B--2---:R0:W-:Y:S04]  /*14800*/  STL [R1+0x104], R0 ;  /* 0x0001040001007387 */ /* 0x0041e80000100800 */
[----:B0-----:R5:W2:Y:S04]  /*14810*/  LDG.E.U16 R0, [R6.64] ;  /* 0x0000000606007981 */ /* 0x001aa8000c1e1500 */
[----:B---3--:R-:W3:Y:S04]  /*14820*/  LDG.E.U16 R23, [R22.64] ;  /* 0x0000000616177981 */ /* 0x008ee8000c1e1500 */
[----:B----4-:R-:W4:Y:S04]  /*14830*/  LDG.E.U16 R24, [R24.64] ;  /* 0x0000000618187981 */ /* 0x010f28000c1e1500 */
[----:B------:R0:W-:Y:S01]  /*14840*/  STL [R1+0xf0], R26 ;  /* 0x0000f01a01007387 */ /* 0x0001e20000100800 */
[----:B------:R1:W-:Y:S03]  /*14850*/  STL [R1+0xdc], R21 ;  /* 0x0000dc1501007387 */ /* 0x0003e60000100800 */
[----:B-----5:R5:W4:Y:S04]  /*14860*/  LDG.E.U16 R7, [R2.64] ;  /* 0x0000000602077981 */ /* 0x020b28000c1e1500 */
[----:B0-----:R0:W4:Y:S04]  /*14870*/  LDG.E.U16 R26, [R28.64] ;  /* 0x000000061c1a7981 */ /* 0x001128000c1e1500 */
[----:B-1----:R-:W4:Y:S01]  /*14880*/  LDL.LU.64 R20, [R1+0xf98] ;  /* 0x000f980001147983 */ /* 0x002f220000300a00 */
[----:B------:R1:W-:Y:S03]  /*14890*/  STL [R1+0xc8], R18 ;  /* 0x0000c81201007387 */ /* 0x0003e60000100800 */
[----:B-1----:R-:W4:Y:S01]  /*148a0*/  LDL.LU R18, [R1+0x304] ;  /* 0x0003040001127983 */ /* 0x002f220000300800 */
[----:B------:R-:W4:Y:S02]  /*148b0*/  LDL.LU R17, [R1+0x2fc] ;  /* 0x0002fc0001117983 */ /* 0x000f240000300800 */
[----:B------:R1:W-:Y:S02]  /*148c0*/  STL [R1+0xb4], R16 ;  /* 0x0000b41001007387 */ /* 0x0003e40000100800 */
[----:B-1----:R-:W4:Y:S01]  /*148d0*/  LDL.LU R16, [R1+0x2f4] ;  /* 0x0002f40001107983 */ /* 0x002f220000300800 */
[----:B------:R1:W-:Y:S03]  /*148e0*/  STL [R1+0xa0], R15 ;  /* 0x0000a00f01007387 */ /* 0x0003e60000100800 */
[----:B-1----:R-:W4:Y:S01]  /*148f0*/  LDL.LU R15, [R1+0x2ec] ;  /* 0x0002ec00010f7983 */ /* 0x002f220000300800 */
[----:B------:R1:W-:Y:S03]  /*14900*/  STL [R1+0x8c], R14 ;  /* 0x00008c0e01007387 */ /* 0x0003e60000100800 */
[----:B-1----:R-:W4:Y:S01]  /*14910*/  LDL.LU R14, [R1+0x2e4] ;  /* 0x0002e400010e7983 */ /* 0x002f220000300800 */
[----:B------:R-:W4:Y:S02]  /*14920*/  LDL.LU R13, [R1+0x2dc] ;  /* 0x0002dc00010d7983 */ /* 0x000f240000300800 */
[----:B------:R1:W-:Y:S02]  /*14930*/  STL [R1+0x78], R12 ;  /* 0x0000780c01007387 */ /* 0x0003e40000100800 */
[----:B-1----:R-:W4:Y:S01]  /*14940*/  LDL.LU R12, [R1+0x2d4] ;  /* 0x0002d400010c7983 */ /* 0x002f220000300800 */
[----:B------:R-:W4:Y:S02]  /*14950*/  LDL.LU R11, [R1+0x2cc] ;  /* 0x0002cc00010b7983 */ /* 0x000f240000300800 */
[----:B------:R1:W-:Y:S02]  /*14960*/  STL [R1+0x64], R10 ;  /* 0x0000640a01007387 */ /* 0x0003e40000100800 */
[----:B-1----:R-:W4:Y:S01]  /*14970*/  LDL.LU R10, [R1+0x2c4] ;  /* 0x0002c400010a7983 */ /* 0x002f220000300800 */
[----:B------:R-:W4:Y:S02]  /*14980*/  LDL.LU R9, [R1+0x2b8] ;  /* 0x0002b80001097983 */ /* 0x000f240000300800 */
[----:B------:R-:W4:Y:S02]  /*14990*/  LDL.LU R8, [R1+0x2ac] ;  /* 0x0002ac0001087983 */ /* 0x000f240000300800 */
[----:B------:R-:W4:Y:S01]  /*149a0*/  LDL.LU R6, [R1+0x2a0] ;  /* 0x0002a00001067983 */ /* 0x000f220000300800 */
[----:B0-----:R-:W4:Y:S01]  /*149b0*/  LDL.LU R28, [R1+0x294] ;  /* 0x00029400011c7983 */ /* 0x001f220000300800 */
[----:B------:R0:W-:Y:S02]  /*149c0*/  STL [R1+0x50], R19 ;  /* 0x0000501301007387 */ /* 0x0001e40000100800 */
[----:B-----5:R-:W5:Y:S02]  /*149d0*/  LDL.LU R2, [R1+0x288] ;  /* 0x0002880001027983 */ /* 0x020f640000300800 */
[----:B------:R-:W5:Y:S01]  /*149e0*/  LDL.LU R3, [R1+0x27c] ;  /* 0x00027c0001037983 */ /* 0x000f620000300800 */
[----:B0-----:R0:W5:Y:S04]  /*149f0*/  LDG.E.U16 R19, [R4.64] ;  /* 0x0000000604137981 */ /* 0x001168000c1e1500 */
[----:B0-----:R-:W5:Y:S04]  /*14a00*/  LDL.LU R4, [R1+0x270] ;  /* 0x0002700001047983 */ /* 0x001f680000300800 */
[----:B--2---:R0:W-:Y:S04]  /*14a10*/  STL [R1+0x3c], R0 ;  /* 0x00003c0001007387 */ /* 0x0041e80000100800 */
[----:B0-----:R-:W2:Y:S01]  /*14a20*/  LDL.LU R0, [R1+0x264] ;  /* 0x0002640001007983 */ /* 0x001ea20000300800 */
[----:B------:R-:W2:Y:S02]  /*14a30*/  LDL.LU R5, [R1+0x258] ;  /* 0x0002580001057983 */ /* 0x000ea40000300800 */
[----:B------:R-:W2:Y:S02]  /*14a40*/  LDL.LU R29, [R1+0x24c] ;  /* 0x00024c00011d7983 */ /* 0x000ea40000300800 */
[----:B---3--:R0:W-:Y:S02]  /*14a50*/  STL [R1+0x12d0], R23 ;  /* 0x0012d01701007387 */ /* 0x0081e40000100800 */
[----:B0-----:R-:W3:Y:S01]  /*14a60*/  LDL.LU.64 R22, [R1+0xf90] ;  /* 0x000f900001167983 */ /* 0x001ee20000300a00 */
[----:B----4-:R0:W-:Y:S03]  /*14a70*/  STL [R1+0x12d4], R24 ;  /* 0x0012d41801007387 */ /* 0x0101e60000100800 */
[----:B0-----:R-:W4:Y:S04]  /*14a80*/  LDL.LU.64 R24, [R1+0xf88] ;  /* 0x000f880001187983 */ /* 0x001f280000300a00 */
[----:B----4-:R-:W4:Y:S04]  /*14a90*/  LDG.E.U16 R25, [R24.64] ;  /* 0x0000000618197981 */ /* 0x010f28000c1e1500 */
[----:B----4-:R-:W-:Y:S01]  /*14aa0*/  STL [R1+0x12d8], R25 ;  /* 0x0012d81901007387 */ /* 0x010fe20000100800 */
[----:B------:R3:W-:Y:S02]  /*14ab0*/  STL [R1+0x28], R26 ;  /* 0x0000281a01007387 */ /* 0x0007e40000100800 */
[----:B------:R0:W-:Y:S01]  /*14ac0*/  STL [R1+0x14], R7 ;  /* 0x0000140701007387 */ /* 0x0001e20000100800 */
[----:B---3--:R-:W3:Y:S01]  /*14ad0*/  LDG.E.U16 R26, [R22.64] ;  /* 0x00000006161a7981 */ /* 0x008ee2000c1e1500 */
[----:B0-----:R-:W-:-:S02]  /*14ae0*/  LOP3.LUT R7, R27, 0x30, RZ, 0x3c, !PT ;  /* 0x000000301b077812 */ /* 0x001fc400078e3cff */
[----:B------:R-:W4:Y:S03]  /*14af0*/  LDG.E.U16 R27, [R20.64] ;  /* 0x00000006141b7981 */ /* 0x000f26000c1e1500 */
[----:B------:R-:W-:Y:S01]  /*14b00*/  STS.U16 [R7+0x8600], R18 ;  /* 0x0086001207007388 */ /* 0x000fe20000000400 */
[----:B------:R-:W-:Y:S02]  /*14b10*/  STS.U16 [R7+0x9600], R17 ;  /* 0x0096001107007388 */ /* 0x000fe40000000400 */
[----:B------:R-:W-:Y:S02]  /*14b20*/  STS.U16 [R7+0xa600], R16 ;  /* 0x00a6001007007388 */ /* 0x000fe40000000400 */
[----:B------:R-:W-:Y:S01]  /*14b30*/  STS.U16 [R7+0xb600], R15 ;  /* 0x00b6000f07007388 */ /* 0x000fe20000000400 */
[----:B------:R-:W-:Y:S01]  /*14b40*/  STS.U16 [R7+0xc600], R14 ;  /* 0x00c6000e07007388 */ /* 0x000fe20000000400 */
[----:B------:R-:W-:Y:S02]  /*14b50*/  STS.U16 [R7+0xd600], R13 ;  /* 0x00d6000d07007388 */ /* 0x000fe40000000400 */
[----:B------:R-:W-:Y:S02]  /*14b60*/  STS.U16 [R7+0xe600], R12 ;  /* 0x00e6000c07007388 */ /* 0x000fe40000000400 */
[----:B------:R-:W-:Y:S01]  /*14b70*/  STS.U16 [R7+0xf600], R11 ;  /* 0x00f6000b07007388 */ /* 0x000fe20000000400 */
[----:B------:R-:W-:Y:S01]  /*14b80*/  STS.U16 [R7+0x10600], R10 ;  /* 0x0106000a07007388 */ /* 0x000fe20000000400 */
[----:B------:R-:W-:Y:S02]  /*14b90*/  STS.U16 [R7+0x11600], R9 ;  /* 0x0116000907007388 */ /* 0x000fe40000000400 */
[----:B------:R0:W-:Y:S02]  /*14ba0*/  STS.U16 [R7+0x12600], R8 ;  /* 0x0126000807007388 */ /* 0x0001e40000000400 */
[----:B------:R1:W-:Y:S01]  /*14bb0*/  STS.U16 [R7+0x13600], R6 ;  /* 0x0136000607007388 */ /* 0x0003e20000000400 */
[----:B------:R-:W-:Y:S01]  /*14bc0*/  STS.U16 [R7+0x14600], R28 ;  /* 0x0146001c07007388 */ /* 0x000fe20000000400 */
[----:B-----5:R5:W-:Y:S03]  /*14bd0*/  STS.U16 [R7+0x15600], R2 ;  /* 0x0156000207007388 */ /* 0x020be60000000400 */
[----:B---3--:R-:W-:Y:S01]  /*14be0*/  STL [R1+0x12dc], R26 ;  /* 0x0012dc1a01007387 */ /* 0x008fe20000100800 */
[----:B----4-:R-:W-:Y:S02]  /*14bf0*/  STL [R1+0x12e0], R27 ;  /* 0x0012e01b01007387 */ /* 0x010fe40000100800 */
[----:B------:R-:W-:Y:S02]  /*14c00*/  STL [R1], R19 ;  /* 0x0000001301007387 */ /* 0x000fe40000100800 */
[----:B0-----:R-:W3:Y:S01]  /*14c10*/  LDL.LU R8, [R1+0x240] ;  /* 0x0002400001087983 */ /* 0x001ee20000300800 */
[----:B-1----:R-:W4:Y:S01]  /*14c20*/  LDL.LU R6, [R1+0x234] ;  /* 0x0002340001067983 */ /* 0x002f220000300800 */
[----:B-----5:R-:W5:Y:S03]  /*14c30*/  LDL.LU R2, [R1+0x21c] ;  /* 0x00021c0001027983 */ /* 0x020f660000300800 */
[----:B------:R-:W-:Y:S01]  /*14c40*/  STS.U16 [R7+0x16600], R3 ;  /* 0x0166000307007388 */ /* 0x000fe20000000400 */
[----:B------:R-:W-:Y:S02]  /*14c50*/  STS.U16 [R7+0x17600], R4 ;  /* 0x0176000407007388 */ /* 0x000fe40000000400 */
[----:B--2---:R-:W-:Y:S02]  /*14c60*/  STS.U16 [R7+0x18600], R0 ;  /* 0x0186000007007388 */ /* 0x004fe40000000400 */
[----:B------:R-:W-:Y:S01]  /*14c70*/  STS.U16 [R7+0x19600], R5 ;  /* 0x0196000507007388 */ /* 0x000fe20000000400 */
[----:B------:R-:W-:Y:S04]  /*14c80*/  STS.U16 [R7+0x1a600], R29 ;  /* 0x01a6001d07007388 */ /* 0x000fe80000000400 */
[----:B-----5:R0:W-:Y:S04]  /*14c90*/  STL [R1+0x138c], R2 ;  /* 0x00138c0201007387 */ /* 0x0201e80000100800 */
[----:B0-----:R-:W2:Y:S01]  /*14ca0*/  LDL.LU R2, [R1+0x228] ;  /* 0x0002280001027983 */ /* 0x001ea20000300800 */
[----:B------:R-:W5:Y:S02]  /*14cb0*/  LDL.LU R3, [R1+0x210] ;  /* 0x0002100001037983 */ /* 0x000f640000300800 */
[----:B------:R-:W5:Y:S02]  /*14cc0*/  LDL.LU R4, [R1+0x204] ;  /* 0x0002040001047983 */ /* 0x000f640000300800 */
[----:B------:R-:W5:Y:S01]  /*14cd0*/  LDL.LU R0, [R1+0x1f0] ;  /* 0x0001f00001007983 */ /* 0x000f620000300800 */
[----:B------:R-:W5:Y:S01]  /*14ce0*/  LDL.LU R5, [R1+0x1e8] ;  /* 0x0001e80001057983 */ /* 0x000f620000300800 */
        /* <DEDUP_REMOVED lines=19> */
[----:B------:R-:W5:Y:S04]  /*14e20*/  LDL.LU R10, [R1+0x4c] ;  /* 0x00004c00010a7983 */ /* 0x000f680000300800 */
[----:B---3--:R0:W-:Y:S01]  /*14e30*/  STS.U16 [R7+0x1b600], R8 ;  /* 0x01b6000807007388 */ /* 0x0081e20000000400 */
[----:B------:R-:W3:Y:S02]  /*14e40*/  LDL.LU R9, [R1+0x38] ;  /* 0x0000380001097983 */ /* 0x000ee40000300800 */
[----:B----4-:R1:W-:Y:S01]  /*14e50*/  STS.U16 [R7+0x1c600], R6 ;  /* 0x01c6000607007388 */ /* 0x0103e20000000400 */
[----:B0-----:R-:W3:Y:S01]  /*14e60*/  LDL.LU R8, [R1+0x24] ;  /* 0x0000240001087983 */ /* 0x001ee20000300800 */
[----:B-1----:R-:W3:Y:S03]  /*14e70*/  LDL.LU R6, [R1+0x10] ;  /* 0x0000100001067983 */ /* 0x002ee60000300800 */
[----:B--2---:R0:W-:Y:S04]  /*14e80*/  STS.U16 [R7+0x1d600], R2 ;  /* 0x01d6000207007388 */ /* 0x0041e80000000400 */
[----:B0-----:R-:W2:Y:S04]  /*14e90*/  LDL.LU R2, [R1+0x138c] ;  /* 0x00138c0001027983 */ /* 0x001ea80000300800 */
[----:B--2---:R0:W-:Y:S01]  /*14ea0*/  STS.U16 [R7+0x1e600], R2 ;  /* 0x01e6000207007388 */ /* 0x0041e20000000400 */
[----:B-----5:R1:W-:Y:S02]  /*14eb0*/  STS.U16 [R7+0x1f600], R3 ;  /* 0x01f6000307007388 */ /* 0x0203e40000000400 */
[----:B------:R2:W-:Y:S02]  /*14ec0*/  STS.U16 [R7+0x20600], R4 ;  /* 0x0206000407007388 */ /* 0x0005e40000000400 */
[----:B------:R5:W-:Y:S01]  /*14ed0*/  STS.U16 [R7+0x21600], R0 ;  /* 0x0216000007007388 */ /* 0x000be20000000400 */
[----:B------:R3:W-:Y:S01]  /*14ee0*/  STS.U16 [R7+0x22600], R5 ;  /* 0x0226000507007388 */ /* 0x0007e20000000400 */
[----:B------:R3:W-:Y:S03]  /*14ef0*/  STS.U16 [R7+0x23600], R29 ;  /* 0x0236001d07007388 */ /* 0x0007e60000000400 */
[----:B0-----:R-:W4:Y:S01]  /*14f00*/  LDL.LU R2, [R1+0x1388] ;  /* 0x0013880001027983 */ /* 0x001f220000300800 */
[----:B-1----:R-:W4:Y:S02]  /*14f10*/  LDL.LU R3, [R1+0x1384] ;  /* 0x0013840001037983 */ /* 0x002f240000300800 */
[----:B--2---:R-:W2:Y:S02]  /*14f20*/  LDL.LU R4, [R1+0x1380] ;  /* 0x0013800001047983 */ /* 0x004ea40000300800 */
[----:B-----5:R-:W5:Y:S01]  /*14f30*/  LDL.LU R0, [R1+0x137c] ;  /* 0x00137c0001007983 */ /* 0x020f620000300800 */
[----:B---3--:R-:W3:Y:S01]  /*14f40*/  LDL.LU R5, [R1+0x1378] ;  /* 0x0013780001057983 */ /* 0x008ee20000300800 */
[----:B------:R-:W2:Y:S03]  /*14f50*/  LDL.LU R29, [R1+0x1374] ;  /* 0x00137400011d7983 */ /* 0x000ea60000300800 */
[----:B------:R0:W-:Y:S04]  /*14f60*/  STS.U16 [R7+0x24600], R27 ;  /* 0x0246001b07007388 */ /* 0x0001e80000000400 */
[----:B0-----:R-:W2:Y:S01]  /*14f70*/  LDL.LU R27, [R1+0x808] ;  /* 0x00080800011b7983 */ /* 0x001ea20000300800 */
        /* <DEDUP_REMOVED lines=14> */
[----:B0-----:R-:W0:Y:S01]  /*15060*/  S2R R28, SR_TID.X ;  /* 0x00000000001c7919 */ /* 0x001e220000002100 */
[----:B------:R-:W-:Y:S02]  /*15070*/  STS.U16 [R7+0x33600], R13 ;  /* 0x0336000d07007388 */ /* 0x000fe40000000400 */
[----:B------:R1:W-:Y:S02]  /*15080*/  STS.U16 [R7+0x34600], R12 ;  /* 0x0346000c07007388 */ /* 0x0003e40000000400 */
[----:B------:R0:W-:Y:S01]  /*15090*/  STS.U16 [R7+0x35600], R11 ;  /* 0x0356000b07007388 */ /* 0x0001e20000000400 */
[----:B------:R0:W-:Y:S01]  /*150a0*/  STS.U16 [R7+0x36600], R10 ;  /* 0x0366000a07007388 */ /* 0x0001e20000000400 */
[----:B------:R-:W-:Y:S02]  /*150b0*/  STS.U16 [R7+0x37600], R9 ;  /* 0x0376000907007388 */ /* 0x000fe40000000400 */
[----:B------:R-:W-:Y:S02]  /*150c0*/  STS.U16 [R7+0x38600], R8 ;  /* 0x0386000807007388 */ /* 0x000fe40000000400 */
[----:B------:R-:W-:Y:S01]  /*150d0*/  STS.U16 [R7+0x39600], R6 ;  /* 0x0396000607007388 */ /* 0x000fe20000000400 */
[----:B0-----:R-:W-:-:S05]  /*150e0*/  LOP3.LUT R28, R28, 0xff, RZ, 0xc0, !PT ;  /* 0x000000ff1c1c7812 */ /* 0x001fca00078ec0ff */
[C---:B------:R-:W-:Y:S01]  /*150f0*/  IMAD.SHL.U32 R24, R28.reuse, 0x2, RZ ;  /* 0x000000021c187824 */ /* 0x040fe200078e00ff */
[----:B------:R-:W-:-:S04]  /*15100*/  SHF.L.U32 R28, R28, 0x1, RZ ;  /* 0x000000011c1c7819 */ /* 0x000fc800000006ff */
[----:B-1----:R-:W-:Y:S01]  /*15110*/  LOP3.LUT R12, R24, 0x40, RZ, 0x3c, !PT ;  /* 0x00000040180c7812 */ /* 0x002fe200078e3cff */
[----:B--2---:R0:W-:Y:S01]  /*15120*/  STL [R1+0x1370], R27 ;  /* 0x0013701b01007387 */ /* 0x0041e20000100800 */
[----:B------:R-:W2:Y:S02]  /*15130*/  LDL.LU R26, [R1+0x3a0] ;  /* 0x0003a000011a7983 */ /* 0x000ea40000300800 */
[----:B------:R-:W2:Y:S02]  /*15140*/  LDL.LU R25, [R1+0xfb0] ;  /* 0x000fb00001197983 */ /* 0x000ea40000300800 */
[----:B------:R-:W2:Y:S01]  /*15150*/  LDL.LU R23, [R1+0x9ec] ;  /* 0x0009ec0001177983 */ /* 0x000ea20000300800 */
[----:B------:R-:W2:Y:S01]  /*15160*/  LDL.LU R22, [R1+0x9c4] ;  /* 0x0009c40001167983 */ /* 0x000ea20000300800 */
        /* <DEDUP_REMOVED lines=11> */
[----:B0-----:R-:W-:Y:S01]  /*15220*/  LOP3.LUT R27, R28, 0x30, RZ, 0x3c, !PT ;  /* 0x000000301c1b7812 */ /* 0x001fe200078e3cff */
[----:B------:R-:W2:Y:S01]  /*15230*/  LDL.LU R9, [R1+0x878] ;  /* 0x0008780001097983 */ /* 0x000ea20000300800 */
[----:B------:R-:W2:Y:S02]  /*15240*/  LDL.LU R8, [R1+0x848] ;  /* 0x0008480001087983 */ /* 0x000ea40000300800 */
[----:B------:R-:W2:Y:S02]  /*15250*/  LDL.LU R7, [R1+0x824] ;  /* 0x0008240001077983 */ /* 0x000ea40000300800 */
[----:B------:R-:W2:Y:S01]  /*15260*/  LDL.LU R6, [R1+0x810] ;  /* 0x0008100001067983 */ /* 0x000ea20000300800 */
[----:B------:R-:W2:Y:S04]  /*15270*/  LDL.LU R28, [R1+0x420] ;  /* 0x00042000011c7983 */ /* 0x000ea80000300800 */
[----:B------:R0:W-:Y:S01]  /*15280*/  STS.U16 [R27+0x3a600], R29 ;  /* 0x03a6001d1b007388 */ /* 0x0001e20000000400 */
[----:B---3--:R1:W-:Y:S02]  /*15290*/  STS.U16 [R27+0x3b600], R5 ;  /* 0x03b600051b007388 */ /* 0x0083e40000000400 */
[----:B-----5:R-:W-:Y:S02]  /*152a0*/  STS.U16 [R27+0x3c600], R0 ;  /* 0x03c600001b007388 */ /* 0x020fe40000000400 */
[----:B------:R-:W-:Y:S01]  /*152b0*/  STS.U16 [R27+0x3d600], R4 ;  /* 0x03d600041b007388 */ /* 0x000fe20000000400 */
[----:B----4-:R-:W-:Y:S04]  /*152c0*/  STS.U16 [R27+0x3e600], R3 ;  /* 0x03e600031b007388 */ /* 0x010fe80000000400 */
[----:B0-----:R-:W3:Y:S01]  /*152d0*/  LDL.LU R29, [R1+0x9b0] ;  /* 0x0009b000011d7983 */ /* 0x001ee20000300800 */
[----:B-1----:R-:W4:Y:S02]  /*152e0*/  LDL.LU R5, [R1+0xa84] ;  /* 0x000a840001057983 */ /* 0x002f240000300800 */
[----:B------:R0:W-:Y:S02]  /*152f0*/  STL [R1+0x1360], R24 ;  /* 0x0013601801007387 */ /* 0x0001e40000100800 */
[----:B0-----:R-:W5:Y:S01]  /*15300*/  LDL.LU R24, [R1+0x3e4] ;  /* 0x0003e40001187983 */ /* 0x001f620000300800 */
[----:B------:R-:W2:Y:S02]  /*15310*/  LDL.LU R0, [R1+0x9d8] ;  /* 0x0009d80001007983 */ /* 0x000ea40000300800 */
[----:B------:R-:W2:Y:S02]  /*15320*/  LDL.LU R4, [R1+0x840] ;  /* 0x0008400001047983 */ /* 0x000ea40000300800 */
[----:B------:R-:W2:Y:S01]  /*15330*/  LDL.LU R3, [R1+0x308] ;  /* 0x0003080001037983 */ /* 0x000ea20000300800 */
[----:B------:R0:W-:Y:S04]  /*15340*/  STS.U16 [R27+0x3f600], R2 ;  /* 0x03f600021b007388 */ /* 0x0001e80000000400 */
[----:B0-----:R-:W3:Y:S04]  /*15350*/  LDL.LU R27, [R1+0x1370] ;  /* 0x00137000011b7983 */ /* 0x001ee80000300800 */
[----:B--2---:R-:W-:Y:S01]  /*15360*/  STS.U16 [R12+0x800], R3 ;  /* 0x000800030c007388 */ /* 0x004fe20000000400 */
[----:B------:R-:W-:Y:S02]  /*15370*/  STS.U16 [R12+0x1800], R4 ;  /* 0x001800040c007388 */ /* 0x000fe40000000400 */
[----:B------:R-:W-:Y:S02]  /*15380*/  STS.U16 [R12+0x2800], R0 ;  /* 0x002800000c007388 */ /* 0x000fe40000000400 */
[----:B-----5:R0:W-:Y:S02]  /*15390*/  STS.U16 [R12+0x3800], R24 ;  /* 0x003800180c007388 */ /* 0x0201e40000000400 */
[----:B0-----:R-:W2:Y:S04]  /*153a0*/  LDL.LU R24, [R1+0x38c] ;  /* 0x00038c0001187983 */ /* 0x001ea80000300800 */
[----:B--2---:R0:W-:Y:S04]  /*153b0*/  STL [R1+0x1364], R24 ;  /* 0x0013641801007387 */ /* 0x0041e80000100800 */
[----:B0-----:R-:W2:Y:S04]  /*153c0*/  LDL.LU R24, [R1+0x3b8] ;  /* 0x0003b80001187983 */ /* 0x001ea80000300800 */
[----:B--2---:R0:W-:Y:S04]  /*153d0*/  STL [R1+0x1368], R24 ;  /* 0x0013681801007387 */ /* 0x0041e80000100800 */
[----:B0-----:R-:W2:Y:S04]  /*153e0*/  LDL.LU R24, [R1+0x3d4] ;  /* 0x0003d40001187983 */ /* 0x001ea80000300800 */
[----:B----4-:R-:W-:Y:S01]  /*153f0*/  STS.U16 [R12+0x4800], R5 ;  /* 0x004800050c007388 */ /* 0x010fe20000000400 */
[----:B---3--:R-:W-:Y:S02]  /*15400*/  STS.U16 [R12+0x5800], R29 ;  /* 0x0058001d0c007388 */ /* 0x008fe40000000400 */
        /* <DEDUP_REMOVED lines=19> */
[----:B------:R-:W-:Y:S03]  /*15540*/  STS.U16 [R12+0x19800], R6 ;  /* 0x019800060c007388 */ /* 0x000fe60000000400 */
[----:B--2---:R0:W-:Y:S04]  /*15550*/  STL [R1+0x136c], R24 ;  /* 0x00136c1801007387 */ /* 0x0041e80000100800 */
[----:B0-----:R-:W2:Y:S01]  /*15560*/  LDL.LU R24, [R1+0x400] ;  /* 0x0004000001187983 */ /* 0x001ea20000300800 */
[----:B------:R-:W3:Y:S02]  /*15570*/  LDL.LU R10, [R1+0x36c] ;  /* 0x00036c00010a7983 */ /* 0x000ee40000300800 */
[----:B------:R-:W4:Y:S02]  /*15580*/  LDL.LU R9, [R1+0x200] ;  /* 0x0002000001097983 */ /* 0x000f240000300800 */
[----:B------:R-:W5:Y:S01]  /*15590*/  LDL.LU R8, [R1+0x1ec] ;  /* 0x0001ec0001087983 */ /* 0x000f620000300800 */
[----:B------:R-:W3:Y:S04]  /*155a0*/  LDL.LU R7, [R1+0x1c4] ;  /* 0x0001c40001077983 */ /* 0x000ee80000300800 */
[----:B------:R0:W-:Y:S01]  /*155b0*/  STS.U16 [R12+0x1a800], R28 ;  /* 0x01a8001c0c007388 */ /* 0x0001e20000000400 */
[----:B------:R-:W3:Y:S03]  /*155c0*/  LDL.LU R6, [R1+0x1b4] ;  /* 0x0001b40001067983 */ /* 0x000ee60000300800 */
[----:B0-----:R-:W3:Y:S01]  /*155d0*/  LDL.LU R28, [R1+0x1a4] ;  /* 0x0001a400011c7983 */ /* 0x001ee20000300800 */
[----:B------:R-:W3:Y:S02]  /*155e0*/  LDL.LU R2, [R1+0x194] ;  /* 0x0001940001027983 */ /* 0x000ee40000300800 */
[----:B------:R-:W3:Y:S02]  /*155f0*/  LDL.LU R3, [R1+0x184] ;  /* 0x0001840001037983 */ /* 0x000ee40000300800 */
[----:B------:R-:W3:Y:S01]  /*15600*/  LDL.LU R4, [R1+0x174] ;  /* 0x0001740001047983 */ /* 0x000ee20000300800 */
[----:B------:R-:W3:Y:S01]  /*15610*/  LDL.LU R0, [R1+0x160] ;  /* 0x0001600001007983 */ /* 0x000ee20000300800 */
        /* <DEDUP_REMOVED lines=16> */
[----:B------:R-:W3:Y:S03]  /*15720*/  LDL.LU R11, [R1+0xc] ;  /* 0x00000c00010b7983 */ /* 0x000ee60000300800 */
[----:B--2---:R0:W-:Y:S04]  /*15730*/  STS.U16 [R12+0x1b800], R24 ;  /* 0x01b800180c007388 */ /* 0x0041e80000000400 */
[----:B0-----:R-:W2:Y:S04]  /*15740*/  LDL.LU R24, [R1+0x136c] ;  /* 0x00136c0001187983 */ /* 0x001ea80000300800 */
[----:B--2---:R0:W-:Y:S04]  /*15750*/  STS.U16 [R12+0x1c800], R24 ;  /* 0x01c800180c007388 */ /* 0x0041e80000000400 */
[----:B0-----:R-:W2:Y:S04]  /*15760*/  LDL.LU R24, [R1+0x1368] ;  /* 0x0013680001187983 */ /* 0x001ea80000300800 */
[----:B--2---:R0:W-:Y:S04]  /*15770*/  STS.U16 [R12+0x1d800], R24 ;  /* 0x01d800180c007388 */ /* 0x0041e80000000400 */
[----:B0-----:R-:W2:Y:S04]  /*15780*/  LDL.LU R24, [R1+0x1364] ;  /* 0x0013640001187983 */ /* 0x001ea80000300800 */
[----:B--2---:R0:W-:Y:S01]  /*15790*/  STS.U16 [R12+0x1e800], R24 ;  /* 0x01e800180c007388 */ /* 0x0041e20000000400 */
[----:B---3--:R1:W-:Y:S02]  /*157a0*/  STS.U16 [R12+0x1f800], R10 ;  /* 0x01f8000a0c007388 */ /* 0x0083e40000000400 */
[----:B----4-:R2:W-:Y:S02]  /*157b0*/  STS.U16 [R12+0x20800], R9 ;  /* 0x020800090c007388 */ /* 0x0105e40000000400 */
[----:B-----5:R3:W-:Y:S01]  /*157c0*/  STS.U16 [R12+0x21800], R8 ;  /* 0x021800080c007388 */ /* 0x0207e20000000400 */
        /* <DEDUP_REMOVED lines=9> */
[----:B------:R1:W-:Y:S03]  /*15860*/  STS.U16 [R12+0x25800], R2 ;  /* 0x025800020c007388 */ /* 0x0003e60000000400 */
[----:B0-----:R-:W2:Y:S01]  /*15870*/  LDL.LU R28, [R1+0x1348] ;  /* 0x00134800011c7983 */ /* 0x001ea20000300800 */
[----:B-1----:R-:W2:Y:S02]  /*15880*/  LDL.LU R2, [R1+0x7f8] ;  /* 0x0007f80001027983 */ /* 0x002ea40000300800 */
[----:B------:R0:W-:Y:S02]  /*15890*/  STS.U16 [R12+0x26800], R3 ;  /* 0x026800030c007388 */ /* 0x0001e40000000400 */
[----:B------:R1:W-:Y:S01]  /*158a0*/  STS.U16 [R12+0x27800], R4 ;  /* 0x027800040c007388 */ /* 0x0003e20000000400 */
[----:B------:R-:W-:Y:S01]  /*158b0*/  STS.U16 [R12+0x28800], R0 ;  /* 0x028800000c007388 */ /* 0x000fe20000000400 */
[----:B------:R0:W-:Y:S02]  /*158c0*/  STS.U16 [R12+0x29800], R5 ;  /* 0x029800050c007388 */ /* 0x0001e40000000400 */
[----:B------:R0:W-:Y:S02]  /*158d0*/  STS.U16 [R12+0x2a800], R29 ;  /* 0x02a8001d0c007388 */ /* 0x0001e40000000400 */
[----:B------:R0:W-:Y:S01]  /*158e0*/  STS.U16 [R12+0x2b800], R27 ;  /* 0x02b8001b0c007388 */ /* 0x0001e20000000400 */
[----:B------:R0:W-:Y:S01]  /*158f0*/  STS.U16 [R12+0x2c800], R26 ;  /* 0x02c8001a0c007388 */ /* 0x0001e20000000400 */
        /* <DEDUP_REMOVED lines=9> */
[----:B------:R-:W-:Y:S02]  /*15990*/  STS.U16 [R12+0x36800], R15 ;  /* 0x0368000f0c007388 */ /* 0x000fe40000000400 */
[----:B------:R-:W-:Y:S01]  /*159a0*/  STS.U16 [R12+0x37800], R14 ;  /* 0x0378000e0c007388 */ /* 0x000fe20000000400 */
[----:B------:R-:W-:Y:S01]  /*159b0*/  STS.U16 [R12+0x38800], R13 ;  /* 0x0388000d0c007388 */ /* 0x000fe20000000400 */
[----:B------:R-:W-:Y:S03]  /*159c0*/  STS.U16 [R12+0x39800], R11 ;  /* 0x0398000b0c007388 */ /* 0x000fe60000000400 */
[----:B--2---:R5:W-:Y:S01]  /*159d0*/  STL [R1+0x1344], R2 ;  /* 0x0013440201007387 */ /* 0x004be20000100800 */
[----:B0-----:R-:W2:Y:S02]  /*159e0*/  LDL.LU R3, [R1+0x39c] ;  /* 0x00039c0001037983 */ /* 0x001ea40000300800 */
[----:B-1----:R-:W2:Y:S02]  /*159f0*/  LDL.LU R4, [R1+0x328] ;  /* 0x0003280001047983 */ /* 0x002ea40000300800 */
        /* <DEDUP_REMOVED lines=13> */
[C---:B-----5:R-:W-:Y:S01]  /*15ad0*/  LOP3.LUT R2, R24.reuse, 0x40, RZ, 0x3c, !PT ;  /* 0x0000004018027812 */ /* 0x060fe200078e3cff */
[----:B------:R-:W5:Y:S01]  /*15ae0*/  LDL.LU R15, [R1+0x350] ;  /* 0x00035000010f7983 */ /* 0x000f620000300800 */
[----:B------:R-:W2:Y:S02]  /*15af0*/  LDL.LU R14, [R1+0x34c] ;  /* 0x00034c00010e7983 */ /* 0x000ea40000300800 */
[----:B------:R-:W2:Y:S02]  /*15b00*/  LDL.LU R13, [R1+0x348] ;  /* 0x00034800010d7983 */ /* 0x000ea40000300800 */
[----:B------:R-:W2:Y:S01]  /*15b10*/  LDL.LU R12, [R1+0x344] ;  /* 0x00034400010c7983 */ /* 0x000ea20000300800 */
[----:B------:R-:W2:Y:S04]  /*15b20*/  LDL.LU R11, [R1+0x340] ;  /* 0x00034000010b7983 */ /* 0x000ea80000300800 */
[----:B------:R0:W-:Y:S01]  /*15b30*/  STS.U16 [R2+0x3a800], R28 ;  /* 0x03a8001c02007388 */ /* 0x0001e20000000400 */
[----:B------:R1:W-:Y:S02]  /*15b40*/  STS.U16 [R2+0x3b800], R6 ;  /* 0x03b8000602007388 */ /* 0x0003e40000000400 */
[----:B----4-:R4:W-:Y:S02]  /*15b50*/  STS.U16 [R2+0x3c800], R7 ;  /* 0x03c8000702007388 */ /* 0x0109e40000000400 */
[----:B---3--:R3:W-:Y:S01]  /*15b60*/  STS.U16 [R2+0x3d800], R8 ;  /* 0x03d8000802007388 */ /* 0x0087e20000000400 */
[----:B------:R3:W-:Y:S01]  /*15b70*/  STS.U16 [R2+0x3e800], R9 ;  /* 0x03e8000902007388 */ /* 0x0007e20000000400 */
[----:B------:R3:W-:Y:S03]  /*15b80*/  STS.U16 [R2+0x3f800], R10 ;  /* 0x03f8000a02007388 */ /* 0x0007e60000000400 */
[----:B0-----:R-:W2:Y:S01]  /*15b90*/  LDL.LU R28, [R1+0x87c] ;  /* 0x00087c00011c7983 */ /* 0x001ea20000300800 */
[----:B-1----:R-:W2:Y:S02]  /*15ba0*/  LDL.LU R6, [R1+0xa80] ;  /* 0x000a800001067983 */ /* 0x002ea40000300800 */
[----:B----4-:R-:W4:Y:S02]  /*15bb0*/  LDL.LU R7, [R1+0x3d0] ;  /* 0x0003d00001077983 */ /* 0x010f240000300800 */
[----:B---3--:R-:W3:Y:S01]  /*15bc0*/  LDL.LU R8, [R1+0x9c8] ;  /* 0x0009c80001087983 */ /* 0x008ee20000300800 */
[----:B------:R-:W2:Y:S01]  /*15bd0*/  LDL.LU R9, [R1+0x80c] ;  /* 0x00080c0001097983 */ /* 0x000ea20000300800 */
[----:B------:R-:W2:Y:S02]  /*15be0*/  LDL.LU R2, [R1+0x1344] ;  /* 0x0013440001027983 */ /* 0x000ea40000300800 */
[----:B------:R-:W2:Y:S01]  /*15bf0*/  LDL.LU R10, [R1+0x9dc] ;  /* 0x0009dc00010a7983 */ /* 0x000ea20000300800 */
[----:B------:R-:W-:Y:S01]  /*15c00*/  LOP3.LUT R0, R24, 0x50, RZ, 0x3c, !PT ;  /* 0x0000005018007812 */ /* 0x000fe200078e3cff */
[----:B------:R0:W-:Y:S04]  /*15c10*/  STL [R1+0x1334], R24 ;  /* 0x0013341801007387 */ /* 0x0001e80000100800 */
[----:B0-----:R-:W2:Y:S04]  /*15c20*/  LDL.LU R24, [R1+0x330] ;  /* 0x0003300001187983 */ /* 0x001ea80000300800 */
[----:B--2---:R0:W-:Y:S04]  /*15c30*/  STL [R1+0x1338], R24 ;  /* 0x0013381801007387 */ /* 0x0041e80000100800 */
[----:B0-----:R-:W2:Y:S04]  /*15c40*/  LDL.LU R24, [R1+0x334] ;  /* 0x0003340001187983 */ /* 0x001ea80000300800 */
[----:B--2---:R0:W-:Y:S04]  /*15c50*/  STL [R1+0x133c], R24 ;  /* 0x00133c1801007387 */ /* 0x0041e80000100800 */
[----:B0-----:R-:W2:Y:S04]  /*15c60*/  LDL.LU R24, [R1+0x338] ;  /* 0x0003380001187983 */ /* 0x001ea80000300800 */
[----:B------:R-:W-:Y:S01]  /*15c70*/  STS.U16 [R0+0xa00], R10 ;  /* 0x000a000a00007388 */ /* 0x000fe20000000400 */
[----:B------:R-:W-:Y:S02]  /*15c80*/  STS.U16 [R0+0x1a00], R9 ;  /* 0x001a000900007388 */ /* 0x000fe40000000400 */
[----:B---3--:R-:W-:Y:S02]  /*15c90*/  STS.U16 [R0+0x2a00], R8 ;  /* 0x002a000800007388 */ /* 0x008fe40000000400 */
[----:B----4-:R-:W-:Y:S01]  /*15ca0*/  STS.U16 [R0+0x3a00], R7 ;  /* 0x003a000700007388 */ /* 0x010fe20000000400 */
        /* <DEDUP_REMOVED lines=18> */
[----:B-----5:R-:W-:Y:S02]  /*15dd0*/  STS.U16 [R0+0x16a00], R15 ;  /* 0x016a000f00007388 */ /* 0x020fe40000000400 */
[----:B------:R-:W-:Y:S01]  /*15de0*/  STS.U16 [R0+0x17a00], R14 ;  /* 0x017a000e00007388 */ /* 0x000fe20000000400 */
[----:B--2---:R0:W-:Y:S04]  /*15df0*/  STL [R1+0x1340], R24 ;  /* 0x0013401801007387 */ /* 0x0041e80000100800 */
[----:B0-----:R-:W2:Y:S01]  /*15e00*/  LDL.LU R24, [R1+0x33c] ;  /* 0x00033c0001187983 */ /* 0x001ea20000300800 */
[----:B------:R-:W3:Y:S02]  /*15e10*/  LDL.LU R16, [R1+0x32c] ;  /* 0x00032c0001107983 */ /* 0x000ee40000300800 */
[----:B------:R-:W4:Y:S01]  /*15e20*/  LDL.LU R15, [R1+0x1fc] ;  /* 0x0001fc00010f7983 */ /* 0x000f220000300800 */
[----:B------:R0:W-:Y:S01]  /*15e30*/  STS.U16 [R0+0x18a00], R13 ;  /* 0x018a000d00007388 */ /* 0x0001e20000000400 */
[----:B------:R-:W5:Y:S02]  /*15e40*/  LDL.LU R14, [R1+0x1d0] ;  /* 0x0001d000010e7983 */ /* 0x000f640000300800 */
[----:B------:R1:W-:Y:S02]  /*15e50*/  STS.U16 [R0+0x19a00], R12 ;  /* 0x019a000c00007388 */ /* 0x0003e40000000400 */
[----:B------:R1:W-:Y:S01]  /*15e60*/  STS.U16 [R0+0x1aa00], R11 ;  /* 0x01aa000b00007388 */ /* 0x0003e20000000400 */
[----:B0-----:R-:W3:Y:S01]  /*15e70*/  LDL.LU R13, [R1+0x1c0] ;  /* 0x0001c000010d7983 */ /* 0x001ee20000300800 */
[----:B-1----:R-:W3:Y:S02]  /*15e80*/  LDL.LU R12, [R1+0x1b0] ;  /* 0x0001b000010c7983 */ /* 0x002ee40000300800 */
        /* <DEDUP_REMOVED lines=59> */
[----:B------:R-:W-:Y:S02]  /*16240*/  STS.U16 [R0+0x35a00], R21 ;  /* 0x035a001500007388 */ /* 0x000fe40000000400 */
        /* <DEDUP_REMOVED lines=113> */
[----:B------:R2:W-:Y:S02]  /*16960*/  STS.U16 [R0+0x23c00], R18 ;  /* 0x023c001200007388 */ /* 0x0005e40000000400 */
[----:B------:R0:W-:Y:S02]  /*16970*/  STS.U16 [R0+0x24c00], R17 ;  /* 0x024c001100007388 */ /* 0x0001e40000000400 */
        /* <DEDUP_REMOVED lines=13> */
[----:B------:R-:W-:Y:S04]  /*16a50*/  STS.U16 [R0+0x32c00], R3 ;  /* 0x032c000300007388 */ /* 0x000fe80000000400 */
[----:B0-----:R-:W5:Y:S01]  /*16a60*/  LDL.LU R24, [R1+0x1308] ;  /* 0x0013080001187983 */ /* 0x001f620000300800 */
[----:B------:R-:W-:Y:S02]  /*16a70*/  STS.U16 [R0+0x33c00], R4 ;  /* 0x033c000400007388 */ /* 0x000fe40000000400 */
[----:B-1----:R-:W5:Y:S02]  /*16a80*/  LDL.LU R22, [R1+0x1304] ;  /* 0x0013040001167983 */ /* 0x002f640000300800 */
[----:B------:R-:W-:Y:S01]  /*16a90*/  STS.U16 [R0+0x34c00], R5 ;  /* 0x034c000500007388 */ /* 0x000fe20000000400 */
[----:B--2---:R-:W2:Y:S04]  /*16aa0*/  LDL.LU R21, [R1+0x1300] ;  /* 0x0013000001157983 */ /* 0x004ea80000300800 */
[----:B------:R-:W-:Y:S01]  /*16ab0*/  STS.U16 [R0+0x35c00], R29 ;  /* 0x035c001d00007388 */ /* 0x000fe20000000400 */
[----:B---3--:R-:W3:Y:S02]  /*16ac0*/  LDL.LU R20, [R1+0x12fc] ;  /* 0x0012fc0001147983 */ /* 0x008ee40000300800 */
[----:B------:R-:W-:Y:S02]  /*16ad0*/  STS.U16 [R0+0x36c00], R27 ;  /* 0x036c001b00007388 */ /* 0x000fe40000000400 */
[----:B----4-:R-:W4:Y:S01]  /*16ae0*/  LDL.LU R19, [R1+0x12f8] ;  /* 0x0012f80001137983 */ /* 0x010f220000300800 */
[----:B------:R-:W-:Y:S04]  /*16af0*/  STS.U16 [R0+0x37c00], R26 ;  /* 0x037c001a00007388 */ /* 0x000fe80000000400 */
[----:B------:R-:W2:Y:S01]  /*16b00*/  LDL.LU R18, [R1+0x12f4] ;  /* 0x0012f40001127983 */ /* 0x000ea20000300800 */
[----:B------:R-:W-:Y:S02]  /*16b10*/  STS.U16 [R0+0x38c00], R25 ;  /* 0x038c001900007388 */ /* 0x000fe40000000400 */
[----:B------:R-:W2:Y:S02]  /*16b20*/  LDL.LU R17, [R1+0x12f0] ;  /* 0x0012f00001117983 */ /* 0x000ea40000300800 */
[----:B------:R0:W-:Y:S02]  /*16b30*/  STS.U16 [R0+0x39c00], R23 ;  /* 0x039c001700007388 */ /* 0x0001e40000000400 */
[----:B0-----:R-:W3:Y:S04]  /*16b40*/  LDL.LU R23, [R1+0x388] ;  /* 0x0003880001177983 */ /* 0x001ee80000300800 */
[----:B--2---:R-:W-:Y:S01]  /*16b50*/  STS.U16 [R0+0x3ac00], R17 ;  /* 0x03ac001100007388 */ /* 0x004fe20000000400 */
[----:B------:R0:W-:Y:S03]  /*16b60*/  STS.U16 [R0+0x3bc00], R18 ;  /* 0x03bc001200007388 */ /* 0x0001e60000000400 */
[----:B---3--:R5:W-:Y:S01]  /*16b70*/  STL [R1+0x12ec], R23 ;  /* 0x0012ec1701007387 */ /* 0x008be20000100800 */
[----:B0-----:R-:W2:Y:S02]  /*16b80*/  LDL.LU R18, [R1+0x9e8] ;  /* 0x0009e80001127983 */ /* 0x001ea40000300800 */
[----:B------:R-:W3:Y:S02]  /*16b90*/  LDL.LU R17, [R1+0x858] ;  /* 0x0008580001117983 */ /* 0x000ee40000300800 */
        /* <DEDUP_REMOVED lines=15> */
[----:B------:R-:W2:Y:S01]  /*16c90*/  LDL.LU R5, [R1+0x280] ;  /* 0x0002800001057983 */ /* 0x000ea20000300800 */
[C---:B-----5:R-:W-:Y:S01]  /*16ca0*/  LOP3.LUT R23, R24.reuse, 0x60, RZ, 0x3c, !PT ;  /* 0x0000006018177812 */ /* 0x060fe200078e3cff */
[----:B------:R-:W5:Y:S01]  /*16cb0*/  LDL.LU R29, [R1+0x274] ;  /* 0x00027400011d7983 */ /* 0x000f620000300800 */
[----:B------:R-:W2:Y:S02]  /*16cc0*/  LDL.LU R27, [R1+0x268] ;  /* 0x00026800011b7983 */ /* 0x000ea40000300800 */
[----:B------:R-:W2:Y:S01]  /*16cd0*/  LDL.LU R26, [R1+0x25c] ;  /* 0x00025c00011a7983 */ /* 0x000ea20000300800 */
[----:B------:R-:W-:Y:S01]  /*16ce0*/  LOP3.LUT R0, R24, 0x70, RZ, 0x3c, !PT ;  /* 0x0000007018007812 */ /* 0x000fe200078e3cff */
[----:B------:R-:W2:Y:S01]  /*16cf0*/  LDL.LU R25, [R1+0x250] ;  /* 0x0002500001197983 */ /* 0x000ea20000300800 */
[----:B------:R-:W2:Y:S03]  /*16d00*/  LDL.LU R24, [R1+0x244] ;  /* 0x0002440001187983 */ /* 0x000ea60000300800 */
[----:B----4-:R0:W-:Y:S01]  /*16d10*/  STS.U16 [R23+0x3cc00], R19 ;  /* 0x03cc001317007388 */ /* 0x0101e20000000400 */
[----:B------:R1:W-:Y:S02]  /*16d20*/  STS.U16 [R23+0x3dc00], R20 ;  /* 0x03dc001417007388 */ /* 0x0003e40000000400 */
[----:B------:R4:W-:Y:S02]  /*16d30*/  STS.U16 [R23+0x3ec00], R21 ;  /* 0x03ec001517007388 */ /* 0x0009e40000000400 */
[----:B------:R4:W-:Y:S01]  /*16d40*/  STS.U16 [R23+0x3fc00], R22 ;  /* 0x03fc001617007388 */ /* 0x0009e20000000400 */
[----:B0-----:R-:W2:Y:S01]  /*16d50*/  LDL.LU R19, [R1+0x86c] ;  /* 0x00086c0001137983 */ /* 0x001ea20000300800 */
[----:B-1----:R-:W2:Y:S02]  /*16d60*/  LDL.LU R20, [R1+0x3b4] ;  /* 0x0003b40001147983 */ /* 0x002ea40000300800 */
[----:B----4-:R-:W4:Y:S02]  /*16d70*/  LDL.LU R21, [R1+0x3ec] ;  /* 0x0003ec0001157983 */ /* 0x010f240000300800 */
[----:B------:R-:W2:Y:S01]  /*16d80*/  LDL.LU R23, [R1+0x12ec] ;  /* 0x0012ec0001177983 */ /* 0x000ea20000300800 */
[----:B----4-:R-:W-:Y:S01]  /*16d90*/  STS.U16 [R0+0xe00], R21 ;  /* 0x000e001500007388 */ /* 0x010fe20000000400 */
[----:B--2---:R-:W-:Y:S02]  /*16da0*/  STS.U16 [R0+0x1e00], R20 ;  /* 0x001e001400007388 */ /* 0x004fe40000000400 */
[----:B------:R-:W-:Y:S02]  /*16db0*/  STS.U16 [R0+0x2e00], R19 ;  /* 0x002e001300007388 */ /* 0x000fe40000000400 */
[----:B------:R0:W-:Y:S01]  /*16dc0*/  STS.U16 [R0+0x3e00], R23 ;  /* 0x003e001700007388 */ /* 0x0001e20000000400 */
[----:B------:R-:W-:Y:S01]  /*16dd0*/  STS.U16 [R0+0x4e00], R18 ;  /* 0x004e001200007388 */ /* 0x000fe20000000400 */
        /* <DEDUP_REMOVED lines=17> */
[----:B-----5:R-:W-:Y:S01]  /*16ef0*/  STS.U16 [R0+0x16e00], R29 ;  /* 0x016e001d00007388 */ /* 0x020fe20000000400 */
[----:B0-----:R-:W2:Y:S01]  /*16f00*/  LDL.LU R23, [R1+0x238] ;  /* 0x0002380001177983 */ /* 0x001ea20000300800 */
[----:B------:R0:W-:Y:S03]  /*16f10*/  STS.U16 [R0+0x17e00], R27 ;  /* 0x017e001b00007388 */ /* 0x0001e60000000400 */
[----:B0-----:R-:W3:Y:S04]  /*16f20*/  LDL.LU R27, [R1+0x214] ;  /* 0x00021400011b7983 */ /* 0x001ee80000300800 */
[----:B---3--:R0:W-:Y:S04]  /*16f30*/  STL [R1+0x12e4], R27 ;  /* 0x0012e41b01007387 */ /* 0x0081e80000100800 */
[----:B0-----:R-:W3:Y:S01]  /*16f40*/  LDL.LU R27, [R1+0x220] ;  /* 0x00022000011b7983 */ /* 0x001ee20000300800 */
[----:B------:R-:W-:Y:S02]  /*16f50*/  STS.U16 [R0+0x18e00], R26 ;  /* 0x018e001a00007388 */ /* 0x000fe40000000400 */
[----:B------:R-:W-:Y:S02]  /*16f60*/  STS.U16 [R0+0x19e00], R25 ;  /* 0x019e001900007388 */ /* 0x000fe40000000400 */
[----:B------:R-:W-:Y:S01]  /*16f70*/  STS.U16 [R0+0x1ae00], R24 ;  /* 0x01ae001800007388 */ /* 0x000fe20000000400 */
[----:B--2---:R-:W-:Y:S04]  /*16f80*/  STS.U16 [R0+0x1be00], R23 ;  /* 0x01be001700007388 */ /* 0x004fe80000000400 */
[----:B---3--:R0:W-:Y:S04]  /*16f90*/  STL [R1+0x12e8], R27 ;  /* 0x0012e81b01007387 */ /* 0x0081e80000100800 */
[----:B0-----:R-:W2:Y:S01]  /*16fa0*/  LDL.LU R27, [R1+0x22c] ;  /* 0x00022c00011b7983 */ /* 0x001ea20000300800 */
[----:B------:R-:W3:Y:S02]  /*16fb0*/  LDL.LU R26, [R1+0x208] ;  /* 0x00020800011a7983 */ /* 0x000ee40000300800 */
[----:B------:R-:W4:Y:S02]  /*16fc0*/  LDL.LU R29, [R1+0x1f4] ;  /* 0x0001f400011d7983 */ /* 0x000f240000300800 */
[----:B------:R-:W5:Y:S01]  /*16fd0*/  LDL.LU R25, [R1+0x1c8] ;  /* 0x0001c80001197983 */ /* 0x000f620000300800 */
        /* <DEDUP_REMOVED lines=23> */
[----:B------:R-:W3:Y:S01]  /*17150*/  LDL.LU R5, [R1] ;  /* 0x0000000001057983 */ /* 0x000ee20000300800 */
        /* <DEDUP_REMOVED lines=37> */
[----:B------:R-:W-:Y:S01]  /*173b0*/  STS.U16 [R0+0x39e00], R5 ;  /* 0x039e000500007388 */ /* 0x000fe20000000400 */
[----:B0-----:R-:W-:Y:S01]  /*173c0*/  MOV R2, 0xff800000 ;  /* 0xff80000000027802 */ /* 0x001fe20000000f00 */
[----:B-1----:R-:W-:Y:S01]  /*173d0*/  IMAD.MOV.U32 R3, RZ, RZ, -0x800000 ;  /* 0xff800000ff037424 */ /* 0x002fe200078e00ff */
[----:B--2---:R-:W-:Y:S01]  /*173e0*/  STS.U16 [R0+0x3ae00], R23 ;  /* 0x03ae001700007388 */ /* 0x004fe20000000400 */
[----:B----4-:R-:W-:Y:S02]  /*173f0*/  STS.U16 [R0+0x3be00], R24 ;  /* 0x03be001800007388 */ /* 0x010fe40000000400 */
[----:B---3--:R-:W-:Y:S02]  /*17400*/  STS.U16 [R0+0x3ce00], R25 ;  /* 0x03ce001900007388 */ /* 0x008fe40000000400 */
[----:B-----5:R-:W-:Y:S01]  /*17410*/  STS.U16 [R0+0x3de00], R26 ;  /* 0x03de001a00007388 */ /* 0x020fe20000000400 */
[----:B------:R-:W-:Y:S01]  /*17420*/  STS.U16 [R0+0x3ee00], R27 ;  /* 0x03ee001b00007388 */ /* 0x000fe20000000400 */
[----:B------:R0:W-:Y:S02]  /*17430*/  STS.U16 [R0+0x3fe00], R29 ;  /* 0x03fe001d00007388 */ /* 0x0001e40000000400 */
[----:B0-----:R-:W-:-:S05]  /*17440*/  MOV R0, 0x3f800000 ;  /* 0x3f80000000007802 */ /* 0x001fca0000000f00 */
[----:B------:R0:W-:Y:S01]  /*17450*/  STL [R1+0xc28], R0 ;  /* 0x000c280001007387 */ /* 0x0001e20000100800 */
[----:B------:R-:W-:Y:S02]  /*17460*/  STL [R1+0xbdc], R3 ;  /* 0x000bdc0301007387 */ /* 0x000fe40000100800 */
[----:B------:R-:W-:Y:S01]  /*17470*/  STL [R1+0xbd8], R2 ;  /* 0x000bd80201007387 */ /* 0x000fe20000100800 */
[----:B0-----:R-:W-:-:S05]  /*17480*/  MOV R0, 0xff800000 ;  /* 0xff80000000007802 */ /* 0x001fca0000000f00 */
[----:B------:R-:W-:Y:S01]  /*17490*/  STL [R1+0xbd4], R0 ;  /* 0x000bd40001007387 */ /* 0x000fe20000100800 */
[----:B------:R-:W-:Y:S02]  /*174a0*/  STL [R1+0xbd0], R3 ;  /* 0x000bd00301007387 */ /* 0x000fe40000100800 */
[----:B------:R-:W-:Y:S02]  /*174b0*/  STL [R1+0xbcc], R2 ;  /* 0x000bcc0201007387 */ /* 0x000fe40000100800 */
[----:B------:R-:W-:Y:S01]  /*174c0*/  STL [R1+0xbc8], R0 ;  /* 0x000bc80001007387 */ /* 0x000fe20000100800 */
        /* <DEDUP_REMOVED lines=23> */
[----:B------:R0:W-:Y:S01]  /*17640*/  STL [R1+0x7ac], R0 ;  /* 0x0007ac0001007387 */ /* 0x0001e20000100800 */
[----:B------:R1:W-:Y:S01]  /*17650*/  STL [R1+0x794], R3 ;  /* 0x0007940301007387 */ /* 0x0003e20000100800 */
[----:B------:R2:W-:Y:S02]  /*17660*/  STL [R1+0x78c], R2 ;  /* 0x00078c0201007387 */ /* 0x0005e40000100800 */
[----:B0-----:R-:W-:Y:S01]  /*17670*/  IMAD.MOV.U32 R0, RZ, RZ, 0x3f800000 ;  /* 0x3f800000ff007424 */ /* 0x001fe200078e00ff */
[----:B-1----:R-:W-:-:S02]  /*17680*/  MOV R3, 0x3f800000 ;  /* 0x3f80000000037802 */ /* 0x002fc40000000f00 */
[----:B--2---:R-:W-:Y:S02]  /*17690*/  MOV R2, 0x3f800000 ;  /* 0x3f80000000027802 */ /* 0x004fe40000000f00 */
        /* <DEDUP_REMOVED lines=29> */
[----:B------:R0:W-:Y:S02]  /*17870*/  STL [R1+0xca0], R2 ;  /* 0x000ca00201007387 */ /* 0x0001e40000100800 */
[----:B------:R-:W-:Y:S02]  /*17880*/  STL [R1+0x840], RZ ;  /* 0x000840ff01007387 */ /* 0x000fe40000100800 */
[----:B------:R1:W-:Y:S01]  /*17890*/  STL [R1+0xd24], R0 ;  /* 0x000d240001007387 */ /* 0x0003e20000100800 */
[----:B------:R2:W-:Y:S01]  /*178a0*/  STL [R1+0x844], RZ ;  /* 0x000844ff01007387 */ /* 0x0005e20000100800 */
[----:B------:R2:W-:Y:S02]  /*178b0*/  STL [R1+0x848], RZ ;  /* 0x000848ff01007387 */ /* 0x0005e40000100800 */
[----:B------:R2:W-:Y:S02]  /*178c0*/  STL [R1+0x84c], RZ ;  /* 0x00084cff01007387 */ /* 0x0005e40000100800 */
[----:B------:R2:W-:Y:S01]  /*178d0*/  STL [R1+0x880], RZ ;  /* 0x000880ff01007387 */ /* 0x0005e20000100800 */
        /* <DEDUP_REMOVED lines=469> */
[----:B------:R2:W-:Y:S03]  /*19630*/  STL [R1+0xb48], RZ ;  /* 0x000b48ff01007387 */ /* 0x0005e60000100800 */
[----:B------:R-:W3:Y:S01]  /*19640*/  S2R R29, SR_CTAID.X ;  /* 0x00000000001d7919 */ /* 0x000ee20000002500 */
        /* <DEDUP_REMOVED lines=24> */
[----:B---3--:R-:W-:-:S02]  /*197d0*/  IMAD.SHL.U32 R20, R29, 0x100, RZ ;  /* 0x000001001d147824 */ /* 0x008fc400078e00ff */
[----:B------:R2:W-:Y:S02]  /*197e0*/  STL [R1+0xaec], RZ ;  /* 0x000aecff01007387 */ /* 0x0005e40000100800 */
[----:B------:R-:W1:Y:S01]  /*197f0*/  S2R R29, SR_TID.X ;  /* 0x00000000001d7919 */ /* 0x000e620000002100 */
[----:B------:R2:W-:Y:S01]  /*19800*/  STL [R1+0xad0], RZ ;  /* 0x000ad0ff01007387 */ /* 0x0005e20000100800 */
[----:B------:R2:W-:Y:S02]  /*19810*/  STL [R1+0xad4], RZ ;  /* 0x000ad4ff01007387 */ /* 0x0005e40000100800 */
[----:B------:R2:W-:Y:S02]  /*19820*/  STL [R1+0xad8], RZ ;  /* 0x000ad8ff01007387 */ /* 0x0005e40000100800 */
[----:B------:R2:W-:Y:S01]  /*19830*/  STL [R1+0xadc], RZ ;  /* 0x000adcff01007387 */ /* 0x0005e20000100800 */
[----:B------:R-:W3:Y:S04]  /*19840*/  S2R R8, SR_TID.X ;  /* 0x0000000000087919 */ /* 0x000ee80000002100 */
        /* <DEDUP_REMOVED lines=8> */
[----:B0-----:R-:W-:-:S04]  /*198d0*/  IADD3 R2, R20, 0x100, RZ ;  /* 0x0000010014027810 */ /* 0x001fc80007ffe0ff */
[----:B------:R-:W-:Y:S02]  /*198e0*/  ISETP.GE.AND P0, PT, R2, 0x1, PT ;  /* 0x000000010200780c */ /* 0x000fe40003f06270 */
[----:B-1----:R-:W-:-:S04]  /*198f0*/  SHF.L.U32 R0, R29, 0xe, RZ ;  /* 0x0000000e1d007819 */ /* 0x002fc800000006ff */
[----:B------:R-:W-:Y:S02]  /*19900*/  LOP3.LUT R0, R0, 0x18000, RZ, 0xc0, !PT ;  /* 0x0001800000007812 */ /* 0x000fe400078ec0ff */
[----:B---3--:R-:W-:-:S04]  /*19910*/  LOP3.LUT R28, R8, 0xff, RZ, 0xc0, !PT ;  /* 0x000000ff081c7812 */ /* 0x008fc800078ec0ff */
[----:B------:R-:W-:Y:S01]  /*19920*/  LEA R0, R28, R0, 0x4 ;  /* 0x000000001c007211 */ /* 0x000fe200078e20ff */
[----:B------:R-:W-:Y:S05]  /*19930*/  @!P0 BRA `(.L_x_0) ;  /* 0x0004010000008947 */ /* 0x000fea0003800000 */
[----:B--2---:R-:W0:Y:S01]  /*19940*/  S2R R3, SR_TID.X ;  /* 0x0000000000037919 */ /* 0x004e220000002100 */
[C---:B------:R-:W-:Y:S01]  /*19950*/  LOP3.LUT R4, R29.reuse, 0x10, RZ, 0xc0, !PT ;  /* 0x000000101d047812 */ /* 0x040fe200078ec0ff */
[C---:B------:R-:W-:Y:S01]  /*19960*/  IMAD.SHL.U32 R5, R29.reuse, 0x2, RZ ;  /* 0x000000021d057824 */ /* 0x040fe200078e00ff */
[----:B------:R-:W-:Y:S01]  /*19970*/  SHF.R.S32.HI R7, RZ, 0x4, R29 ;  /* 0x00000004ff077819 */ /* 0x000fe2000001141d */
[----:B------:R-:W1:Y:S01]  /*19980*/  S2R R14, SR_CTAID.Y ;  /* 0x00000000000e7919 */ /* 0x000e620000002600 */
[----:B------:R-:W-:Y:S02]  /*19990*/  LOP3.LUT R0, R29, 0x20, RZ, 0xc0, !PT ;  /* 0x000000201d007812 */ /* 0x000fe400078ec0ff */
[----:B------:R-:W-:Y:S01]  /*199a0*/  SGXT R7, R7, 0x1 ;  /* 0x000000010707781a */ /* 0x000fe20000000200 */
[----:B------:R-:W-:Y:S01]  /*199b0*/  STL [R1+0x12e0], R20 ;  /* 0x0012e01401007387 */ /* 0x000fe20000100800 */
[----:B------:R-:W-:-:S02]  /*199c0*/  SHF.R.U32.HI R10, RZ, 0x1, R0 ;  /* 0x00000001ff0a7819 */ /* 0x000fc40000011600 */
[C---:B------:R-:W-:Y:S02]  /*199d0*/  LOP3.LUT R6, R29.reuse, 0x7, RZ, 0xc0, !PT ;  /* 0x000000071d067812 */ /* 0x040fe400078ec0ff */
[----:B------:R-:W-:Y:S02]  /*199e0*/  SHF.L.U32 R9, R29, 0x3, RZ ;  /* 0x000000031d097819 */ /* 0x000fe400000006ff */
[----:B------:R-:W-:Y:S02]  /*199f0*/  LOP3.LUT R7, R10, 0x90, R7, 0x78, !PT ;  /* 0x000000900a077812 */ /* 0x000fe400078e7807 */
[--C-:B------:R-:W-:Y:S02]  /*19a00*/  SHF.R.S32.HI R12, RZ, 0x6, R29.reuse ;  /* 0x00000006ff0c7819 */ /* 0x100fe4000001141d */
[----:B------:R-:W-:Y:S02]  /*19a10*/  SHF.R.S32.HI R10, RZ, 0x2, R29 ;  /* 0x00000002ff0a7819 */ /* 0x000fe4000001141d */
[----:B------:R-:W-:-:S02]  /*19a20*/  SGXT R12, R12, 0x1 ;  /* 0x000000010c0c781a */ /* 0x000fc40000000200 */
[----:B------:R-:W-:Y:S02]  /*19a30*/  SGXT R10, R10, 0x1 ;  /* 0x000000010a0a781a */ /* 0x000fe40000000200 */
[----:B0-----:R-:W-:Y:S01]  /*19a40*/  LOP3.LUT R2, R3, 0x3, RZ, 0xc0, !PT ;  /* 0x0000000303027812 */ /* 0x001fe200078ec0ff */
[----:B------:R-:W-:Y:S01]  /*19a50*/  IMAD R3, R6, 0x210, RZ ;  /* 0x0000021006037824 */ /* 0x000fe200078e02ff */
[----:B------:R-:W-:Y:S02]  /*19a60*/  LOP3.LUT R12, R12, 0x90, RZ, 0xc0, !PT ;  /* 0x000000900c0c7812 */ /* 0x000fe400078ec0ff */
[----:B------:R-:W-:Y:S01]  /*19a70*/  SHF.L.U32 R11, R2, 0x5, RZ ;  /* 0x00000005020b7819 */ /* 0x000fe200000006ff */
[C---:B------:R-:W-:Y:S01]  /*19a80*/  IMAD.SHL.U32 R2, R4.reuse, 0x100, RZ ;  /* 0x0000010004027824 */ /* 0x040fe200078e00ff */
[----:B------:R-:W-:Y:S02]  /*19a90*/  LOP3.LUT R3, R3, 0x10, R5, 0x78, !PT ;  /* 0x0000001003037812 */ /* 0x000fe400078e7805 */
[----:B------:R-:W-:-:S02]  /*19aa0*/  LEA R4, R4, R11, 0x7 ;  /* 0x0000000b04047211 */ /* 0x000fc400078e38ff */
[----:B------:R-:W-:Y:S02]  /*19ab0*/  LOP3.LUT R11, R8, 0x3, RZ, 0xc0, !PT ;  /* 0x00000003080b7812 */ /* 0x000fe400078ec0ff */
[----:B------:R-:W-:Y:S02]  /*19ac0*/  LOP3.LUT R8, R9, 0x60, RZ, 0xc0, !PT ;  /* 0x0000006009087812 */ /* 0x000fe400078ec0ff */
[C---:B------:R-:W-:Y:S01]  /*19ad0*/  ISETP.NE.U32.AND P0, PT, R11.reuse, RZ, PT ;  /* 0x000000ff0b00720c */ /* 0x040fe20003f05070 */
[C---:B------:R-:W-:Y:S01]  /*19ae0*/  IMAD.SHL.U32 R13, R11.reuse, 0x2, RZ ;  /* 0x000000020b0d7824 */ /* 0x040fe200078e00ff */
[----:B------:R-:W-:Y:S02]  /*19af0*/  LEA R8, R11, R8, 0x2 ;  /* 0x000000080b087211 */ /* 0x000fe400078e10ff */
[----:B------:R-:W-:Y:S02]  /*19b00*/  SHF.L.U32 R11, R29, 0x5, RZ ;  /* 0x000000051d0b7819 */ /* 0x000fe400000006ff */
[----:B------:R-:W-:-:S02]  /*19b10*/  LEA.HI R13, R0, R13, RZ, 0x1e ;  /* 0x0000000d000d7211 */ /* 0x000fc400078ff0ff */
[C---:B------:R-:W-:Y:S01]  /*19b20*/  LEA R0, R6.reuse, R0, 0x2 ;  /* 0x0000000006007211 */ /* 0x040fe200078e10ff */
[----:B------:R-:W-:Y:S01]  /*19b30*/  IMAD.SHL.U32 R6, R6, 0x10, RZ ;  /* 0x0000001006067824 */ /* 0x000fe200078e00ff */
[----:B------:R-:W-:Y:S02]  /*19b40*/  LOP3.LUT R10, R10, 0x90, RZ, 0xc0, !PT ;  /* 0x000000900a0a7812 */ /* 0x000fe400078ec0ff */
[----:B------:R-:W-:Y:S02]  /*19b50*/  LOP3.LUT R2, R3, R2, RZ, 0xfc, !PT ;  /* 0x0000000203027212 */ /* 0x000fe400078efcff */
[----:B------:R-:W-:Y:S02]  /*19b60*/  LOP3.LUT R12, R12, 0x17e, R5, 0x78, !PT ;  /* 0x0000017e0c0c7812 */ /* 0x000fe400078e7805 */
[----:B------:R-:W-:Y:S01]  /*19b70*/  LOP3.LUT R11, R10, 0x160, R11, 0xf8, !PT ;  /* 0x000001600a0b7812 */ /* 0x000fe200078ef80b */
[----:B------:R1:W-:Y:S01]  /*19b80*/  STL [R1+0x370], R2 ;  /* 0x0003700201007387 */ /* 0x0003e20000100800 */
[----:B------:R-:W-:-:S02]  /*19b90*/  LOP3.LUT R6, R6, 0x30, R5, 0x78, !PT ;  /* 0x0000003006067812 */ /* 0x000fc400078e7805 */
[----:B------:R-:W-:Y:S01]  /*19ba0*/  LOP3.LUT R3, R29, 0xf, RZ, 0xc0, !PT ;  /* 0x0000000f1d037812 */ /* 0x000fe200078ec0ff */
[----:B------:R-:W-:Y:S01]  /*19bb0*/  STL [R1+0x728], R12 ;  /* 0x0007280c01007387 */ /* 0x000fe20000100800 */
[----:B------:R-:W-:Y:S02]  /*19bc0*/  LEA R0, R0, R6, 0x8 ;  /* 0x0000000600007211 */ /* 0x000fe400078e40ff */
[----:B------:R-:W-:Y:S01]  /*19bd0*/  LOP3.LUT R5, R10, 0x10, R5, 0x78, !PT ;  /* 0x000000100a057812 */ /* 0x000fe200078e7805 */
[----:B------:R0:W-:Y:S01]  /*19be0*/  STL [R1+0xc], R11 ;  /* 0x00000c0b01007387 */ /* 0x0001e20000100800 */
[----:B------:R-:W-:Y:S01]  /*19bf0*/  IMAD R3, R3, c[0x0][0x1b4], RZ ;  /* 0x00006d0003037a24 */ /* 0x000fe200078e02ff */
[----:B------:R-:W-:Y:S01]  /*19c00*/  LOP3.LUT R9, R9, 0x700, RZ, 0xc0, !PT ;  /* 0x0000070009097812 */ /* 0x000fe200078ec0ff */
[C---:B-1----:R-:W-:Y:S01]  /*19c10*/  IMAD R2, R14.reuse, c[0x0][0x1b0], RZ ;  /* 0x00006c000e027a24 */ /* 0x042fe200078e02ff */
[----:B------:R1:W-:Y:S01]  /*19c20*/  STL [R1+0x9b8], R0 ;  /* 0x0009b80001007387 */ /* 0x0003e20000100800 */
[----:B------:R-:W-:Y:S01]  /*19c30*/  IMAD R10, R14, c[0x0][0x1a0], RZ ;  /* 0x000068000e0a7a24 */ /* 0x000fe200078e02ff */
[----:B------:R-:W-:-:S02]  /*19c40*/  IADD3 R4, R5, R4, R9 ;  /* 0x0000000405047210 */ /* 0x000fc40007ffe009 */
[C---:B------:R-:W-:Y:S01]  /*19c50*/  SHF.L.U32 R6, R2.reuse, 0x1, RZ ;  /* 0x0000000102067819 */ /* 0x040fe200000006ff */
[----:B------:R-:W-:Y:S01]  /*19c60*/  IMAD.HI R2, R2, 0x2, RZ ;  /* 0x0000000202027827 */ /* 0x000fe200078e02ff */
[----:B0-----:R-:W-:Y:S02]  /*19c70*/  IADD3 R11, R7, R8, RZ ;  /* 0x00000008070b7210 */ /* 0x001fe40007ffe0ff */
[----:B------:R-:W-:Y:S01]  /*19c80*/  MOV R8, c[0x0][0x1a8] ;  /* 0x00006a0000087a02 */ /* 0x000fe20000000f00 */
[----:B------:R-:W-:Y:S01]  /*19c90*/  IMAD R7, R28, c[0x0][0x1a8], RZ ;  /* 0x00006a001c077a24 */ /* 0x000fe200078e02ff */
[----:B------:R-:W-:Y:S01]  /*19ca0*/  MOV R5, c[0x0][0x1b8] ;  /* 0x00006e0000057a02 */ /* 0x000fe20000000f00 */
[----:B-1----:R-:W-:Y:S01]  /*19cb0*/  IMAD.SHL.U32 R0, R3, 0x2, RZ ;  /* 0x0000000203007824 */ /* 0x002fe200078e00ff */
[----:B------:R0:W-:Y:S01]  /*19cc0*/  STL [R1+0x724], R11 ;  /* 0x0007240b01007387 */ /* 0x0001e20000100800 */
[----:B------:R-:W-:Y:S01]  /*19cd0*/  IMAD R8, R8, 0x100, R7 ;  /* 0x0000010008087824 */ /* 0x000fe200078e0207 */
[----:B------:R-:W-:Y:S01]  /*19ce0*/  LEA.HI R16, R29, 0xb0, RZ, 0x1c ;  /* 0x000000b01d107811 */ /* 0x000fe200078fe0ff */
[----:B------:R-:W-:Y:S01]  /*19cf0*/  IMAD.HI R3, R3, 0x2, RZ ;  /* 0x0000000203037827 */ /* 0x000fe200078e02ff */
[----:B------:R-:W-:-:S02]  /*19d00*/  IADD3 R6, P3, P4, R0, c[0x0][0x170], R6 ;  /* 0x00005c0000067a10 */ /* 0x000fc40007c7e006 */
[----:B------:R-:W-:Y:S01]  /*19d10*/  SHF.R.U32.HI R0, RZ, 0x4, R29 ;  /* 0x00000004ff007819 */ /* 0x000fe2000001161d */
[----:B------:R-:W-:Y:S01]  /*19d20*/  IMAD R16, R16, c[0x0][0x1b8], RZ ;  /* 0x00006e0010107a24 */ /* 0x000fe200078e02ff */
[C---:B------:R-:W-:Y:S02]  /*19d30*/  LEA.HI R9, R29.reuse, 0x70, RZ, 0x1c ;  /* 0x000000701d097811 */ /* 0x040fe400078fe0ff */
[C---:B0-----:R-:W-:Y:S02]  /*19d40*/  LEA R11, P1, R10.reuse, c[0x0][0x168], 0x1 ;  /* 0x00005a000a0b7a11 */ /* 0x041fe400078208ff */
[----:B------:R-:W-:Y:S01]  /*19d50*/  LEA.HI R19, R29, 0x170, RZ, 0x1c ;  /* 0x000001701d137811 */ /* 0x000fe200078fe0ff */
[----:B------:R-:W-:Y:S01]  /*19d60*/  IMAD R9, R9, c[0x0][0x1b8], RZ ;  /* 0x00006e0009097a24 */ /* 0x000fe200078e02ff */
[----:B------:R-:W-:Y:S02]  /*19d70*/  LEA.HI.X.SX32 R10, R10, c[0x0][0x16c], 0x1, P1 ;  /* 0x00005b000a0a7a11 */ /* 0x000fe400008f0eff */
[-C--:B------:R-:W-:Y:S01]  /*19d80*/  LEA R12, P2, R8, R11.reuse, 0x1 ;  /* 0x0000000b080c7211 */ /* 0x080fe200078408ff */
[----:B------:R-:W-:Y:S01]  /*19d90*/  IMAD R19, R19, c[0x0][0x1b8], RZ ;  /* 0x00006e0013137a24 */ /* 0x000fe200078e02ff */
[----:B------:R-:W-:-:S02]  /*19da0*/  LEA R14, P1, R7, R11, 0x1 ;  /* 0x0000000b070e7211 */ /* 0x000fc400078208ff */
[-C--:B------:R-:W-:Y:S02]  /*19db0*/  LEA.HI.X.SX32 R13, R8, R10.reuse, 0x1, P2 ;  /* 0x0000000a080d7211 */ /* 0x080fe400010f0eff */
[----:B------:R-:W-:Y:S02]  /*19dc0*/  SGXT.U32 R8, R0, 0x4 ;  /* 0x000000040008781a */ /* 0x000fe40000000000 */
[----:B------:R-:W-:Y:S02]  /*19dd0*/  LEA.HI.X.SX32 R15, R7, R10, 0x1, P1 ;  /* 0x0000000a070f7211 */ /* 0x000fe400008f0eff */
[----:B------:R-:W-:Y:S01]  /*19de0*/  IADD3.X R0, R3, c[0x0][0x174], R2, P3, P4 ;  /* 0x00005d0003007a10 */ /* 0x000fe20001fe8402 */
[----:B------:R-:W-:Y:S01]  /*19df0*/  IMAD R8, R8, c[0x0][0x1b8], RZ ;  /* 0x00006e0008087a24 */ /* 0x000fe200078e02ff */
[----:B------:R-:W-:Y:S01]  /*19e00*/  LEA R28, P3, R16, R6, 0x1 ;  /* 0x00000006101c7211 */ /* 0x000fe200078608ff */
[----:B------:R0:W-:Y:S01]  /*19e10*/  STL.64 [R1+0xbf0], R14 ;  /* 0x000bf00e01007387 */ /* 0x0001e20000100a00 */
[----:B------:R-:W-:-:S02]  /*19e20*/  LEA.HI R2, R29, 0x30, RZ, 0x1c ;  /* 0x000000301d027811 */ /* 0x000fc400078fe0ff */
[----:B------:R-:W-:Y:S01]  /*19e30*/  LEA R7, R5, R8, 0x4 ;  /* 0x0000000805077211 */ /* 0x000fe200078e20ff */
[----:B------:R1:W-:Y:S01]  /*19e40*/  STL.64 [R1+0xbe8], R12 ;  /* 0x000be80c01007387 */ /* 0x0003e20000100a00 */
[-C--:B------:R-:W-:Y:S01]  /*19e50*/  LEA R20, P5, R8, R6.reuse, 0x1 ;  /* 0x0000000608147211 */ /* 0x080fe200078a08ff */
[----:B------:R-:W-:Y:S01]  /*19e60*/  IMAD R2, R2, c[0x0][0x1b8], RZ ;  /* 0x00006e0002027a24 */ /* 0x000fe200078e02ff */
[-C--:B------:R-:W-:Y:S01]  /*19e70*/  LEA R26, P6, R7, R6.reuse, 0x1 ;  /* 0x00000006071a7211 */ /* 0x080fe200078c08ff */
[----:B------:R-:W-:Y:S01]  /*19e80*/  IMAD R3, R5, 0x10, R7 ;  /* 0x0000001005037824 */ /* 0x000fe200078e0207 */
[----:B------:R2:W-:Y:S01]  /*19e90*/  STL [R1+0xc04], R4 ;  /* 0x000c040401007387 */ /* 0x0005e20000100800 */
[----:B------:R-:W-:Y:S02]  /*19ea0*/  LEA R22, P2, R9, R6, 0x1 ;  /* 0x0000000609167211 */ /* 0x000fe400078408ff */
[----:B0-----:R-:W-:Y:S01]  /*19eb0*/  LEA.HI R15, R29, 0xf0, RZ, 0x1c ;  /* 0x000000f01d0f7811 */ /* 0x001fe200078fe0ff */
[----:B------:R-:W-:Y:S01]  /*19ec0*/  STL [R1+0x12e4], R29 ;  /* 0x0012e41d01007387 */ /* 0x000fe20000100800 */
[----:B------:R-:W-:-:S02]  /*19ed0*/  LEA R11, R5, R3, 0x5 ;  /* 0x00000003050b7211 */ /* 0x000fc400078e28ff */
[----:B------:R-:W-:Y:S01]  /*19ee0*/  LEA R24, P1, R2, R6, 0x1 ;  /* 0x0000000602187211 */ /* 0x000fe200078208ff */
[----:B------:R-:W-:Y:S01]  /*19ef0*/  IMAD R15, R15, c[0x0][0x1b8], RZ ;  /* 0x00006e000f0f7a24 */ /* 0x000fe200078e02ff */
[----:B------:R-:W-:Y:S01]  /*19f00*/  LEA R14, R5, R11, 0x4 ;  /* 0x0000000b050e7211 */ /* 0x000fe200078e20ff */
[----:B------:R0:W-:Y:S01]  /*19f10*/  STL [R1+0xe00], R28 ;  /* 0x000e001c01007387 */ /* 0x0001e20000100800 */
[C---:B-1----:R-:W-:Y:S02]  /*19f20*/  LEA.HI R12, R29.reuse, 0x130, RZ, 0x1c ;  /* 0x000001301d0c7811 */ /* 0x042fe400078fe0ff */
[----:B------:R-:W-:Y:S01]  /*19f30*/  LEA.HI R18, R29, 0x1b0, RZ, 0x1c ;  /* 0x000001b01d127811 */ /* 0x000fe200078fe0ff */
[----:B--2---:R-:W-:Y:S01]  /*19f40*/  IMAD R4, R5, 0x10, R14 ;  /* 0x0000001005047824 */ /* 0x004fe200078e020e */
[----:B------:R1:W-:Y:S01]  /*19f50*/  STL.64 [R1+0x12e8], R14 ;  /* 0x0012e80e01007387 */ /* 0x0003e20000100a00 */
[-C--:B------:R-:W-:Y:S01]  /*19f60*/  LEA.HI.X.SX32 R21, R8, R0.reuse, 0x1, P5 ;  /* 0x0000000008157211 */ /* 0x080fe200028f0eff */
[----:B------:R-:W-:Y:S01]  /*19f70*/  IMAD R12, R12, c[0x0][0x1b8], RZ ;  /* 0x00006e000c0c7a24 */ /* 0x000fe200078e02ff */
[----:B------:R-:W-:Y:S01]  /*19f80*/  LEA.HI.X.SX32 R27, R7, R0, 0x1, P6 ;  /* 0x00000000071b7211 */ /* 0x000fe200030f0eff */
[----:B------:R-:W-:Y:S01]  /*19f90*/  IMAD R18, R18, c[0x0][0x1b8], RZ ;  /* 0x00006e0012127a24 */ /* 0x000fe200078e02ff */
[----:B0-----:R-:W-:-:S02]  /*19fa0*/  LEA R28, P4, R15, R6, 0x1 ;  /* 0x000000060f1c7211 */ /* 0x001fc400078808ff */
[-C--:B------:R-:W-:Y:S02]  /*19fb0*/  LEA.HI.X.SX32 R25, R2, R0.reuse, 0x1, P1 ;  /* 0x0000000002197211 */ /* 0x080fe400008f0eff */
[----:B------:R-:W-:Y:S02]  /*19fc0*/  LEA.HI.X.SX32 R23, R9, R0, 0x1, P2 ;  /* 0x0000000009177211 */ /* 0x000fe400010f0eff */
[----:B------:R-:W-:Y:S01]  /*19fd0*/  LEA.HI R17, R29, 0x1f0, RZ, 0x1c ;  /* 0x000001f01d117811 */ /* 0x000fe200078fe0ff */
[----:B-1----:R0:W2:Y:S01]  /*19fe0*/  LDL.64 R14, [R1+0xe00] ;  /* 0x000e0000010e7983 */ /* 0x0020a20000100a00 */
[----:B------:R-:W-:-:S03]  /*19ff0*/  LEA R10, R5, R4, 0x5 ;  /* 0x00000004050a7211 */ /* 0x000fc600078e28ff */
[----:B------:R-:W-:Y:S01]  /*1a000*/  STL.64 [R1+0xe20], R20 ;  /* 0x000e201401007387 */ /* 0x000fe20000100a00 */
[----:B------:R-:W-:-:S03]  /*1a010*/  IMAD R17, R17, c[0x0][0x1b8], RZ ;  /* 0x00006e0011117a24 */ /* 0x000fc600078e02ff */
[----:B------:R-:W-:Y:S04]  /*1a020*/  STL.64 [R1+0xe18], R26 ;  /* 0x000e181a01007387 */ /* 0x000fe80000100a00 */
[----:B------:R-:W-:Y:S04]  /*1a030*/  STL.64 [R1+0xe10], R24 ;  /* 0x000e101801007387 */ /* 0x000fe80000100a00 */
[----:B------:R-:W-:Y:S01]  /*1a040*/  STL.64 [R1+0xe08], R22 ;  /* 0x000e081601007387 */ /* 0x000fe20000100a00 */
[----:B--2---:R-:W-:-:S05]  /*1a050*/  LEA.HI.X.SX32 R15, R16, R0, 0x1, P3 ;  /* 0x00000000100f7211 */ /* 0x004fca00018f0eff */
[----:B------:R1:W-:Y:S04]  /*1a060*/  STL [R1+0xe04], R15 ;  /* 0x000e040f01007387 */ /* 0x0003e80000100800 */
[----:B-1----:R-:W2:Y:S01]  /*1a070*/  LDL.LU.64 R14, [R1+0x12e8] ;  /* 0x0012e800010e7983 */ /* 0x002ea20000300a00 */
[----:B------:R-:W-:-:S04]  /*1a080*/  LEA R20, P5, R12, R6, 0x1 ;  /* 0x000000060c147211 */ /* 0x000fc800078a08ff */
[----:B------:R-:W-:Y:S02]  /*1a090*/  LEA.HI.X.SX32 R21, R12, R0, 0x1, P5 ;  /* 0x000000000c157211 */ /* 0x000fe400028f0eff */
[----:B------:R-:W-:Y:S02]  /*1a0a0*/  LEA R13, R5, R10, 0x4 ;  /* 0x0000000a050d7211 */ /* 0x000fe400078e20ff */
[-C--:B------:R-:W-:Y:S02]  /*1a0b0*/  LEA R26, P6, R19, R6.reuse, 0x1 ;  /* 0x00000006131a7211 */ /* 0x080fe400078c08ff */
[-C--:B------:R-:W-:Y:S01]  /*1a0c0*/  LEA R24, P1, R18, R6.reuse, 0x1 ;  /* 0x0000000612187211 */ /* 0x080fe200078208ff */
[----:B------:R-:W-:Y:S01]  /*1a0d0*/  IMAD R7, R5, 0x10, R13 ;  /* 0x0000001005077824 */ /* 0x000fe200078e020d */
[----:B------:R-:W-:Y:S02]  /*1a0e0*/  LEA R22, P2, R17, R6, 0x1 ;  /* 0x0000000611167211 */ /* 0x000fe400078408ff */
[----:B------:R-:W-:-:S02]  /*1a0f0*/  LEA.HI.X.SX32 R27, R19, R0, 0x1, P6 ;  /* 0x00000000131b7211 */ /* 0x000fc400030f0eff */
[-C--:B------:R-:W-:Y:S02]  /*1a100*/  LEA.HI.X.SX32 R25, R18, R0.reuse, 0x1, P1 ;  /* 0x0000000012197211 */ /* 0x080fe400008f0eff */
[----:B------:R-:W-:Y:S02]  /*1a110*/  LEA.HI.X.SX32 R23, R17, R0, 0x1, P2 ;  /* 0x0000000011177211 */ /* 0x000fe400010f0eff */
[----:B------:R-:W-:-:S04]  /*1a120*/  LEA R8, R5, R7, 0x5 ;  /* 0x0000000705087211 */ /* 0x000fc800078e28ff */
[----:B------:R-:W-:-:S05]  /*1a130*/  LEA R12, R5, R8, 0x4 ;  /* 0x00000008050c7211 */ /* 0x000fca00078e20ff */
[----:B------:R-:W-:-:S05]  /*1a140*/  IMAD R2, R5, 0x10, R12 ;  /* 0x0000001005027824 */ /* 0x000fca00078e020c */
[----:B------:R-:W-:Y:S02]  /*1a150*/  LEA R9, R5, R2, 0x5 ;  /* 0x0000000205097211 */ /* 0x000fe400078e28ff */
[----:B--2---:R-:W-:-:S05]  /*1a160*/  LEA.HI.X.SX32 R29, R15, R0, 0x1, P4 ;  /* 0x000000000f1d7211 */ /* 0x004fca00020f0eff */
[----:B------:R1:W-:Y:S04]  /*1a170*/  STL.64 [R1+0xde0], R28 ;  /* 0x000de01c01007387 */ /* 0x0003e80000100a00 */
[----:B-1----:R-:W2:Y:S04]  /*1a180*/  LDL.LU R29, [R1+0x12e4] ;  /* 0x0012e400011d7983 */ /* 0x002ea80000300800 */
[----:B------:R1:W-:Y:S04]  /*1a190*/  STL.64 [R1+0xdd8], R20 ;  /* 0x000dd81401007387 */ /* 0x0003e80000100a00 */
[----:B-1----:R-:W3:Y:S04]  /*1a1a0*/  LDL.LU R20, [R1+0x12e0] ;  /* 0x0012e00001147983 */ /* 0x002ee80000300800 */
[----:B------:R-:W-:Y:S01]  /*1a1b0*/  STL.64 [R1+0xdd0], R26 ;  /* 0x000dd01a01007387 */ /* 0x000fe20000100a00 */
[----:B------:R-:W-:-:S03]  /*1a1c0*/  LEA R18, P3, R14, R6, 0x1 ;  /* 0x000000060e127211 */ /* 0x000fc600078608ff */
[----:B------:R1:W-:Y:S04]  /*1a1d0*/  STL.64 [R1+0xdc8], R24 ;  /* 0x000dc81801007387 */ /* 0x0003e80000100a00 */
[----:B------:R4:W-:Y:S01]  /*1a1e0*/  STL.64 [R1+0xd28], R22 ;  /* 0x000d281601007387 */ /* 0x0009e20000100a00 */
[----:B------:R-:W-:Y:S02]  /*1a1f0*/  LEA.HI.X.SX32 R19, R14, R0, 0x1, P3 ;  /* 0x000000000e137211 */ /* 0x000fe400018f0eff */
[-C--:B-1----:R-:W-:Y:S02]  /*1a200*/  LEA R24, P1, R3, R6.reuse, 0x1 ;  /* 0x0000000603187211 */ /* 0x082fe400078208ff */
[----:B----4-:R-:W-:Y:S02]  /*1a210*/  LEA R22, P2, R11, R6, 0x1 ;  /* 0x000000060b167211 */ /* 0x010fe400078408ff */
[----:B------:R-:W-:-:S02]  /*1a220*/  LEA.HI.X.SX32 R25, R3, R0, 0x1, P1 ;  /* 0x0000000003197211 */ /* 0x000fc400008f0eff */
[----:B------:R-:W-:-:S03]  /*1a230*/  LEA.HI.X.SX32 R23, R11, R0, 0x1, P2 ;  /* 0x000000000b177211 */ /* 0x000fc600010f0eff */
[----:B------:R-:W-:Y:S01]  /*1a240*/  STL.64 [R1+0xdf8], R24 ;  /* 0x000df81801007387 */ /* 0x000fe20000100a00 */
[----:B------:R-:W-:-:S03]  /*1a250*/  LEA R16, P3, R13, R6, 0x1 ;  /* 0x000000060d107211 */ /* 0x000fc600078608ff */
[----:B------:R1:W-:Y:S01]  /*1a260*/  STL.64 [R1+0xdf0], R22 ;  /* 0x000df01601007387 */ /* 0x0003e20000100a00 */
[----:B------:R-:W-:-:S03]  /*1a270*/  LEA R11, R5, R9, 0x4 ;  /* 0x00000009050b7211 */ /* 0x000fc600078e20ff */
[----:B------:R4:W-:Y:S01]  /*1a280*/  STL.64 [R1+0xde8], R18 ;  /* 0x000de81201007387 */ /* 0x0009e20000100a00 */
[----:B------:R-:W-:Y:S02]  /*1a290*/  LEA.HI.X.SX32 R17, R13, R0, 0x1, P3 ;  /* 0x000000000d117211 */ /* 0x000fe400018f0eff */
[-C--:B-1----:R-:W-:Y:S02]  /*1a2a0*/  LEA R22, P1, R4, R6.reuse, 0x1 ;  /* 0x0000000604167211 */ /* 0x082fe400078208ff */
[----:B----4-:R-:W-:Y:S02]  /*1a2b0*/  LEA R18, P2, R10, R6, 0x1 ;  /* 0x000000060a127211 */ /* 0x010fe400078408ff */
[-C--:B------:R-:W-:Y:S02]  /*1a2c0*/  LEA.HI.X.SX32 R23, R4, R0.reuse, 0x1, P1 ;  /* 0x0000000004177211 */ /* 0x080fe400008f0eff */
[----:B------:R-:W-:Y:S01]  /*1a2d0*/  LEA.HI.X.SX32 R19, R10, R0, 0x1, P2 ;  /* 0x000000000a137211 */ /* 0x000fe200010f0eff */
[----:B------:R-:W-:-:S02]  /*1a2e0*/  IMAD R3, R5, 0x10, R11 ;  /* 0x0000001005037824 */ /* 0x000fc400078e020b */
[----:B------:R-:W-:Y:S01]  /*1a2f0*/  STL.64 [R1+0xdc0], R22 ;  /* 0x000dc01601007387 */ /* 0x000fe20000100a00 */
[----:B------:R-:W-:-:S03]  /*1a300*/  LEA R14, P3, R12, R6, 0x1 ;  /* 0x000000060c0e7211 */ /* 0x000fc600078608ff */
[----:B------:R1:W-:Y:S01]  /*1a310*/  STL.64 [R1+0xdb8], R18 ;  /* 0x000db81201007387 */ /* 0x0003e20000100a00 */
[----:B------:R-:W-:-:S03]  /*1a320*/  LEA R4, R5, R3, 0x5 ;  /* 0x0000000305047211 */ /* 0x000fc600078e28ff */
[----:B------:R4:W-:Y:S01]  /*1a330*/  STL.64 [R1+0xdb0], R16 ;  /* 0x000db01001007387 */ /* 0x0009e20000100a00 */
[----:B------:R-:W-:Y:S02]  /*1a340*/  LEA R10, R5, R4, 0x4 ;  /* 0x00000004050a7211 */ /* 0x000fe400078e20ff */
[CC--:B-1----:R-:W-:Y:S02]  /*1a350*/  LEA R18, P1, R7.reuse, R6.reuse, 0x1 ;  /* 0x0000000607127211 */ /* 0x0c2fe400078208ff */
[C---:B----4-:R-:W-:Y:S02]  /*1a360*/  LEA R16, P2, R8.reuse, R6, 0x1 ;  /* 0x0000000608107211 */ /* 0x050fe400078408ff */
[-C--:B------:R-:W-:Y:S02]  /*1a370*/  LEA.HI.X.SX32 R19, R7, R0.reuse, 0x1, P1 ;  /* 0x0000000007137211 */ /* 0x080fe400008f0eff */
[-C--:B------:R-:W-:Y:S02]  /*1a380*/  LEA.HI.X.SX32 R17, R8, R0.reuse, 0x1, P2 ;  /* 0x0000000008117211 */ /* 0x080fe400010f0eff */
[----:B------:R-:W-:Y:S01]  /*1a390*/  LEA.HI.X.SX32 R15, R12, R0, 0x1, P3 ;  /* 0x000000000c0f7211 */ /* 0x000fe200018f0eff */
[----:B------:R1:W-:Y:S01]  /*1a3a0*/  STL.64 [R1+0xda8], R18 ;  /* 0x000da81201007387 */ /* 0x0003e20000100a00 */
[----:B------:R-:W-:-:S03]  /*1a3b0*/  IMAD R7, R5, 0x10, R10 ;  /* 0x0000001005077824 */ /* 0x000fc600078e020a */
[----:B------:R4:W-:Y:S04]  /*1a3c0*/  STL.64 [R1+0xda0], R16 ;  /* 0x000da01001007387 */ /* 0x0009e80000100a00 */
[----:B------:R5:W-:Y:S01]  /*1a3d0*/  STL.64 [R1+0xd98], R14 ;  /* 0x000d980e01007387 */ /* 0x000be20000100a00 */
[CC--:B-1----:R-:W-:Y:S02]  /*1a3e0*/  LEA R18, P1, R2.reuse, R6.reuse, 0x1 ;  /* 0x0000000602127211 */ /* 0x0c2fe400078208ff */
[----:B----4-:R-:W-:Y:S02]  /*1a3f0*/  LEA R16, P2, R9, R6, 0x1 ;  /* 0x0000000609107211 */ /* 0x010fe400078408ff */
[----:B------:R-:W-:Y:S02]  /*1a400*/  LEA.HI.X.SX32 R19, R2, R0, 0x1, P1 ;  /* 0x0000000002137211 */ /* 0x000fe400008f0eff */
[----:B-----5:R-:W-:-:S02]  /*1a410*/  LEA R14, P3, R11, R6, 0x1 ;  /* 0x000000060b0e7211 */ /* 0x020fc400078608ff */
[-C--:B------:R-:W-:Y:S02]  /*1a420*/  LEA.HI.X.SX32 R17, R9, R0.reuse, 0x1, P2 ;  /* 0x0000000009117211 */ /* 0x080fe400010f0eff */
[----:B------:R-:W-:Y:S02]  /*1a430*/  LEA R8, R5, R7, 0x5 ;  /* 0x0000000705087211 */ /* 0x000fe400078e28ff */
[----:B------:R-:W-:Y:S01]  /*1a440*/  LEA.HI.X.SX32 R15, R11, R0, 0x1, P3 ;  /* 0x000000000b0f7211 */ /* 0x000fe200018f0eff */
[----:B------:R-:W-:Y:S01]  /*1a450*/  STL.64 [R1+0xd90], R18 ;  /* 0x000d901201007387 */ /* 0x000fe20000100a00 */
[----:B------:R-:W-:-:S03]  /*1a460*/  LEA R9, R5, R8, 0x4 ;  /* 0x0000000805097211 */ /* 0x000fc600078e20ff */
[----:B------:R1:W-:Y:S01]  /*1a470*/  STL.64 [R1+0xd88], R16 ;  /* 0x000d881001007387 */ /* 0x0003e20000100a00 */
[----:B------:R-:W-:-:S03]  /*1a480*/  LEA R12, P3, R10, R6, 0x1 ;  /* 0x000000060a0c7211 */ /* 0x000fc600078608ff */
[----:B------:R4:W-:Y:S04]  /*1a490*/  STL.64 [R1+0xd80], R14 ;  /* 0x000d800e01007387 */ /* 0x0009e80000100a00 */
[----:B------:R-:W5:Y:S01]  /*1a4a0*/  S2R R28, SR_TID.X ;  /* 0x00000000001c7919 */ /* 0x000f620000002100 */
[-C--:B-1----:R-:W-:Y:S01]  /*1a4b0*/  LEA R16, P1, R3, R6.reuse, 0x1 ;  /* 0x0000000603107211 */ /* 0x082fe200078208ff */
[----:B------:R-:W-:Y:S01]  /*1a4c0*/  IMAD R2, R5, 0x10, R9 ;  /* 0x0000001005027824 */ /* 0x000fe200078e0209 */
[C---:B----4-:R-:W-:Y:S02]  /*1a4d0*/  LEA R14, P2, R4.reuse, R6, 0x1 ;  /* 0x00000006040e7211 */ /* 0x050fe400078408ff */
[-C--:B------:R-:W-:Y:S02]  /*1a4e0*/  LEA.HI.X.SX32 R17, R3, R0.reuse, 0x1, P1 ;  /* 0x0000000003117211 */ /* 0x080fe400008f0eff */
[----:B------:R-:W-:-:S02]  /*1a4f0*/  LEA.HI.X.SX32 R15, R4, R0, 0x1, P2 ;  /* 0x00000000040f7211 */ /* 0x000fc400010f0eff */
[----:B------:R-:W-:Y:S01]  /*1a500*/  LEA.HI.X.SX32 R13, R10, R0, 0x1, P3 ;  /* 0x000000000a0d7211 */ /* 0x000fe200018f0eff */
[----:B------:R1:W-:Y:S01]  /*1a510*/  STL.64 [R1+0xd78], R16 ;  /* 0x000d781001007387 */ /* 0x0003e20000100a00 */
[----:B------:R-:W-:-:S03]  /*1a520*/  LEA R3, R5, R2, 0x5 ;  /* 0x0000000205037211 */ /* 0x000fc600078e28ff */
[----:B------:R4:W-:Y:S01]  /*1a530*/  STL.64 [R1+0xd70], R14 ;  /* 0x000d700e01007387 */ /* 0x0009e20000100a00 */
[----:B------:R-:W-:-:S03]  /*1a540*/  LEA R4, R5, R3, 0x4 ;  /* 0x0000000305047211 */ /* 0x000fc600078e20ff */
[----:B------:R0:W-:Y:S01]  /*1a550*/  STL.64 [R1+0xd68], R12 ;  /* 0x000d680c01007387 */ /* 0x0001e20000100a00 */
[CC--:B-1----:R-:W-:Y:S02]  /*1a560*/  LEA R16, P1, R7.reuse, R6.reuse, 0x1 ;  /* 0x0000000607107211 */ /* 0x0c2fe400078208ff */
[C---:B----4-:R-:W-:Y:S02]  /*1a570*/  LEA R14, P2, R8.reuse, R6, 0x1 ;  /* 0x00000006080e7211 */ /* 0x050fe400078408ff */
[----:B------:R-:W-:Y:S02]  /*1a580*/  LEA.HI.X.SX32 R17, R7, R0, 0x1, P1 ;  /* 0x0000000007117211 */ /* 0x000fe400008f0eff */
[C---:B0-----:R-:W-:Y:S02]  /*1a590*/  LEA R12, P3, R9.reuse, R6, 0x1 ;  /* 0x00000006090c7211 */ /* 0x041fe400078608ff */
[-C--:B------:R-:W-:Y:S02]  /*1a5a0*/  LEA.HI.X.SX32 R15, R8, R0.reuse, 0x1, P2 ;  /* 0x00000000080f7211 */ /* 0x080fe400010f0eff */
[----:B------:R-:W-:Y:S01]  /*1a5b0*/  LEA.HI.X.SX32 R13, R9, R0, 0x1, P3 ;  /* 0x00000000090d7211 */ /* 0x000fe200018f0eff */
[----:B------:R-:W-:Y:S01]  /*1a5c0*/  IMAD R5, R5, 0x10, R4 ;  /* 0x0000001005057824 */ /* 0x000fe200078e0204 */
[----:B------:R0:W-:Y:S04]  /*1a5d0*/  STL.64 [R1+0xd60], R16 ;  /* 0x000d601001007387 */ /* 0x0001e80000100a00 */
[----:B------:R1:W-:Y:S01]  /*1a5e0*/  STL.64 [R1+0xd58], R14 ;  /* 0x000d580e01007387 */ /* 0x0003e20000100a00 */
[----:B------:R-:W-:-:S03]  /*1a5f0*/  LEA R10, P4, R5, R6, 0x1 ;  /* 0x00000006050a7211 */ /* 0x000fc600078808ff */
[----:B------:R4:W-:Y:S01]  /*1a600*/  STL.64 [R1+0xd50], R12 ;  /* 0x000d500c01007387 */ /* 0x0009e20000100a00 */
[CC--:B0-----:R-:W-:Y:S02]  /*1a610*/  LEA R16, P1, R2.reuse, R6.reuse, 0x1 ;  /* 0x0000000602107211 */ /* 0x0c1fe400078208ff */
[C---:B-1----:R-:W-:Y:S02]  /*1a620*/  LEA R14, P2, R3.reuse, R6, 0x1 ;  /* 0x00000006030e7211 */ /* 0x042fe400078408ff */
[----:B------:R-:W-:Y:S02]  /*1a630*/  LEA.HI.X.SX32 R17, R2, R0, 0x1, P1 ;  /* 0x0000000002117211 */ /* 0x000fe400008f0eff */
[----:B----4-:R-:W-:Y:S02]  /*1a640*/  LEA R12, P3, R4, R6, 0x1 ;  /* 0x00000006040c7211 */ /* 0x010fe400078608ff */
[----:B-----5:R-:W-:Y:S02]  /*1a650*/  LOP3.LUT R28, R28, 0x1c, RZ, 0xc0, !PT ;  /* 0x0000001c1c1c7812 */ /* 0x020fe400078ec0ff */
[----:B------:R-:W-:-:S02]  /*1a660*/  LEA.HI.X.SX32 R15, R3, R0, 0x1, P2 ;  /* 0x00000000030f7211 */ /* 0x000fc400010f0eff */
[-C--:B------:R-:W-:Y:S02]  /*1a670*/  LEA.HI.X.SX32 R13, R4, R0.reuse, 0x1, P3 ;  /* 0x00000000040d7211 */ /* 0x080fe400018f0eff */
[----:B------:R-:W-:Y:S01]  /*1a680*/  LEA.HI.X.SX32 R11, R5, R0, 0x1, P4 ;  /* 0x00000000050b7211 */ /* 0x000fe200020f0eff */
[----:B------:R-:W-:Y:S01]  /*1a690*/  STL.64 [R1+0xd48], R16 ;  /* 0x000d481001007387 */ /* 0x000fe20000100a00 */
[C---:B------:R-:W-:Y:S02]  /*1a6a0*/  LEA.HI R2, R28.reuse, 0x8, RZ, 0x1e ;  /* 0x000000081c027811 */ /* 0x040fe400078ff0ff */
[C---:B------:R-:W-:Y:S01]  /*1a6b0*/  LEA.HI R3, R28.reuse, 0x10, RZ, 0x1e ;  /* 0x000000101c037811 */ /* 0x040fe200078ff0ff */
[----:B------:R-:W-:Y:S01]  /*1a6c0*/  STL.64 [R1+0xd40], R14 ;  /* 0x000d400e01007387 */ /* 0x000fe20000100a00 */
[C---:B------:R-:W-:Y:S02]  /*1a6d0*/  LEA.HI R4, R28.reuse, 0x18, RZ, 0x1e ;  /* 0x000000181c047811 */ /* 0x040fe400078ff0ff */
[----:B------:R-:W-:Y:S01]  /*1a6e0*/  LEA.HI R5, R28, 0x20, RZ, 0x1e ;  /* 0x000000201c057811 */ /* 0x000fe200078ff0ff */
[----:B------:R-:W-:Y:S04]  /*1a6f0*/  STL.64 [R1+0xd38], R12 ;  /* 0x000d380c01007387 */ /* 0x000fe80000100a00 */
[----:B------:R-:W-:Y:S04]  /*1a700*/  STL.64 [R1+0xd30], R10 ;  /* 0x000d300a01007387 */ /* 0x000fe80000100a00 */
[----:B------:R-:W-:Y:S04]  /*1a710*/  STL [R1+0x12d0], R2 ;  /* 0x0012d00201007387 */ /* 0x000fe80000100800 */
[----:B------:R-:W-:Y:S04]  /*1a720*/  STL [R1+0x12d4], R3 ;  /* 0x0012d40301007387 */ /* 0x000fe80000100800 */
[----:B------:R-:W-:Y:S04]  /*1a730*/  STL [R1+0x12d8], R4 ;  /* 0x0012d80401007387 */ /* 0x000fe80000100800 */
[----:B------:R2:W-:Y:S02]  /*1a740*/  STL [R1+0x12dc], R5 ;  /* 0x0012dc0501007387 */ /* 0x0005e40000100800 */
[----:B--2---:R-:W-:-:S02]  /*1a750*/  LOP3.LUT R5, R29, 0x1c, RZ, 0xc0, !PT ;  /* 0x0000001c1d057812 */ /* 0x004fc400078ec0ff */
[----:B------:R-:W-:Y:S02]  /*1a760*/  LOP3.LUT P6, RZ, R29, 0x1, RZ, 0xc0, !PT ;  /* 0x000000011dff7812 */ /* 0x000fe400078cc0ff */
[C---:B------:R-:W-:Y:S02]  /*1a770*/  LEA.HI R6, R5.reuse, 0x28, RZ, 0x1e ;  /* 0x0000002805067811 */ /* 0x040fe400078ff0ff */
[C---:B------:R-:W-:Y:S02]  /*1a780*/  LEA.HI R7, R5.reuse, 0x30, RZ, 0x1e ;  /* 0x0000003005077811 */ /* 0x040fe400078ff0ff */
[C---:B------:R-:W-:Y:S02]  /*1a790*/  LEA.HI R8, R5.reuse, 0x38, RZ, 0x1e ;  /* 0x0000003805087811 */ /* 0x040fe400078ff0ff */
[C---:B------:R-:W-:Y:S02]  /*1a7a0*/  LEA.HI R9, R5.reuse, 0x40, RZ, 0x1e ;  /* 0x0000004005097811 */ /* 0x040fe400078ff0ff */
[----:B------:R-:W-:-:S02]  /*1a7b0*/  LEA.HI R10, R5, 0x48, RZ, 0x1e ;  /* 0x00000048050a7811 */ /* 0x000fc400078ff0ff */
[C---:B---3--:R-:W-:Y:S02]  /*1a7c0*/  LEA.HI R20, R5.reuse, R20, RZ, 0x1e ;  /* 0x0000001405147211 */ /* 0x048fe400078ff0ff */
[----:B------:R-:W-:Y:S02]  /*1a7d0*/  MOV R20, 0x3f800000 ;  /* 0x3f80000000147802 */ /* 0x000fe40000000f00 */
[C---:B------:R-:W-:Y:S02]  /*1a7e0*/  LEA.HI R11, R5.reuse, 0x50, RZ, 0x1e ;  /* 0x00000050050b7811 */ /* 0x040fe400078ff0ff */
[C---:B------:R-:W-:Y:S02]  /*1a7f0*/  LEA.HI R12, R5.reuse, 0x58, RZ, 0x1e ;  /* 0x00000058050c7811 */ /* 0x040fe400078ff0ff */
[C---:B------:R-:W-:Y:S02]  /*1a800*/  LEA.HI R13, R5.reuse, 0x60, RZ, 0x1e ;  /* 0x00000060050d7811 */ /* 0x040fe400078ff0ff */
[----:B------:R-:W-:-:S02]  /*1a810*/  LEA.HI R14, R5, 0x68, RZ, 0x1e ;  /* 0x00000068050e7811 */ /* 0x000fc400078ff0ff */
[C---:B------:R-:W-:Y:S02]  /*1a820*/  LEA.HI R15, R5.reuse, 0x70, RZ, 0x1e ;  /* 0x00000070050f7811 */ /* 0x040fe400078ff0ff */
[C---:B------:R-:W-:Y:S02]  /*1a830*/  LEA.HI R16, R5.reuse, 0x78, RZ, 0x1e ;  /* 0x0000007805107811 */ /* 0x040fe400078ff0ff */
        /* <DEDUP_REMOVED lines=16> */
[----:B------:R-:W2:Y:S04]  /*1a940*/  LDL.LU R5, [R1+0x12dc] ;  /* 0x0012dc0001057983 */ /* 0x000ea80000300800 */
[----:B------:R0:W-:Y:S04]  /*1a950*/  STL [R1+0xc28], R20 ;  /* 0x000c281401007387 */ /* 0x0001e80000100800 */
[----:B------:R-:W-:Y:S01]  /*1a960*/  STL [R1+0x720], RZ ;  /* 0x000720ff01007387 */ /* 0x000fe20000100800 */
[----:B0-----:R-:W-:-:S05]  /*1a970*/  MOV R20, 0xff800000 ;  /* 0xff80000000147802 */ /* 0x001fca0000000f00 */
[----:B------:R-:W-:Y:S04]  /*1a980*/  STL [R1+0x550], R20 ;  /* 0x0005501401007387 */ /* 0x000fe80000100800 */
[----:B------:R-:W-:Y:S04]  /*1a990*/  STL [R1+0x374], RZ ;  /* 0x000374ff01007387 */ /* 0x000fe80000100800 */
[----:B------:R-:W-:Y:S04]  /*1a9a0*/  STL [R1+0x554], R20 ;  /* 0x0005541401007387 */ /* 0x000fe80000100800 */
        /* <DEDUP_REMOVED lines=29> */
[----:B------:R0:W-:Y:S02]  /*1ab80*/  STL [R1+0xc24], R20 ;  /* 0x000c241401007387 */ /* 0x0001e40000100800 */
[----:B0-----:R-:W-:-:S05]  /*1ab90*/  IMAD.MOV.U32 R20, RZ, RZ, 0x3f800000 ;  /* 0x3f800000ff147424 */ /* 0x001fca00078e00ff */
        /* <DEDUP_REMOVED lines=30> */
[----:B------:R-:W-:Y:S04]  /*1ad80*/  STL [R1+0x840], RZ ;  /* 0x000840ff01007387 */ /* 0x000fe80000100800 */
[----:B------:R0:W-:Y:S04]  /*1ad90*/  STL [R1+0xd24], R20 ;  /* 0x000d241401007387 */ /* 0x0001e80000100800 */
[----:B------:R-:W-:Y:S04]  /*1ada0*/  STL [R1+0x844], RZ ;  /* 0x000844ff01007387 */ /* 0x000fe80000100800 */
        /* <DEDUP_REMOVED lines=447> */
[----:B0-----:R-:W0:Y:S04]  /*1c9a0*/  S2R R20, SR_TID.X ;  /* 0x0000000000147919 */ /* 0x001e280000002100 */
        /* <DEDUP_REMOVED lines=19> */
[----:B------:R-:W-:Y:S01]  /*1cae0*/  STL [R1+0xb50], RZ ;  /* 0x000b50ff01007387 */ /* 0x000fe20000100800 */
[----:B0-----:R-:W-:-:S03]  /*1caf0*/  LOP3.LUT R20, R20, 0xff, RZ, 0xc0, !PT ;  /* 0x000000ff14147812 */ /* 0x001fc600078ec0ff */
[----:B------:R-:W-:Y:S04]  /*1cb00*/  STL [R1+0xb54], RZ ;  /* 0x000b54ff01007387 */ /* 0x000fe80000100800 */
[----:B------:R-:W-:Y:S04]  /*1cb10*/  STL [R1+0xb58], RZ ;  /* 0x000b58ff01007387 */ /* 0x000fe80000100800 */
[----:B------:R-:W-:Y:S04]  /*1cb20*/  STL [R1+0xb5c], RZ ;  /* 0x000b5cff01007387 */ /* 0x000fe80000100800 */
[----:B------:R-:W-:Y:S04]  /*1cb30*/  STL [R1+0xb40], RZ ;  /* 0x000b40ff01007387 */ /* 0x000fe80000100800 */
[----:B------:R-:W-:Y:S01]  /*1cb40*/  STL [R1+0xb44], RZ ;  /* 0x000b44ff01007387 */ /* 0x000fe20000100800 */
[----:B------:R-:W-:-:S03]  /*1cb50*/  ISETP.LT.U32.AND P0, PT, R20, 0x40, !P0 ;  /* 0x000000401400780c */ /* 0x000fc60004701070 */
[----:B------:R-:W-:Y:S04]  /*1cb60*/  STL [R1+0xb48], RZ ;  /* 0x000b48ff01007387 */ /* 0x000fe80000100800 */
[----:B------:R-:W-:Y:S04]  /*1cb70*/  STL [R1+0xb4c], RZ ;  /* 0x000b4cff01007387 */ /* 0x000fe80000100800 */
[----:B------:R-:W-:Y:S04]  /*1cb80*/  STL [R1+0xb30], RZ ;  /* 0x000b30ff01007387 */ /* 0x000fe80000100800 */
[----:B------:R-:W-:Y:S04]  /*1cb90*/  STL [R1+0xb34], RZ ;  /* 0x000b34ff01007387 */ /* 0x000fe80000100800 */
[----:B------:R-:W-:Y:S04]  /*1cba0*/  STL [R1+0xb38], RZ ;  /* 0x000b38ff01007387 */ /* 0x000fe80000100800 */
[----:B------:R-:W0:Y:S04]  /*1cbb0*/  S2R R20, SR_CTAID.X ;  /* 0x0000000000147919 */ /* 0x000e280000002500 */
        /* <DEDUP_REMOVED lines=20> */
[----:B0-----:R-:W-:-:S03]  /*1cd00*/  SHF.L.U32 R20, R20, 0x8, RZ ;  /* 0x0000000814147819 */ /* 0x001fc600000006ff */
[----:B------:R-:W-:Y:S04]  /*1cd10*/  STL [R1+0xaec], RZ ;  /* 0x000aecff01007387 */ /* 0x000fe80000100800 */
[----:B------:R-:W-:Y:S04]  /*1cd20*/  STL [R1+0xad0], RZ ;  /* 0x000ad0ff01007387 */ /* 0x000fe80000100800 */
[----:B------:R-:W-:Y:S04]  /*1cd30*/  STL [R1+0xad4], RZ ;  /* 0x000ad4ff01007387 */ /* 0x000fe80000100800 */
[----:B------:R-:W-:Y:S01]  /*1cd40*/  STL [R1+0xad8], RZ ;  /* 0x000ad8ff01007387 */ /* 0x000fe20000100800 */
[----:B------:R-:W-:-:S03]  /*1cd50*/  IADD3 R4, R20, R4, RZ ;  /* 0x0000000414047210 */ /* 0x000fc60007ffe0ff */
[----:B------:R-:W-:Y:S01]  /*1cd60*/  STL [R1+0xadc], RZ ;  /* 0x000adcff01007387 */ /* 0x000fe20000100800 */
[----:B------:R-:W-:-:S03]  /*1cd70*/  IMAD.IADD R3, R20, 0x1, R3 ;  /* 0x0000000114037824 */ /* 0x000fc600078e0203 */
        /* <DEDUP_REMOVED lines=8> */
[----:B------:R-:W3:Y:S04]  /*1ce00*/  LDL.LU R4, [R1+0x12d8] ;  /* 0x0012d80001047983 */ /* 0x000ee80000300800 */
[----:B------:R-:W4:Y:S01]  /*1ce10*/  LDL.LU R3, [R1+0x12d4] ;  /* 0x0012d40001037983 */ /* 0x000f220000300800 */
[----:B------:R-:W-:-:S02]  /*1ce20*/  IADD3 R2, R20, R2, RZ ;  /* 0x0000000214027210 */ /* 0x000fc40007ffe0ff */
[C---:B------:R-:W-:Y:S01]  /*1ce30*/  IADD3 R2, R20.reuse, R29, RZ ;  /* 0x0000001d14027210 */ /* 0x040fe20007ffe0ff */
[C---:B------:R-:W-:Y:S01]  /*1ce40*/  IMAD.IADD R2, R20.reuse, 0x1, R28 ;  /* 0x0000000114027824 */ /* 0x040fe200078e021c */
[C---:B------:R-:W-:Y:S02]  /*1ce50*/  IADD3 R2, R20.reuse, R27, RZ ;  /* 0x0000001b14027210 */ /* 0x040fe40007ffe0ff */
[C---:B------:R-:W-:Y:S01]  /*1ce60*/  IADD3 R2, R20.reuse, R26, RZ ;  /* 0x0000001a14027210 */ /* 0x040fe20007ffe0ff */
[C---:B------:R-:W-:Y:S01]  /*1ce70*/  IMAD.IADD R2, R20.reuse, 0x1, R25 ;  /* 0x0000000114027824 */ /* 0x040fe200078e0219 */
[C---:B------:R-:W-:Y:S02]  /*1ce80*/  IADD3 R2, R20.reuse, R24, RZ ;  /* 0x0000001814027210 */ /* 0x040fe40007ffe0ff */
[C---:B------:R-:W-:Y:S01]  /*1ce90*/  IADD3 R2, R20.reuse, R23, RZ ;  /* 0x0000001714027210 */ /* 0x040fe20007ffe0ff */
[C---:B------:R-:W-:Y:S01]  /*1cea0*/  IMAD.IADD R2, R20.reuse, 0x1, R22 ;  /* 0x0000000114027824 */ /* 0x040fe200078e0216 */
[----:B------:R-:W-:-:S06]  /*1ceb0*/  IADD3 R2, R20, R21, RZ ;  /* 0x0000001514027210 */ /* 0x000fcc0007ffe0ff */
[----:B------:R-:W5:Y:S01]  /*1cec0*/  LDL.LU R2, [R1+0x12d0] ;  /* 0x0012d00001027983 */ /* 0x000f620000300800 */
        /* <DEDUP_REMOVED lines=8> */
[----:B------:R-:W-:-:S02]  /*1cf50*/  IADD3 R0, R20, R12, RZ ;  /* 0x0000000c14007210 */ /* 0x000fc40007ffe0ff */
[C---:B------:R-:W-:Y:S01]  /*1cf60*/  IADD3 R0, R20.reuse, R11, RZ ;  /* 0x0000000b14007210 */ /* 0x040fe20007ffe0ff */
[C---:B------:R-:W-:Y:S01]  /*1cf70*/  IMAD.IADD R0, R20.reuse, 0x1, R10 ;  /* 0x0000000114007824 */ /* 0x040fe200078e020a */
[C---:B------:R-:W-:Y:S02]  /*1cf80*/  IADD3 R0, R20.reuse, R9, RZ ;  /* 0x0000000914007210 */ /* 0x040fe40007ffe0ff */
[C---:B------:R-:W-:Y:S01]  /*1cf90*/  IADD3 R0, R20.reuse, R8, RZ ;  /* 0x0000000814007210 */ /* 0x040fe20007ffe0ff */
[C---:B------:R-:W-:Y:S01]  /*1cfa0*/  IMAD.IADD R0, R20.reuse, 0x1, R7 ;  /* 0x0000000114007824 */ /* 0x040fe200078e0207 */
[C---:B------:R-:W-:Y:S02]  /*1cfb0*/  IADD3 R0, R20.reuse, R6, RZ ;  /* 0x0000000614007210 */ /* 0x040fe40007ffe0ff */
[----:B--2---:R-:W-:Y:S01]  /*1cfc0*/  IADD3 R0, R20, R5, RZ ;  /* 0x0000000514007210 */ /* 0x004fe20007ffe0ff */
[----:B------:R-:W-:Y:S01]  /*1cfd0*/  IMAD.SHL.U32 R5, R5, 0x8, RZ ;  /* 0x0000000805057824 */ /* 0x000fe200078e00ff */
[----:B------:R-:W-:-:S02]  /*1cfe0*/  SHF.L.U32 R6, R6, 0x3, RZ ;  /* 0x0000000306067819 */ /* 0x000fc400000006ff */
[----:B------:R-:W-:Y:S01]  /*1cff0*/  SHF.L.U32 R7, R7, 0x3, RZ ;  /* 0x0000000307077819 */ /* 0x000fe200000006ff */
[----:B------:R-:W-:Y:S01]  /*1d000*/  IMAD.SHL.U32 R8, R8, 0x8, RZ ;  /* 0x0000000808087824 */ /* 0x000fe200078e00ff */
[----:B------:R-:W-:Y:S01]  /*1d010*/  SHF.L.U32 R9, R9, 0x3, RZ ;  /* 0x0000000309097819 */ /* 0x000fe200000006ff */
[C---:B---3--:R-:W-:Y:S01]  /*1d020*/  IMAD.IADD R0, R20.reuse, 0x1, R4 ;  /* 0x0000000114007824 */ /* 0x048fe200078e0204 */
[----:B----4-:R-:W-:-:S06]  /*1d030*/  IADD3 R0, R20, R3, RZ ;  /* 0x0000000314007210 */ /* 0x010fcc0007ffe0ff */
[----:B------:R-:W0:Y:S01]  /*1d040*/  S2R R0, SR_TID.X ;  /* 0x0000000000007919 */ /* 0x000e220000002100 */
[----:B------:R-:W-:Y:S02]  /*1d050*/  SHF.L.U32 R3, R3, 0x3, RZ ;  /* 0x0000000303037819 */ /* 0x000fe400000006ff */
[----:B------:R-:W-:Y:S02]  /*1d060*/  SHF.L.U32 R4, R4, 0x3, RZ ;  /* 0x0000000304047819 */ /* 0x000fe400000006ff */
[----:B-----5:R-:W-:Y:S01]  /*1d070*/  IADD3 R20, R20, R2, RZ ;  /* 0x0000000214147210 */ /* 0x020fe20007ffe0ff */
[----:B------:R-:W-:Y:S01]  /*1d080*/  IMAD.SHL.U32 R2, R2, 0x8, RZ ;  /* 0x0000000802027824 */ /* 0x000fe200078e00ff */
[----:B0-----:R-:W-:-:S04]  /*1d090*/  SHF.R.U32.HI R0, RZ, 0x3, R0 ;  /* 0x00000003ff007819 */ /* 0x001fc80000011600 */
[----:B------:R-:W-:-:S04]  /*1d0a0*/  LOP3.LUT R0, R0, 0x4, RZ, 0xc0, !PT ;  /* 0x0000000400007812 */ /* 0x000fc800078ec0ff */
[----:B------:R-:W-:-:S05]  /*1d0b0*/  IADD3 R2, R0, R2, RZ ;  /* 0x0000000200027210 */ /* 0x000fca0007ffe0ff */
[----:B------:R0:W-:Y:S02]  /*1d0c0*/  STL [R1+0xd20], R2 ;  /* 0x000d200201007387 */ /* 0x0001e40000100800 */
[C---:B0-----:R-:W-:Y:S01]  /*1d0d0*/  IADD3 R2, R0.reuse, R3, RZ ;  /* 0x0000000300027210 */ /* 0x041fe20007ffe0ff */
[C---:B------:R-:W-:Y:S01]  /*1d0e0*/  IMAD.IADD R3, R0.reuse, 0x1, R4 ;  /* 0x0000000100037824 */ /* 0x040fe200078e0204 */
[----:B------:R-:W-:-:S03]  /*1d0f0*/  IADD3 R4, R0, R6, RZ ;  /* 0x0000000600047210 */ /* 0x000fc60007ffe0ff */
[----:B------:R0:W-:Y:S04]  /*1d100*/  STL [R1+0xd1c], R2 ;  /* 0x000d1c0201007387 */ /* 0x0001e80000100800 */
[----:B------:R1:W-:Y:S01]  /*1d110*/  STL [R1+0xd18], R3 ;  /* 0x000d180301007387 */ /* 0x0003e20000100800 */
[C---:B0-----:R-:W-:Y:S01]  /*1d120*/  IADD3 R2, R0.reuse, R5, RZ ;  /* 0x0000000500027210 */ /* 0x041fe20007ffe0ff */
[----:B-1----:R-:W-:-:S04]  /*1d130*/  IMAD.IADD R3, R0, 0x1, R7 ;  /* 0x0000000100037824 */ /* 0x002fc800078e0207 */
[----:B------:R0:W-:Y:S04]  /*1d140*/  STL [R1+0xd14], R2 ;  /* 0x000d140201007387 */ /* 0x0001e80000100800 */
[----:B0-----:R-:W2:Y:S04]  /*1d150*/  LDL.LU R2, [R1+0xc] ;  /* 0x00000c0001027983 */ /* 0x001ea80000300800 */
[----:B------:R0:W-:Y:S04]  /*1d160*/  STL [R1+0xd10], R4 ;  /* 0x000d100401007387 */ /* 0x0001e80000100800 */
[----:B------:R1:W-:Y:S01]  /*1d170*/  STL [R1+0xd0c], R3 ;  /* 0x000d0c0301007387 */ /* 0x0003e20000100800 */
[----:B0-----:R-:W-:-:S02]  /*1d180*/  IADD3 R4, R0, R8, RZ ;  /* 0x0000000800047210 */ /* 0x001fc40007ffe0ff */
[----:B-1----:R-:W-:Y:S02]  /*1d190*/  IADD3 R3, R0, R9, RZ ;  /* 0x0000000900037210 */ /* 0x002fe40007ffe0ff */
[----:B------:R-:W3:Y:S04]  /*1d1a0*/  LDL R9, [R1+0x370] ;  /* 0x0003700001097983 */ /* 0x000ee80000100800 */
[----:B------:R0:W-:Y:S04]  /*1d1b0*/  STL [R1+0xd08], R4 ;  /* 0x000d080401007387 */ /* 0x0001e80000100800 */
[----:B------:R-:W4:Y:S04]  /*1d1c0*/  LDL R8, [R1+0x9b8] ;  /* 0x0009b80001087983 */ /* 0x000f280000100800 */
[----:B------:R1:W-:Y:S04]  /*1d1d0*/  STL [R1+0xd04], R3 ;  /* 0x000d040301007387 */ /* 0x0003e80000100800 */
[----:B------:R-:W5:Y:S04]  /*1d1e0*/  LDL.64 R6, [R1+0xbf0] ;  /* 0x000bf00001067983 */ /* 0x000f680000100a00 */
[----:B0-----:R-:W5:Y:S04]  /*1d1f0*/  LDL.64 R4, [R1+0xbe8] ;  /* 0x000be80001047983 */ /* 0x001f680000100a00 */
[----:B------:R-:W0:Y:S01]  /*1d200*/  S2R R20, SR_TID.X ;  /* 0x0000000000147919 */ /* 0x000e220000002100 */
[----:B------:R-:W-:Y:S01]  /*1d210*/  SHF.L.U32 R10, R10, 0x3, RZ ;  /* 0x000000030a0a7819 */ /* 0x000fe200000006ff */
[----:B------:R-:W-:Y:S01]  /*1d220*/  IMAD.SHL.U32 R11, R11, 0x8, RZ ;  /* 0x000000080b0b7824 */ /* 0x000fe200078e00ff */
[----:B------:R-:W-:Y:S01]  /*1d230*/  SHF.L.U32 R12, R12, 0x3, RZ ;  /* 0x000000030c0c7819 */ /* 0x000fe200000006ff */
[----:B------:R-:W-:Y:S01]  /*1d240*/  IMAD.SHL.U32 R14, R14, 0x8, RZ ;  /* 0x000000080e0e7824 */ /* 0x000fe200078e00ff */
[----:B------:R-:W-:Y:S01]  /*1d250*/  SHF.L.U32 R13, R13, 0x3, RZ ;  /* 0x000000030d0d7819 */ /* 0x000fe200000006ff */
[C---:B------:R-:W-:Y:S01]  /*1d260*/  IMAD.IADD R10, R0.reuse, 0x1, R10 ;  /* 0x00000001000a7824 */ /* 0x040fe200078e020a */
[----:B------:R-:W-:-:S02]  /*1d270*/  IADD3 R11, R0, R11, RZ ;  /* 0x0000000b000b7210 */ /* 0x000fc40007ffe0ff */
[----:B-1----:R-:W-:Y:S02]  /*1d280*/  IADD3 R3, R0, R12, RZ ;  /* 0x0000000c00037210 */ /* 0x002fe40007ffe0ff */
[----:B------:R-:W-:Y:S01]  /*1d290*/  SHF.L.U32 R15, R15, 0x3, RZ ;  /* 0x000000030f0f7819 */ /* 0x000fe200000006ff */
[----:B------:R1:W-:Y:S01]  /*1d2a0*/  STL [R1+0xd00], R10 ;  /* 0x000d000a01007387 */ /* 0x0003e20000100800 */
[----:B------:R-:W-:Y:S01]  /*1d2b0*/  SHF.L.U32 R16, R16, 0x3, RZ ;  /* 0x0000000310107819 */ /* 0x000fe200000006ff */
[----:B------:R-:W-:Y:S02]  /*1d2c0*/  IMAD.SHL.U32 R17, R17, 0x8, RZ ;  /* 0x0000000811117824 */ /* 0x000fe400078e00ff */
[----:B------:R0:W-:Y:S01]  /*1d2d0*/  STL [R1+0xcfc], R11 ;  /* 0x000cfc0b01007387 */ /* 0x0001e20000100800 */
[----:B------:R-:W-:-:S03]  /*1d2e0*/  SHF.L.U32 R18, R18, 0x3, RZ ;  /* 0x0000000312127819 */ /* 0x000fc600000006ff */
[----:B------:R0:W-:Y:S01]  /*1d2f0*/  STL [R1+0xcf8], R3 ;  /* 0x000cf80301007387 */ /* 0x0001e20000100800 */
[----:B-1----:R-:W-:Y:S01]  /*1d300*/  IMAD.IADD R10, R0, 0x1, R13 ;  /* 0x00000001000a7824 */ /* 0x002fe200078e020d */
[----:B0-----:R-:W-:Y:S02]  /*1d310*/  LOP3.LUT R20, R20, 0x1c, RZ, 0xc0, !PT ;  /* 0x0000001c14147812 */ /* 0x001fe400078ec0ff */
[----:B------:R-:W-:Y:S02]  /*1d320*/  IADD3 R11, R0, R14, RZ ;  /* 0x0000000e000b7210 */ /* 0x000fe40007ffe0ff */
[----:B------:R-:W-:Y:S02]  /*1d330*/  LEA.HI R20, R20, 0x98, RZ, 0x1e ;  /* 0x0000009814147811 */ /* 0x000fe400078ff0ff */
[----:B------:R-:W-:Y:S01]  /*1d340*/  IADD3 R3, R0, R15, RZ ;  /* 0x0000000f00037210 */ /* 0x000fe20007ffe0ff */
[----:B------:R0:W-:Y:S01]  /*1d350*/  STL [R1+0xcf4], R10 ;  /* 0x000cf40a01007387 */ /* 0x0001e20000100800 */
[----:B------:R-:W-:Y:S01]  /*1d360*/  SHF.L.U32 R19, R19, 0x3, RZ ;  /* 0x0000000313137819 */ /* 0x000fe200000006ff */
[----:B------:R-:W-:-:S02]  /*1d370*/  IMAD.SHL.U32 R20, R20, 0x8, RZ ;  /* 0x0000000814147824 */ /* 0x000fc400078e00ff */
[----:B------:R1:W-:Y:S01]  /*1d380*/  STL [R1+0xcf0], R11 ;  /* 0x000cf00b01007387 */ /* 0x0003e20000100800 */
[----:B------:R-:W-:-:S03]  /*1d390*/  SHF.L.U32 R21, R21, 0x3, RZ ;  /* 0x0000000315157819 */ /* 0x000fc600000006ff */
[----:B------:R1:W-:Y:S01]  /*1d3a0*/  STL [R1+0xcec], R3 ;  /* 0x000cec0301007387 */ /* 0x0003e20000100800 */
[C---:B0-----:R-:W-:Y:S01]  /*1d3b0*/  IMAD.IADD R10, R0.reuse, 0x1, R16 ;  /* 0x00000001000a7824 */ /* 0x041fe200078e0210 */
[----:B-1----:R-:W-:-:S04]  /*1d3c0*/  IADD3 R11, R0, R17, RZ ;  /* 0x00000011000b7210 */ /* 0x002fc80007ffe0ff */
[----:B------:R0:W-:Y:S01]  /*1d3d0*/  STL [R1+0xce8], R10 ;  /* 0x000ce80a01007387 */ /* 0x0001e20000100800 */
[----:B------:R-:W-:-:S03]  /*1d3e0*/  IADD3 R3, R0, R18, RZ ;  /* 0x0000001200037210 */ /* 0x000fc60007ffe0ff */
[----:B------:R1:W-:Y:S04]  /*1d3f0*/  STL [R1+0xce4], R11 ;  /* 0x000ce40b01007387 */ /* 0x0003e80000100800 */
[----:B------:R1:W-:Y:S01]  /*1d400*/  STL [R1+0xce0], R3 ;  /* 0x000ce00301007387 */ /* 0x0003e20000100800 */
[C---:B0-----:R-:W-:Y:S01]  /*1d410*/  IMAD.IADD R10, R0.reuse, 0x1, R19 ;  /* 0x00000001000a7824 */ /* 0x041fe200078e0213 */
[----:B-1----:R-:W-:-:S04]  /*1d420*/  IADD3 R11, R0, R20, RZ ;  /* 0x00000014000b7210 */ /* 0x002fc80007ffe0ff */
[----:B------:R-:W-:Y:S01]  /*1d430*/  STL [R1+0xcdc], R10 ;  /* 0x000cdc0a01007387 */ /* 0x000fe20000100800 */
[----:B------:R-:W-:-:S03]  /*1d440*/  IADD3 R3, R0, R21, RZ ;  /* 0x0000001500037210 */ /* 0x000fc60007ffe0ff */
[----:B------:R-:W-:Y:S04]  /*1d450*/  STL [R1+0xcd8], R11 ;  /* 0x000cd80b01007387 */ /* 0x000fe80000100800 */
[----:B------:R0:W-:Y:S01]  /*1d460*/  STL [R1+0xcd4], R3 ;  /* 0x000cd40301007387 */ /* 0x0001e20000100800 */
[----:B------:R-:W-:-:S03]  /*1d470*/  SHF.L.U32 R22, R22, 0x3, RZ ;  /* 0x0000000316167819 */ /* 0x000fc600000006ff */
[----:B0-----:R-:W0:Y:S01]  /*1d480*/  S2R R3, SR_TID.X ;  /* 0x0000000000037919 */ /* 0x001e220000002100 */
[----:B------:R-:W-:Y:S02]  /*1d490*/  IMAD.SHL.U32 R23, R23, 0x8, RZ ;  /* 0x0000000817177824 */ /* 0x000fe400078e00ff */
[----:B------:R-:W-:Y:S01]  /*1d4a0*/  IMAD.IADD R10, R0, 0x1, R22 ;  /* 0x00000001000a7824 */ /* 0x000fe200078e0216 */
[----:B------:R-:W-:Y:S02]  /*1d4b0*/  SHF.L.U32 R24, R24, 0x3, RZ ;  /* 0x0000000318187819 */ /* 0x000fe400000006ff */
[----:B------:R-:W-:Y:S01]  /*1d4c0*/  SHF.L.U32 R25, R25, 0x3, RZ ;  /* 0x0000000319197819 */ /* 0x000fe200000006ff */
[----:B------:R-:W-:Y:S01]  /*1d4d0*/  IMAD.SHL.U32 R26, R26, 0x8, RZ ;  /* 0x000000081a1a7824 */ /* 0x000fe200078e00ff */
[C---:B------:R-:W-:Y:S01]  /*1d4e0*/  IADD3 R11, R0.reuse, R23, RZ ;  /* 0x00000017000b7210 */ /* 0x040fe20007ffe0ff */
[----:B------:R1:W-:Y:S01]  /*1d4f0*/  STL [R1+0xcd0], R10 ;  /* 0x000cd00a01007387 */ /* 0x0003e20000100800 */
[----:B------:R-:W-:Y:S01]  /*1d500*/  SHF.L.U32 R27, R27, 0x3, RZ ;  /* 0x000000031b1b7819 */ /* 0x000fe200000006ff */
[----:B------:R-:W-:Y:S01]  /*1d510*/  IMAD.IADD R12, R0, 0x1, R25 ;  /* 0x00000001000c7824 */ /* 0x000fe200078e0219 */
[----:B------:R-:W-:Y:S01]  /*1d520*/  SHF.L.U32 R28, R28, 0x3, RZ ;  /* 0x000000031c1c7819 */ /* 0x000fe200000006ff */
[----:B------:R0:W-:Y:S01]  /*1d530*/  STL [R1+0xccc], R11 ;  /* 0x000ccc0b01007387 */ /* 0x0001e20000100800 */
[----:B-1----:R-:W-:-:S02]  /*1d540*/  IADD3 R10, R0, R24, RZ ;  /* 0x00000018000a7210 */ /* 0x002fc40007ffe0ff */
[----:B0-----:R-:W-:-:S03]  /*1d550*/  IADD3 R11, R0, R26, RZ ;  /* 0x0000001a000b7210 */ /* 0x001fc60007ffe0ff */
[----:B------:R0:W-:Y:S01]  /*1d560*/  STL [R1+0xcc8], R10 ;  /* 0x000cc80a01007387 */ /* 0x0001e20000100800 */
[----:B------:R-:W-:Y:S01]  /*1d570*/  IADD3 R13, R0, R27, RZ ;  /* 0x0000001b000d7210 */ /* 0x000fe20007ffe0ff */
[----:B------:R-:W-:Y:S02]  /*1d580*/  IMAD.SHL.U32 R29, R29, 0x8, RZ ;  /* 0x000000081d1d7824 */ /* 0x000fe400078e00ff */
[----:B------:R1:W-:Y:S01]  /*1d590*/  STL [R1+0xcc4], R12 ;  /* 0x000cc40c01007387 */ /* 0x0003e20000100800 */
[----:B0-----:R-:W-:-:S03]  /*1d5a0*/  LOP3.LUT R10, R3, 0x1c, RZ, 0xc0, !PT ;  /* 0x0000001c030a7812 */ /* 0x001fc600078ec0ff */
[----:B------:R0:W-:Y:S01]  /*1d5b0*/  STL [R1+0xcc0], R11 ;  /* 0x000cc00b01007387 */ /* 0x0001e20000100800 */
[----:B-1----:R-:W-:-:S03]  /*1d5c0*/  IMAD.IADD R12, R0, 0x1, R28 ;  /* 0x00000001000c7824 */ /* 0x002fc600078e021c */
[----:B------:R1:W-:Y:S01]  /*1d5d0*/  STL [R1+0xcbc], R13 ;  /* 0x000cbc0d01007387 */ /* 0x0003e20000100800 */
[----:B0-----:R-:W-:-:S03]  /*1d5e0*/  LEA.HI R11, R10, 0xe8, RZ, 0x1e ;  /* 0x000000e80a0b7811 */ /* 0x001fc600078ff0ff */
[----:B------:R0:W-:Y:S01]  /*1d5f0*/  STL [R1+0xcb8], R12 ;  /* 0x000cb80c01007387 */ /* 0x0001e20000100800 */
[----:B-1----:R-:W-:Y:S02]  /*1d600*/  IADD3 R13, R0, R29, RZ ;  /* 0x0000001d000d7210 */ /* 0x002fe40007ffe0ff */
[----:B------:R-:W-:Y:S02]  /*1d610*/  LOP3.LUT R3, R3, 0x1c, RZ, 0xc0, !PT ;  /* 0x0000001c03037812 */ /* 0x000fe400078ec0ff */
[----:B0-----:R-:W-:Y:S02]  /*1d620*/  SHF.L.U32 R12, R11, 0x3, RZ ;  /* 0x000000030b0c7819 */ /* 0x001fe400000006ff */
[C---:B------:R-:W-:Y:S01]  /*1d630*/  LEA.HI R11, R10.reuse, 0xf0, RZ, 0x1e ;  /* 0x000000f00a0b7811 */ /* 0x040fe200078ff0ff */
[----:B------:R0:W-:Y:S01]  /*1d640*/  STL [R1+0xcb4], R13 ;  /* 0x000cb40d01007387 */ /* 0x0001e20000100800 */
[----:B------:R-:W-:Y:S01]  /*1d650*/  LEA.HI R10, R10, 0xf8, RZ, 0x1e ;  /* 0x000000f80a0a7811 */ /* 0x000fe200078ff0ff */
[----:B0-----:R-:W-:Y:S01]  /*1d660*/  IMAD.IADD R13, R0, 0x1, R12 ;  /* 0x00000001000d7824 */ /* 0x001fe200078e020c */
[----:B------:R-:W-:-:S02]  /*1d670*/  SHF.L.U32 R12, R11, 0x3, RZ ;  /* 0x000000030b0c7819 */ /* 0x000fc400000006ff */
[----:B------:R-:W-:Y:S01]  /*1d680*/  SHF.L.U32 R11, R10, 0x3, RZ ;  /* 0x000000030a0b7819 */ /* 0x000fe200000006ff */
[----:B------:R-:W-:Y:S02]  /*1d690*/  IMAD.SHL.U32 R10, R3, 0x2, RZ ;  /* 0x00000002030a7824 */ /* 0x000fe400078e00ff */
[----:B------:R-:W2:Y:S01]  /*1d6a0*/  S2R R3, SR_TID.X ;  /* 0x0000000000037919 */ /* 0x000ea20000002100 */
[C---:B------:R-:W-:Y:S02]  /*1d6b0*/  IADD3 R12, R0.reuse, R12, RZ ;  /* 0x0000000c000c7210 */ /* 0x040fe40007ffe0ff */
[----:B------:R-:W-:Y:S01]  /*1d6c0*/  IADD3 R11, R0, R11, RZ ;  /* 0x0000000b000b7210 */ /* 0x000fe20007ffe0ff */
[----:B------:R-:W-:Y:S01]  /*1d6d0*/  STL [R1+0xcb0], R13 ;  /* 0x000cb00d01007387 */ /* 0x000fe20000100800 */
[----:B------:R-:W-:-:S03]  /*1d6e0*/  IMAD.IADD R10, R10, 0x1, R0 ;  /* 0x000000010a0a7824 */ /* 0x000fc600078e0200 */
[----:B------:R-:W-:Y:S04]  /*1d6f0*/  STL [R1+0xcac], R12 ;  /* 0x000cac0c01007387 */ /* 0x000fe80000100800 */
[----:B------:R-:W-:Y:S01]  /*1d700*/  STL [R1+0xca8], R11 ;  /* 0x000ca80b01007387 */ /* 0x000fe20000100800 */
[----:B--2---:R-:W-:Y:S02]  /*1d710*/  LOP3.LUT R3, R2, 0x10, R3, 0x78, !PT ;  /* 0x0000001002037812 */ /* 0x004fe400078e7803 */
[----:B------:R-:W-:-:S03]  /*1d720*/  MOV R2, c[0x0][0x1a4] ;  /* 0x0000690000027a02 */ /* 0x000fc60000000f00 */
[----:B------:R0:W-:Y:S02]  /*1d730*/  STL [R1+0x834], R3 ;  /* 0x0008340301007387 */ /* 0x0001e40000100800 */
[----:B0-----:R-:W-:Y:S02]  /*1d740*/  MOV R3, c[0x0][0x1a4] ;  /* 0x0000690000037a02 */ /* 0x001fe40000000f00 */
[C---:B---3--:R-:W-:Y:S02]  /*1d750*/  LOP3.LUT R0, R9.reuse, 0x20, RZ, 0x3c, !PT ;  /* 0x0000002009007812 */ /* 0x048fe400078e3cff */
[C---:B------:R-:W-:Y:S02]  /*1d760*/  LOP3.LUT R11, R9.reuse, 0x40, RZ, 0x3c, !PT ;  /* 0x00000040090b7812 */ /* 0x040fe400078e3cff */
[----:B------:R-:W-:Y:S01]  /*1d770*/  LOP3.LUT R10, R9, 0x60, RZ, 0x3c, !PT ;  /* 0x00000060090a7812 */ /* 0x000fe200078e3cff */
[----:B------:R4:W-:Y:S01]  /*1d780*/  STL [R1+0xbfc], R0 ;  /* 0x000bfc0001007387 */ /* 0x0009e20000100800 */
[----:B------:R-:W-:-:S03]  /*1d790*/  IMAD.SHL.U32 R9, R3, 0x2, RZ ;  /* 0x0000000203097824 */ /* 0x000fc600078e00ff */
[----:B------:R-:W-:Y:S04]  /*1d7a0*/  STL [R1+0xbf8], R11 ;  /* 0x000bf80b01007387 */ /* 0x000fe80000100800 */
[----:B------:R0:W-:Y:S01]  /*1d7b0*/  STL [R1+0xbe4], R10 ;  /* 0x000be40a01007387 */ /* 0x0001e20000100800 */
[----:B----4-:R-:W-:Y:S01]  /*1d7c0*/  LOP3.LUT R0, R8, 0x40, RZ, 0x3c, !PT ;  /* 0x0000004008007812 */ /* 0x010fe200078e3cff */
[----:B-----5:R-:W-:Y:S01]  /*1d7d0*/  IMAD.WIDE R14, R2, 0x2, R6 ;  /* 0x00000002020e7825 */ /* 0x020fe200078e0206 */
[----:B------:R-:W-:-:S03]  /*1d7e0*/  MOV R8, c[0x0][0x1a4] ;  /* 0x0000690000087a02 */ /* 0x000fc60000000f00 */
[----:B------:R-:W-:Y:S01]  /*1d7f0*/  STL [R1+0xeac], R0 ;  /* 0x000eac0001007387 */ /* 0x000fe20000100800 */
[----:B0-----:R-:W-:-:S03]  /*1d800*/  IMAD.WIDE R10, R2, 0x2, R4 ;  /* 0x00000002020a7825 */ /* 0x001fc600078e0204 */
[----:B------:R-:W-:Y:S01]  /*1d810*/  STL.64 [R1+0x1030], R14 ;  /* 0x0010300e01007387 */ /* 0x000fe20000100a00 */
[----:B------:R-:W-:-:S03]  /*1d820*/  IMAD.WIDE R12, R9, 0x2, R6 ;  /* 0x00000002090c7825 */ /* 0x000fc600078e0206 */
[----:B------:R0:W-:Y:S01]  /*1d830*/  STL.64 [R1+0x1028], R10 ;  /* 0x0010280a01007387 */ /* 0x0001e20000100a00 */
[----:B------:R-:W-:-:S03]  /*1d840*/  IMAD R3, R8, 0x3, RZ ;  /* 0x0000000308037824 */ /* 0x000fc600078e02ff */
[----:B------:R1:W-:Y:S01]  /*1d850*/  STL.64 [R1+0xf90], R12 ;  /* 0x000f900c01007387 */ /* 0x0003e20000100a00 */
[----:B0-----:R-:W-:Y:S01]  /*1d860*/  IMAD.WIDE R10, R9, 0x2, R4 ;  /* 0x00000002090a7825 */ /* 0x001fe200078e0204 */
[----:B------:R-:W-:-:S03]  /*1d870*/  SHF.L.U32 R9, R8, 0x2, RZ ;  /* 0x0000000208097819 */ /* 0x000fc600000006ff */
[--C-:B------:R-:W-:Y:S01]  /*1d880*/  IMAD.WIDE R14, R3, 0x2, R6.reuse ;  /* 0x00000002030e7825 */ /* 0x100fe200078e0206 */
[----:B------:R0:W-:Y:S03]  /*1d890*/  STL.64 [R1+0xf88], R10 ;  /* 0x000f880a01007387 */ /* 0x0001e60000100a00 */
[----:B-1----:R-:W-:Y:S01]  /*1d8a0*/  IMAD.WIDE R12, R9, 0x2, R6 ;  /* 0x00000002090c7825 */ /* 0x002fe200078e0206 */
[----:B------:R1:W-:Y:S03]  /*1d8b0*/  STL.64 [R1+0xf80], R14 ;  /* 0x000f800e01007387 */ /* 0x0003e60000100a00 */
[----:B0-----:R-:W-:-:S04]  /*1d8c0*/  IMAD.WIDE R10, R3, 0x2, R4 ;  /* 0x00000002030a7825 */ /* 0x001fc800078e0204 */
[----:B------:R-:W-:Y:S01]  /*1d8d0*/  IMAD R3, R8, 0x5, RZ ;  /* 0x0000000508037824 */ /* 0x000fe200078e02ff */
[----:B------:R0:W-:Y:S03]  /*1d8e0*/  STL.64 [R1+0xf78], R10 ;  /* 0x000f780a01007387 */ /* 0x0001e60000100a00 */
[----:B-1----:R-:W-:Y:S01]  /*1d8f0*/  IMAD.WIDE R14, R3, 0x2, R6 ;  /* 0x00000002030e7825 */ /* 0x002fe200078e0206 */
[----:B------:R1:W-:Y:S03]  /*1d900*/  STL.64 [R1+0xf70], R12 ;  /* 0x000f700c01007387 */ /* 0x0003e60000100a00 */
[----:B0-----:R-:W-:-:S04]  /*1d910*/  IMAD.WIDE R10, R9, 0x2, R4 ;  /* 0x00000002090a7825 */ /* 0x001fc800078e0204 */
[----:B------:R-:W-:Y:S01]  /*1d920*/  IMAD R9, R8, 0x6, RZ ;  /* 0x0000000608097824 */ /* 0x000fe200078e02ff */
[----:B------:R0:W-:Y:S01]  /*1d930*/  STL.64 [R1+0xf68], R10 ;  /* 0x000f680a01007387 */ /* 0x0001e20000100a00 */
[----:B-1----:R-:W-:-:S03]  /*1d940*/  IMAD.WIDE R12, R3, 0x2, R4 ;  /* 0x00000002030c7825 */ /* 0x002fc600078e0204 */
[----:B------:R-:W-:Y:S01]  /*1d950*/  STL.64 [R1+0xf60], R14 ;  /* 0x000f600e01007387 */ /* 0x000fe20000100a00 */
[----:B------:R-:W-:-:S03]  /*1d960*/  IMAD R3, R8, 0x7, RZ ;  /* 0x0000000708037824 */ /* 0x000fc600078e02ff */
[----:B------:R1:W-:Y:S01]  /*1d970*/  STL.64 [R1+0xf58], R12 ;  /* 0x000f580c01007387 */ /* 0x0003e20000100a00 */
[----:B0-----:R-:W-:-:S05]  /*1d980*/  IMAD.WIDE R10, R9, 0x2, R6 ;  /* 0x00000002090a7825 */ /* 0x001fca00078e0206 */
[----:B------:R0:W-:Y:S01]  /*1d990*/  STL.64 [R1+0xf50], R10 ;  /* 0x000f500a01007387 */ /* 0x0001e20000100a00 */
[----:B-1----:R-:W-:Y:S01]  /*1d9a0*/  IMAD.WIDE R12, R9, 0x2, R4 ;  /* 0x00000002090c7825 */ /* 0x002fe200078e0204 */
[----:B------:R-:W-:-:S03]  /*1d9b0*/  MOV R9, c[0x0][0x1a4] ;  /* 0x0000690000097a02 */ /* 0x000fc60000000f00 */
[C---:B------:R-:W-:Y:S01]  /*1d9c0*/  IMAD.WIDE R16, R3.reuse, 0x2, R6 ;  /* 0x0000000203107825 */ /* 0x040fe200078e0206 */
[----:B------:R1:W-:Y:S03]  /*1d9d0*/  STL.64 [R1+0xf48], R12 ;  /* 0x000f480c01007387 */ /* 0x0003e60000100a00 */
[----:B0-----:R-:W-:Y:S02]  /*1d9e0*/  IMAD.SHL.U32 R10, R8, 0x8, RZ ;  /* 0x00000008080a7824 */ /* 0x001fe400078e00ff */
[----:B------:R-:W-:Y:S01]  /*1d9f0*/  IMAD.WIDE R14, R3, 0x2, R4 ;  /* 0x00000002030e7825 */ /* 0x000fe200078e0204 */
[----:B------:R-:W-:Y:S03]  /*1da00*/  STL.64 [R1+0xf40], R16 ;  /* 0x000f401001007387 */ /* 0x000fe60000100a00 */
[C---:B-1----:R-:W-:Y:S01]  /*1da10*/  IMAD.WIDE R12, R10.reuse, 0x2, R6 ;  /* 0x000000020a0c7825 */ /* 0x042fe200078e0206 */
[----:B------:R-:W-:Y:S03]  /*1da20*/  STL.64 [R1+0xf38], R14 ;  /* 0x000f380e01007387 */ /* 0x000fe60000100a00 */
[C---:B------:R-:W-:Y:S01]  /*1da30*/  IMAD R8, R9.reuse, 0x9, RZ ;  /* 0x0000000909087824 */ /* 0x040fe200078e02ff */
[----:B------:R0:W-:Y:S01]  /*1da40*/  STL.64 [R1+0xf30], R12 ;  /* 0x000f300c01007387 */ /* 0x0001e20000100a00 */
[----:B------:R-:W-:Y:S01]  /*1da50*/  IMAD R9, R9, 0xa, RZ ;  /* 0x0000000a09097824 */ /* 0x000fe200078e02ff */
[----:B------:R-:W-:Y:S01]  /*1da60*/  MOV R3, c[0x0][0x1a4] ;  /* 0x0000690000037a02 */ /* 0x000fe20000000f00 */
[----:B0-----:R-:W-:-:S04]  /*1da70*/  IMAD.WIDE R12, R10, 0x2, R4 ;  /* 0x000000020a0c7825 */ /* 0x001fc800078e0204 */
[C---:B------:R-:W-:Y:S01]  /*1da80*/  IMAD.WIDE R10, R8.reuse, 0x2, R6 ;  /* 0x00000002080a7825 */ /* 0x040fe200078e0206 */
[----:B------:R0:W-:Y:S04]  /*1da90*/  STL.64 [R1+0xf28], R12 ;  /* 0x000f280c01007387 */ /* 0x0001e80000100a00 */
[----:B------:R1:W-:Y:S01]  /*1daa0*/  STL.64 [R1+0xf20], R10 ;  /* 0x000f200a01007387 */ /* 0x0003e20000100a00 */
[----:B0-----:R-:W-:-:S04]  /*1dab0*/  IMAD.WIDE R12, R8, 0x2, R4 ;  /* 0x00000002080c7825 */ /* 0x001fc800078e0204 */
[----:B-1----:R-:W-:Y:S01]  /*1dac0*/  IMAD.WIDE R10, R9, 0x2, R6 ;  /* 0x00000002090a7825 */ /* 0x002fe200078e0206 */
[----:B------:R0:W-:Y:S03]  /*1dad0*/  STL.64 [R1+0xf18], R12 ;  /* 0x000f180c01007387 */ /* 0x0001e60000100a00 */
[C---:B------:R-:W-:Y:S01]  /*1dae0*/  IMAD R8, R3.reuse, 0xb, RZ ;  /* 0x0000000b03087824 */ /* 0x040fe200078e02ff */
[----:B------:R1:W-:Y:S01]  /*1daf0*/  STL.64 [R1+0xf10], R10 ;  /* 0x000f100a01007387 */ /* 0x0003e20000100a00 */
[----:B------:R-:W-:Y:S02]  /*1db00*/  IMAD R3, R3, 0xc, RZ ;  /* 0x0000000c03037824 */ /* 0x000fe400078e02ff */
[----:B0-----:R-:W-:-:S04]  /*1db10*/  IMAD.WIDE R12, R9, 0x2, R4 ;  /* 0x00000002090c7825 */ /* 0x001fc800078e0204 */
[C---:B-1----:R-:W-:Y:S01]  /*1db20*/  IMAD.WIDE R10, R8.reuse, 0x2, R6 ;  /* 0x00000002080a7825 */ /* 0x042fe200078e0206 */
[----:B------:R0:W-:Y:S04]  /*1db30*/  STL.64 [R1+0xf08], R12 ;  /* 0x000f080c01007387 */ /* 0x0001e80000100a00 */
[----:B------:R1:W-:Y:S01]  /*1db40*/  STL.64 [R1+0xf00], R10 ;  /* 0x000f000a01007387 */ /* 0x0003e20000100a00 */
[----:B0-----:R-:W-:-:S04]  /*1db50*/  IMAD.WIDE R12, R8, 0x2, R4 ;  /* 0x00000002080c7825 */ /* 0x001fc800078e0204 */
[C---:B-1----:R-:W-:Y:S01]  /*1db60*/  IMAD.WIDE R10, R3.reuse, 0x2, R6 ;  /* 0x00000002030a7825 */ /* 0x042fe200078e0206 */
[----:B------:R0:W-:Y:S03]  /*1db70*/  STL.64 [R1+0xef8], R12 ;  /* 0x000ef80c01007387 */ /* 0x0001e60000100a00 */
[----:B------:R-:W-:Y:S01]  /*1db80*/  IMAD R8, R2, 0xd, RZ ;  /* 0x0000000d02087824 */ /* 0x000fe200078e02ff */
        /* <DEDUP_REMOVED lines=9> */
[----:B------:R0:W-:Y:S03]  /*1dc20*/  STL.64 [R1+0xed8], R12 ;  /* 0x000ed80c01007387 */ /* 0x0001e60000100a00 */
[----:B------:R-:W-:Y:S01]  /*1dc30*/  IMAD.WIDE R8, R3, 0x2, R4 ;  /* 0x0000000203087825 */ /* 0x000fe200078e0204 */
[----:B------:R0:W-:Y:S03]  /*1dc40*/  STL.64 [R1+0xed0], R10 ;  /* 0x000ed00a01007387 */ /* 0x0001e60000100a00 */
[C---:B------:R-:W-:Y:S01]  /*1dc50*/  IMAD.WIDE R6, R2.reuse, 0x2, R6 ;  /* 0x0000000202067825 */ /* 0x040fe200078e0206 */
[----:B------:R0:W-:Y:S03]  /*1dc60*/  STL.64 [R1+0xec8], R8 ;  /* 0x000ec80801007387 */ /* 0x0001e60000100a00 */
[----:B------:R-:W-:Y:S01]  /*1dc70*/  IMAD.WIDE R2, R2, 0x2, R4 ;  /* 0x0000000202027825 */ /* 0x000fe200078e0204 */
[----:B------:R0:W-:Y:S04]  /*1dc80*/  STL.64 [R1+0xec0], R6 ;  /* 0x000ec00601007387 */ /* 0x0001e80000100a00 */
[----:B------:R0:W-:Y:S01]  /*1dc90*/  STL.64 [R1+0xeb8], R2 ;  /* 0x000eb80201007387 */ /* 0x0001e20000100a00 */
[----:B------:R-:W-:-:S02]  /*1dca0*/  UMOV UR4, URZ ;  /* 0x0000003f00047c82 */ /* 0x000fc40008000000 */
[----:B------:R-:W-:Y:S02]  /*1dcb0*/  UMOV UR5, URZ ;  /* 0x0000003f00057c82 */ /* 0x000fe40008000000 */
.L_x_1:
[----:B------:R-:W2:Y:S04]  /*1dcc0*/  LDL.64 R4, [R1+0xbf0] ;  /* 0x000bf00001047983 */ /* 0x000ea80000100a00 */
[----:B0-----:R-:W2:Y:S04]  /*1dcd0*/  LDL R0, [R1+0x720] ;  /* 0x0007200001007983 */ /* 0x001ea80000100800 */
[----:B0-----:R-:W3:Y:S04]  /*1dce0*/  LDL.64 R2, [R1+0xbe8] ;  /* 0x000be80001027983 */ /* 0x001ee80000100a00 */
[----:B------:R-:W4:Y:S04]  /*1dcf0*/  LDL.64 R8, [R1+0x1028] ;  /* 0x0010280001087983 */ /* 0x000f280000100a00 */
[----:B------:R-:W5:Y:S04]  /*1dd00*/  LDL.64 R10, [R1+0x1030] ;  /* 0x00103000010a7983 */ /* 0x000f680000100a00 */
[----:B------:R-:W5:Y:S04]  /*1dd10*/  LDL.64 R6, [R1+0xf90] ;  /* 0x000f900001067983 */ /* 0x000f680000100a00 */
[----:B------:R-:W5:Y:S04]  /*1dd20*/  LDL.64 R24, [R1+0xf88] ;  /* 0x000f880001187983 */ /* 0x000f680000100a00 */
[----:B------:R-:W5:Y:S04]  /*1dd30*/  LDL.64 R22, [R1+0xf80] ;  /* 0x000f800001167983 */ /* 0x000f680000100a00 */
[----:B------:R-:W5:Y:S04]  /*1dd40*/  LDL.64 R18, [R1+0xf70] ;  /* 0x000f700001127983 */ /* 0x000f680000100a00 */
[----:B------:R-:W5:Y:S04]  /*1dd50*/  LDL.64 R20, [R1+0xf78] ;  /* 0x000f780001147983 */ /* 0x000f680000100a00 */
[----:B------:R-:W5:Y:S04]  /*1dd60*/  LDL.64 R12, [R1+0xf68] ;  /* 0x000f6800010c7983 */ /* 0x000f680000100a00 */
[----:B------:R-:W5:Y:S04]  /*1dd70*/  LDL.64 R16, [R1+0xf60] ;  /* 0x000f600001107983 */ /* 0x000f680000100a00 */
[----:B------:R-:W5:Y:S01]  /*1dd80*/  LDL.64 R14, [R1+0xf58] ;  /* 0x000f5800010e7983 */ /* 0x000f620000100a00 */
[----:B--2---:R-:W-:-:S05]  /*1dd90*/  IMAD.WIDE R4, R0, 0x2, R4 ;  /* 0x0000000200047825 */ /* 0x004fca00078e0204 */
[----:B------:R0:W2:Y:S01]  /*1dda0*/  LDG.E.U16 R29, [R4.64] ;  /* 0x00000006041d7981 */ /* 0x0000a2000c1e1500 */
[----:B---3--:R-:W-:-:S04]  /*1ddb0*/  IMAD.WIDE R2, R0, 0x2, R2 ;  /* 0x0000000200027825 */ /* 0x008fc800078e0202 */
[C---:B----4-:R-:W-:Y:S01]  /*1ddc0*/  IMAD.WIDE R8, R0.reuse, 0x2, R8 ;  /* 0x0000000200087825 */ /* 0x050fe200078e0208 */
[----:B------:R1:W3:Y:S03]  /*1ddd0*/  LDG.E.U16 R27, [R2.64] ;  /* 0x00000006021b7981 */ /* 0x0002e6000c1e1500 */
[----:B-----5:R-:W-:-:S04]  /*1dde0*/  IMAD.WIDE R10, R0, 0x2, R10 ;  /* 0x00000002000a7825 */ /* 0x020fc800078e020a */
[----:B------:R-:W-:-:S04]  /*1ddf0*/  IMAD.WIDE R6, R0, 0x2, R6 ;  /* 0x0000000200067825 */ /* 0x000fc800078e0206 */
[C---:B0-----:R-:W-:Y:S01]  /*1de00*/  IMAD.WIDE R4, R0.reuse, 0x2, R24 ;  /* 0x0000000200047825 */ /* 0x041fe200078e0218 */
[----:B------:R0:W4:Y:S03]  /*1de10*/  LDG.E.U16 R26, [R6.64] ;  /* 0x00000006061a7981 */ /* 0x000126000c1e1500 */
[C---:B-1----:R-:W-:Y:S01]  /*1de20*/  IMAD.WIDE R2, R0.reuse, 0x2, R22 ;  /* 0x0000000200027825 */ /* 0x042fe200078e0216 */
[----:B------:R1:W5:Y:S04]  /*1de30*/  LDG.E.U16 R25, [R10.64] ;  /* 0x000000060a197981 */ /* 0x000368000c1e1500 */
[----:B------:R1:W3:Y:S04]  /*1de40*/  LDG.E.U16 R22, [R8.64] ;  /* 0x0000000608167981 */ /* 0x0002e8000c1e1500 */
[----:B------:R1:W3:Y:S01]  /*1de50*/  LDG.E.U16 R24, [R4.64] ;  /* 0x0000000604187981 */ /* 0x0002e2000c1e1500 */
[----:B0-----:R-:W-:-:S03]  /*1de60*/  IMAD.WIDE R6, R0, 0x2, R12 ;  /* 0x0000000200067825 */ /* 0x001fc600078e020c */
[----:B------:R-:W3:Y:S01]  /*1de70*/  LDL.64 R12, [R1+0xf50] ;  /* 0x000f5000010c7983 */ /* 0x000ee20000100a00 */
[----:B-1----:R-:W-:-:S03]  /*1de80*/  IMAD.WIDE R8, R0, 0x2, R18 ;  /* 0x0000000200087825 */ /* 0x002fc600078e0212 */
[----:B------:R-:W3:Y:S01]  /*1de90*/  LDL.64 R18, [R1+0xf28] ;  /* 0x000f280001127983 */ /* 0x000ee20000100a00 */
[----:B------:R-:W-:-:S03]  /*1dea0*/  IMAD.WIDE R10, R0, 0x2, R20 ;  /* 0x00000002000a7825 */ /* 0x000fc600078e0214 */
[----:B------:R-:W3:Y:S01]  /*1deb0*/  LDL.64 R20, [R1+0xf30] ;  /* 0x000f300001147983 */ /* 0x000ee20000100a00 */
[----:B------:R-:W-:-:S03]  /*1dec0*/  IMAD.WIDE R4, R0, 0x2, R16 ;  /* 0x0000000200047825 */ /* 0x000fc600078e0210 */
[----:B------:R-:W3:Y:S04]  /*1ded0*/  LDL.64 R16, [R1+0xf20] ;  /* 0x000f200001107983 */ /* 0x000ee80000100a00 */
[----:B------:R0:W3:Y:S04]  /*1dee0*/  LDG.E.U16 R28, [R2.64] ;  /* 0x00000006021c7981 */ /* 0x0000e8000c1e1500 */
[----:B------:R1:W3:Y:S04]  /*1def0*/  LDG.E.U16 R23, [R10.64] ;  /* 0x000000060a177981 */ /* 0x0002e8000c1e1500 */
[----:B--2---:R2:W-:Y:S04]  /*1df00*/  STL [R1+0x1c], R29 ;  /* 0x00001c1d01007387 */ /* 0x0045e80000100800 */
[----:B--2---:R2:W3:Y:S04]  /*1df10*/  LDG.E.U16 R29, [R8.64] ;  /* 0x00000006081d7981 */ /* 0x0044e8000c1e1500 */
[----:B--2---:R-:W2:Y:S04]  /*1df20*/  LDL.64 R8, [R1+0xf48] ;  /* 0x000f480001087983 */ /* 0x004ea80000100a00 */
[----:B---3--:R-:W-:Y:S04]  /*1df30*/  STL [R1+0x4400], R29 ;  /* 0x0044001d01007387 */ /* 0x008fe80000100800 */
[----:B------:R3:W-:Y:S04]  /*1df40*/  STL [R1+0x18], R27 ;  /* 0x0000181b01007387 */ /* 0x0007e80000100800 */
[----:B---3--:R-:W3:Y:S01]  /*1df50*/  LDG.E.U16 R27, [R6.64] ;  /* 0x00000006061b7981 */ /* 0x008ee2000c1e1500 */
[----:B0-----:R-:W-:-:S03]  /*1df60*/  IMAD.WIDE R2, R0, 0x2, R14 ;  /* 0x0000000200027825 */ /* 0x001fc600078e020e */
[----:B---3--:R-:W-:Y:S04]  /*1df70*/  STL [R1+0x4404], R27 ;  /* 0x0044041b01007387 */ /* 0x008fe80000100800 */
[----:B-----5:R0:W-:Y:S04]  /*1df80*/  STL [R1+0x14], R25 ;  /* 0x0000141901007387 */ /* 0x0201e80000100800 */
[----:B0-----:R-:W3:Y:S04]  /*1df90*/  LDG.E.U16 R25, [R4.64] ;  /* 0x0000000604197981 */ /* 0x001ee8000c1e1500 */
[----:B---3--:R-:W-:Y:S04]  /*1dfa0*/  STL [R1+0x4408], R25 ;  /* 0x0044081901007387 */ /* 0x008fe80000100800 */
[----:B------:R0:W-:Y:S04]  /*1dfb0*/  STL [R1+0x10], R22 ;  /* 0x0000101601007387 */ /* 0x0001e80000100800 */
[----:B0-----:R-:W3:Y:S04]  /*1dfc0*/  LDG.E.U16 R22, [R2.64] ;  /* 0x0000000602167981 */ /* 0x001ee8000c1e1500 */
[----:B---3--:R0:W-:Y:S04]  /*1dfd0*/  STL [R1+0x440c], R22 ;  /* 0x00440c1601007387 */ /* 0x0081e80000100800 */
[----:B------:R-:W3:Y:S04]  /*1dfe0*/  LDL.64 R14, [R1+0xf18] ;  /* 0x000f1800010e7983 */ /* 0x000ee80000100a00 */
[----:B0-----:R-:W1:Y:S02]  /*1dff0*/  LDL R22, [R1+0x720] ;  /* 0x0007200001167983 */ /* 0x001e640000100800 */
[----:B-1----:R-:W-:-:S02]  /*1e000*/  IMAD.WIDE R10, R22, 0x2, R12 ;  /* 0x00000002160a7825 */ /* 0x002fc400078e020c */
[----:B------:R-:W5:Y:S04]  /*1e010*/  LDL.64 R12, [R1+0xf08] ;  /* 0x000f0800010c7983 */ /* 0x000f680000100a00 */
[----:B----4-:R0:W-:Y:S01]  /*1e020*/  STL [R1+0xc], R26 ;  /* 0x00000c1a01007387 */ /* 0x0101e20000100800 */
[----:B------:R-:W-:-:S03]  /*1e030*/  IMAD.WIDE R2, R22, 0x2, R20 ;  /* 0x0000000216027825 */ /* 0x000fc600078e0214 */
[----:B------:R1:W4:Y:S01]  /*1e040*/  LDG.E.U16 R20, [R10.64] ;  /* 0x000000060a147981 */ /* 0x000322000c1e1500 */
[----:B------:R-:W-:-:S03]  /*1e050*/  IMAD.WIDE R6, R22, 0x2, R18 ;  /* 0x0000000216067825 */ /* 0x000fc600078e0212 */
[----:B------:R1:W4:Y:S04]  /*1e060*/  LDG.E.U16 R2, [R2.64] ;  /* 0x0000000602027981 */ /* 0x000328000c1e1500 */
[----:B0-----:R-:W4:Y:S04]  /*1e070*/  LDL.64 R26, [R1+0xf00] ;  /* 0x000f0000011a7983 */ /* 0x001f280000100a00 */
[----:B------:R0:W-:Y:S01]  /*1e080*/  STL [R1+0x8], R24 ;  /* 0x0000081801007387 */ /* 0x0001e20000100800 */
[----:B--2---:R-:W-:-:S03]  /*1e090*/  IMAD.WIDE R8, R22, 0x2, R8 ;  /* 0x0000000216087825 */ /* 0x004fc600078e0208 */
[----:B-1----:R1:W2:Y:S01]  /*1e0a0*/  LDG.E.U16 R3, [R6.64] ;  /* 0x0000000606037981 */ /* 0x0022a2000c1e1500 */
[----:B------:R-:W-:-:S03]  /*1e0b0*/  IMAD.WIDE R4, R22, 0x2, R16 ;  /* 0x0000000216047825 */ /* 0x000fc600078e0210 */
[----:B------:R4:W2:Y:S04]  /*1e0c0*/  LDG.E.U16 R0, [R8.64] ;  /* 0x0000000608007981 */ /* 0x0008a8000c1e1500 */
[----:B0-----:R-:W2:Y:S04]  /*1e0d0*/  LDL.64 R24, [R1+0xef8] ;  /* 0x000ef80001187983 */ /* 0x001ea80000100a00 */
[----:B------:R0:W-:Y:S04]  /*1e0e0*/  STL [R1+0x4], R28 ;  /* 0x0000041c01007387 */ /* 0x0001e80000100800 */
[----:B------:R-:W1:Y:S01]  /*1e0f0*/  LDL.64 R10, [R1+0xf10] ;  /* 0x000f1000010a7983 */ /* 0x000e620000100a00 */
[----:B---3--:R-:W-:-:S03]  /*1e100*/  IMAD.WIDE R14, R22, 0x2, R14 ;  /* 0x00000002160e7825 */ /* 0x008fc600078e020e */
[----:B------:R-:W3:Y:S04]  /*1e110*/  LDL.64 R16, [R1+0xed8] ;  /* 0x000ed80001107983 */ /* 0x000ee80000100a00 */
[----:B0-----:R-:W3:Y:S04]  /*1e120*/  LDL.64 R28, [R1+0xee0] ;  /* 0x000ee000011c7983 */ /* 0x001ee80000100a00 */
[----:B------:R-:W3:Y:S04]  /*1e130*/  LDL.64 R18, [R1+0xed0] ;  /* 0x000ed00001127983 */ /* 0x000ee80000100a00 */
[----:B------:R0:W-:Y:S04]  /*1e140*/  STL [R1], R23 ;  /* 0x0000001701007387 */ /* 0x0001e80000100800 */
[----:B------:R0:W3:Y:S04]  /*1e150*/  LDG.E.U16 R4, [R4.64] ;  /* 0x0000000604047981 */ /* 0x0000e8000c1e1500 */
[----:B0-----:R0:W3:Y:S01]  /*1e160*/  LDG.E.U16 R5, [R14.64] ;  /* 0x000000060e057981 */ /* 0x0010e2000c1e1500 */
[----:B-----5:R-:W-:-:S04]  /*1e170*/  IMAD.WIDE R12, R22, 0x2, R12 ;  /* 0x00000002160c7825 */ /* 0x020fc800078e020c */
[----:B----4-:R-:W-:-:S06]  /*1e180*/  IMAD.WIDE R8, R22, 0x2, R26 ;  /* 0x0000000216087825 */ /* 0x010fcc00078e021a */
[----:B------:R4:W5:Y:S01]  /*1e190*/  LDG.E.U16 R8, [R8.64] ;  /* 0x0000000608087981 */ /* 0x000962000c1e1500 */
[----:B-1----:R-:W-:-:S04]  /*1e1a0*/  IMAD.WIDE R6, R22, 0x2, R10 ;  /* 0x0000000216067825 */ /* 0x002fc800078e020a */
[C---:B--2---:R-:W-:Y:S02]  /*1e1b0*/  IMAD.WIDE R10, R22.reuse, 0x2, R24 ;  /* 0x00000002160a7825 */ /* 0x044fe400078e0218 */
[----:B------:R-:W2:Y:S04]  /*1e1c0*/  LDL.LU R25, [R1+0x1c] ;  /* 0x00001c0001197983 */ /* 0x000ea80000300800 */
[----:B------:R1:W2:Y:S04]  /*1e1d0*/  LDG.E.U16 R6, [R6.64] ;  /* 0x0000000606067981 */ /* 0x0002a8000c1e1500 */
[----:B------:R-:W2:Y:S04]  /*1e1e0*/  LDL.LU R27, [R1+0x18] ;  /* 0x00001800011b7983 */ /* 0x000ea80000300800 */
[----:B0-----:R-:W2:Y:S04]  /*1e1f0*/  LDL.64 R14, [R1+0xee8] ;  /* 0x000ee800010e7983 */ /* 0x001ea80000100a00 */
[----:B-1----:R0:W2:Y:S04]  /*1e200*/  LDG.E.U16 R7, [R12.64] ;  /* 0x000000060c077981 */ /* 0x0020a8000c1e1500 */
[----:B----4-:R1:W4:Y:S04]  /*1e210*/  LDG.E.U16 R9, [R10.64] ;  /* 0x000000060a097981 */ /* 0x010328000c1e1500 */
[----:B0-----:R-:W1:Y:S01]  /*1e220*/  LDL.64 R12, [R1+0xef0] ;  /* 0x000ef000010c7983 */ /* 0x001e620000100a00 */
[----:B---3--:R-:W-:-:S04]  /*1e230*/  IMAD.WIDE R16, R22, 0x2, R16 ;  /* 0x0000000216107825 */ /* 0x008fc800078e0210 */
[C---:B------:R-:W-:Y:S01]  /*1e240*/  IMAD.WIDE R18, R22.reuse, 0x2, R18 ;  /* 0x0000000216127825 */ /* 0x040fe200078e0212 */
[----:B------:R0:W3:Y:S04]  /*1e250*/  LDG.E.U16 R26, [R16.64] ;  /* 0x00000006101a7981 */ /* 0x0000e8000c1e1500 */
[----:B0-----:R-:W3:Y:S01]  /*1e260*/  LDL.64 R16, [R1+0xec0] ;  /* 0x000ec00001107983 */ /* 0x001ee20000100a00 */
[----:B-1----:R-:W-:-:S04]  /*1e270*/  IMAD.WIDE R10, R22, 0x2, R12 ;  /* 0x00000002160a7825 */ /* 0x002fc800078e020c */
[C---:B--2---:R-:W-:Y:S01]  /*1e280*/  IMAD.WIDE R12, R22.reuse, 0x2, R14 ;  /* 0x00000002160c7825 */ /* 0x044fe200078e020e */
[----:B------:R0:W2:Y:S03]  /*1e290*/  LDG.E.U16 R21, [R10.64] ;  /* 0x000000060a157981 */ /* 0x0000a6000c1e1500 */
[C---:B------:R-:W-:Y:S01]  /*1e2a0*/  IMAD.WIDE R14, R22.reuse, 0x2, R28 ;  /* 0x00000002160e7825 */ /* 0x040fe200078e021c */
[----:B------:R1:W2:Y:S04]  /*1e2b0*/  LDG.E.U16 R23, [R12.64] ;  /* 0x000000060c177981 */ /* 0x0002a8000c1e1500 */
[----:B------:R3:W2:Y:S04]  /*1e2c0*/  LDG.E.U16 R24, [R14.64] ;  /* 0x000000060e187981 */ /* 0x0006a8000c1e1500 */
[----:B0-----:R-:W2:Y:S04]  /*1e2d0*/  LDL.64 R10, [R1+0xec8] ;  /* 0x000ec800010a7983 */ /* 0x001ea80000100a00 */
[----:B-1----:R-:W4:Y:S04]  /*1e2e0*/  LDL.64 R12, [R1+0xf40] ;  /* 0x000f4000010c7983 */ /* 0x002f280000100a00 */
[----:B---3--:R-:W3:Y:S04]  /*1e2f0*/  LDL.64 R14, [R1+0xf38] ;  /* 0x000f3800010e7983 */ /* 0x008ee80000100a00 */
[----:B------:R0:W5:Y:S04]  /*1e300*/  LDG.E.U16 R28, [R18.64] ;  /* 0x00000006121c7981 */ /* 0x000168000c1e1500 */
[----:B0-----:R-:W5:Y:S04]  /*1e310*/  LDL.64 R18, [R1+0xeb8] ;  /* 0x000eb80001127983 */ /* 0x001f680000100a00 */
[----:B------:R-:W0:Y:S01]  /*1e320*/  S2R R29, SR_TID.X ;  /* 0x00000000001d7919 */ /* 0x000e220000002100 */
[----:B------:R-:W-:Y:S01]  /*1e330*/  IMAD.WIDE R16, R22, 0x2, R16 ;  /* 0x0000000216107825 */ /* 0x000fe200078e0210 */
[----:B0-----:R-:W-:-:S03]  /*1e340*/  LOP3.LUT R29, R29, 0xff, RZ, 0xc0, !PT ;  /* 0x000000ff1d1d7812 */ /* 0x001fc600078ec0ff */
[----:B--2---:R-:W-:-:S04]  /*1e350*/  IMAD.WIDE R10, R22, 0x2, R10 ;  /* 0x00000002160a7825 */ /* 0x004fc800078e020a */
[C---:B----4-:R-:W-:Y:S02]  /*1e360*/  IMAD.WIDE R12, R22.reuse, 0x2, R12 ;  /* 0x00000002160c7825 */ /* 0x050fe400078e020c */
[----:B------:R0:W2:Y:S02]  /*1e370*/  LDG.E.U16 R10, [R10.64] ;  /* 0x000000060a0a7981 */ /* 0x0000a4000c1e1500 */
[----:B---3--:R-:W-:-:S06]  /*1e380*/  IMAD.WIDE R14, R22, 0x2, R14 ;  /* 0x00000002160e7825 */ /* 0x008fcc00078e020e */
[----:B------:R1:W3:Y:S04]  /*1e390*/  LDG.E.U16 R14, [R14.64] ;  /* 0x000000060e0e7981 */ /* 0x0002e8000c1e1500 */
[----:B0-----:R0:W4:Y:S01]  /*1e3a0*/  LDG.E.U16 R11, [R12.64] ;  /* 0x000000060c0b7981 */ /* 0x001122000c1e1500 */
[----:B-----5:R-:W-:-:S03]  /*1e3b0*/  IMAD.WIDE R18, R22, 0x2, R18 ;  /* 0x0000000216127825 */ /* 0x020fc600078e0212 */
[----:B------:R-:W5:Y:S04]  /*1e3c0*/  LDL.LU R22, [R1+0x440c] ;  /* 0x00440c0001167983 */ /* 0x000f680000300800 */
[----:B0-----:R0:W2:Y:S04]  /*1e3d0*/  LDG.E.U16 R12, [R16.64] ;  /* 0x00000006100c7981 */ /* 0x0010a8000c1e1500 */
[----:B------:R0:W2:Y:S01]  /*1e3e0*/  LDG.E.U16 R13, [R18.64] ;  /* 0x00000006120d7981 */ /* 0x0000a2000c1e1500 */
[----:B-1----:R-:W-:-:S03]  /*1e3f0*/  IMAD.SHL.U32 R15, R29, 0x2, RZ ;  /* 0x000000021d0f7824 */ /* 0x002fc600078e00ff */
[----:B------:R-:W-:Y:S06]  /*1e400*/  BAR.SYNC.DEFER_BLOCKING 0x0 ;  /* 0x0000000000007b1d */ /* 0x000fec0000010000 */
[----:B0-----:R-:W2:Y:S04]  /*1e410*/  LDL.LU R16, [R1+0x10] ;  /* 0x0000100001107983 */ /* 0x001ea80000300800 */
[----:B------:R-:W2:Y:S04]  /*1e420*/  LDL.LU R17, [R1] ;  /* 0x0000000001117983 */ /* 0x000ea80000300800 */
[----:B------:R-:W2:Y:S04]  /*1e430*/  LDL.LU R18, [R1+0x4] ;  /* 0x0000040001127983 */ /* 0x000ea80000300800 */
[----:B------:R0:W-:Y:S04]  /*1e440*/  STS.U16 [R15+0x40000], R25 ;  /* 0x040000190f007388 */ /* 0x0001e80000000400 */
[----:B------:R1:W-:Y:S04]  /*1e450*/  STS.U16 [R15+0x40200], R27 ;  /* 0x0402001b0f007388 */ /* 0x0003e80000000400 */
[----:B------:R1:W-:Y:S04]  /*1e460*/  STS.U16 [R15+0x42000], R2 ;  /* 0x042000020f007388 */ /* 0x0003e80000000400 */
[----:B0-----:R-:W2:Y:S04]  /*1e470*/  LDL.LU R25, [R1+0x4408] ;  /* 0x0044080001197983 */ /* 0x001ea80000300800 */
[----:B-1----:R-:W2:Y:S04]  /*1e480*/  LDL.LU R27, [R1+0x4404] ;  /* 0x00440400011b7983 */ /* 0x002ea80000300800 */
[----:B------:R-:W2:Y:S04]  /*1e490*/  LDL.LU R2, [R1+0x14] ;  /* 0x0000140001027983 */ /* 0x000ea80000300800 */
[----:B------:R-:W0:Y:S04]  /*1e4a0*/  S2R R29, SR_TID.X ;  /* 0x00000000001d7919 */ /* 0x000e280000002100 */
[----:B------:R1:W-:Y:S04]  /*1e4b0*/  STS.U16 [R15+0x42200], R3 ;  /* 0x042200030f007388 */ /* 0x0003e80000000400 */
[----:B-1----:R-:W3:Y:S01]  /*1e4c0*/  LDL.LU R3, [R1+0x8] ;  /* 0x0000080001037983 */ /* 0x002ee20000300800 */
[----:B0-----:R-:W-:-:S04]  /*1e4d0*/  LOP3.LUT R19, R29, 0xff, RZ, 0xc0, !PT ;  /* 0x000000ff1d137812 */ /* 0x001fc800078ec0ff */
[----:B------:R-:W-:-:S04]  /*1e4e0*/  SHF.L.U32 R29, R19, 0x1, RZ ;  /* 0x00000001131d7819 */ /* 0x000fc800000006ff */
[----:B------:R-:W-:-:S05]  /*1e4f0*/  LOP3.LUT R29, R29, 0x10, RZ, 0x3c, !PT ;  /* 0x000000101d1d7812 */ /* 0x000fca00078e3cff */
[----:B--2---:R-:W-:Y:S04]  /*1e500*/  STS.U16 [R29+0x40400], R2 ;  /* 0x040400021d007388 */ /* 0x004fe80000000400 */
[----:B------:R-:W-:Y:S04]  /*1e510*/  STS.U16 [R29+0x40600], R16 ;  /* 0x040600101d007388 */ /* 0x000fe80000000400 */
[----:B------:R0:W-:Y:S04]  /*1e520*/  STS.U16 [R29+0x42400], R4 ;  /* 0x042400041d007388 */ /* 0x0001e80000000400 */
[----:B0-----:R-:W2:Y:S04]  /*1e530*/  LDL.LU R4, [R1+0xc] ;  /* 0x00000c0001047983 */ /* 0x001ea80000300800 */
[----:B------:R0:W-:Y:S04]  /*1e540*/  STS.U16 [R29+0x42600], R5 ;  /* 0x042600051d007388 */ /* 0x0001e80000000400 */
[----:B0-----:R-:W4:Y:S04]  /*1e550*/  LDL.LU R29, [R1+0x4400] ;  /* 0x00440000011d7983 */ /* 0x001f280000300800 */
[----:B------:R-:W0:Y:S01]  /*1e560*/  S2R R16, SR_TID.X ;  /* 0x0000000000107919 */ /* 0x000e220000002100 */
[----:B------:R-:W-:-:S04]  /*1e570*/  SHF.L.U32 R19, R19, 0x1, RZ ;  /* 0x0000000113137819 */ /* 0x000fc800000006ff */
[C---:B------:R-:W-:Y:S02]  /*1e580*/  LOP3.LUT R2, R19.reuse, 0x20, RZ, 0x3c, !PT ;  /* 0x0000002013027812 */ /* 0x040fe400078e3cff */
[----:B------:R-:W-:Y:S02]  /*1e590*/  LOP3.LUT R19, R19, 0x30, RZ, 0x3c, !PT ;  /* 0x0000003013137812 */ /* 0x000fe400078e3cff */
[----:B0-----:R-:W-:-:S05]  /*1e5a0*/  LOP3.LUT R16, R16, 0xff, RZ, 0xc0, !PT ;  /* 0x000000ff10107812 */ /* 0x001fca00078ec0ff */
[----:B------:R-:W-:Y:S01]  /*1e5b0*/  IMAD.SHL.U32 R16, R16, 0x2, RZ ;  /* 0x0000000210107824 */ /* 0x000fe200078e00ff */
[----:B------:R-:W-:Y:S01]  /*1e5c0*/  LOP3.LUT R5, R15, 0x60, RZ, 0x3c, !PT ;  /* 0x000000600f057812 */ /* 0x000fe200078e3cff */
[----:B--2---:R-:W-:Y:S04]  /*1e5d0*/  STS.U16 [R2+0x40800], R4 ;  /* 0x0408000402007388 */ /* 0x004fe80000000400 */
[----:B---3--:R0:W-:Y:S04]  /*1e5e0*/  STS.U16 [R2+0x40a00], R3 ;  /* 0x040a000302007388 */ /* 0x0081e80000000400 */
[----:B------:R-:W-:Y:S04]  /*1e5f0*/  STS.U16 [R2+0x42800], R6 ;  /* 0x0428000602007388 */ /* 0x000fe80000000400 */
[----:B------:R-:W-:Y:S04]  /*1e600*/  STS.U16 [R2+0x42a00], R7 ;  /* 0x042a000702007388 */ /* 0x000fe80000000400 */
[----:B------:R-:W-:Y:S04]  /*1e610*/  STS.U16 [R19+0x40c00], R18 ;  /* 0x040c001213007388 */ /* 0x000fe80000000400 */
[----:B------:R1:W-:Y:S04]  /*1e620*/  STS.U16 [R19+0x40e00], R17 ;  /* 0x040e001113007388 */ /* 0x0003e80000000400 */
[----:B------:R-:W-:Y:S04]  /*1e630*/  STS.U16 [R19+0x42c00], R8 ;  /* 0x042c000813007388 */ /* 0x000fe80000000400 */
[----:B0-----:R-:W2:Y:S01]  /*1e640*/  LDL R3, [R1+0x9b8] ;  /* 0x0009b80001037983 */ /* 0x001ea20000100800 */
[----:B-1----:R-:W-:-:S03]  /*1e650*/  LOP3.LUT R17, R16, 0x40, RZ, 0x3c, !PT ;  /* 0x0000004010117812 */ /* 0x002fc600078e3cff */
[----:B------:R-:W-:Y:S01]  /*1e660*/  STS.U16 [R19+0x42e00], R9 ;  /* 0x042e000913007388 */ /* 0x000fe20000000400 */
[----:B------:R-:W-:-:S03]  /*1e670*/  LOP3.LUT R16, R16, 0x50, RZ, 0x3c, !PT ;  /* 0x0000005010107812 */ /* 0x000fc600078e3cff */
[----:B----4-:R-:W-:Y:S04]  /*1e680*/  STS.U16 [R17+0x41000], R29 ;  /* 0x0410001d11007388 */ /* 0x010fe80000000400 */
[----:B------:R-:W-:Y:S04]  /*1e690*/  STS.U16 [R17+0x41200], R27 ;  /* 0x0412001b11007388 */ /* 0x000fe80000000400 */
[----:B------:R-:W-:Y:S04]  /*1e6a0*/  STS.U16 [R17+0x43000], R21 ;  /* 0x0430001511007388 */ /* 0x000fe80000000400 */
[----:B------:R-:W-:Y:S04]  /*1e6b0*/  STS.U16 [R17+0x43200], R23 ;  /* 0x0432001711007388 */ /* 0x000fe80000000400 */
[----:B------:R-:W-:Y:S04]  /*1e6c0*/  STS.U16 [R16+0x41400], R25 ;  /* 0x0414001910007388 */ /* 0x000fe80000000400 */
[----:B-----5:R-:W-:Y:S04]  /*1e6d0*/  STS.U16 [R16+0x41600], R22 ;  /* 0x0416001610007388 */ /* 0x020fe80000000400 */
[----:B------:R-:W-:Y:S04]  /*1e6e0*/  STS.U16 [R16+0x43400], R24 ;  /* 0x0434001810007388 */ /* 0x000fe80000000400 */
[----:B------:R-:W-:Y:S04]  /*1e6f0*/  STS.U16 [R16+0x43600], R26 ;  /* 0x0436001a10007388 */ /* 0x000fe80000000400 */
[----:B------:R-:W-:Y:S04]  /*1e700*/  STS.U16 [R5+0x41800], R20 ;  /* 0x0418001405007388 */ /* 0x000fe80000000400 */
[----:B------:R-:W-:Y:S04]  /*1e710*/  STS.U16 [R5+0x41a00], R0 ;  /* 0x041a000005007388 */ /* 0x000fe80000000400 */
[----:B------:R0:W-:Y:S04]  /*1e720*/  STS.U16 [R5+0x43800], R28 ;  /* 0x0438001c05007388 */ /* 0x0001e80000000400 */
[----:B------:R-:W3:Y:S04]  /*1e730*/  LDL R2, [R1+0x370] ;  /* 0x0003700001027983 */ /* 0x000ee80000100800 */
[----:B0-----:R-:W4:Y:S01]  /*1e740*/  LDL R28, [R1+0xbe4] ;  /* 0x000be400011c7983 */ /* 0x001f220000100800 */
[----:B------:R-:W-:-:S03]  /*1e750*/  LOP3.LUT R4, R15, 0x70, RZ, 0x3c, !PT ;  /* 0x000000700f047812 */ /* 0x000fc600078e3cff */
[----:B------:R-:W-:Y:S04]  /*1e760*/  STS.U16 [R5+0x43a00], R10 ;  /* 0x043a000a05007388 */ /* 0x000fe80000000400 */
[----:B------:R-:W-:Y:S04]  /*1e770*/  STS.U16 [R4+0x41c00], R11 ;  /* 0x041c000b04007388 */ /* 0x000fe80000000400 */
[----:B------:R-:W-:Y:S04]  /*1e780*/  STS.U16 [R4+0x41e00], R14 ;  /* 0x041e000e04007388 */ /* 0x000fe80000000400 */
[----:B------:R-:W-:Y:S04]  /*1e790*/  STS.U16 [R4+0x43c00], R12 ;  /* 0x043c000c04007388 */ /* 0x000fe80000000400 */
[----:B------:R-:W-:Y:S04]  /*1e7a0*/  STS.U16 [R4+0x43e00], R13 ;  /* 0x043e000d04007388 */ /* 0x000fe80000000400 */
[----:B------:R-:W-:Y:S06]  /*1e7b0*/  BAR.SYNC.DEFER_BLOCKING 0x0 ;  /* 0x0000000000007b1d */ /* 0x000fec0000010000 */
[----:B--2---:R-:W-:Y:S04]  /*1e7c0*/  LDSM.16.M88.4 R4, [R3+0x40000] ;  /* 0x040000000304783b */ /* 0x004fe80000000200 */
[----:B---3--:R-:W0:Y:S04]  /*1e7d0*/  LDSM.16.MT88.4 R20, [R2+0x2000] ;  /* 0x002000000214783b */ /* 0x008e280000004200 */
[----:B------:R-:W1:Y:S04]  /*1e7e0*/  LDSM.16.MT88.4 R12, [R2+0x100] ;  /* 0x00010000020c783b */ /* 0x000e680000004200 */
[----:B----4-:R-:W-:Y:S04]  /*1e7f0*/  STL [R1+0x4388], R28 ;  /* 0x0043881c01007387 */ /* 0x010fe80000100800 */
[----:B------:R2:W-:Y:S04]  /*1e800*/  STL [R1+0x3ff8], R3 ;  /* 0x003ff80301007387 */ /* 0x0005e80000100800 */
[----:B------:R-:W-:Y:S04]  /*1e810*/  LDSM.16.MT88.4 R24, [R2] ;  /* 0x000000000218783b */ /* 0x000fe80000004200 */
[----:B------:R-:W-:Y:S04]  /*1e820*/  LDSM.16.MT88.4 R8, [R2+0x80] ;  /* 0x000080000208783b */ /* 0x000fe80000004200 */
[----:B--2---:R-:W2:Y:S04]  /*1e830*/  LDL R3, [R1+0xbfc] ;  /* 0x000bfc0001037983 */ /* 0x004ea80000100800 */
[----:B------:R-:W-:Y:S04]  /*1e840*/  LDSM.16.MT88.4 R16, [R2+0x2080] ;  /* 0x002080000210783b */ /* 0x000fe80000004200 */
[----:B0-----:R-:W-:Y:S04]  /*1e850*/  STL.64 [R1+0x43f8], R22 ;  /* 0x0043f81601007387 */ /* 0x001fe80000100a00 */
[----:B------:R-:W-:Y:S04]  /*1e860*/  STL.64 [R1+0x43f0], R20 ;  /* 0x0043f01401007387 */ /* 0x000fe80000100a00 */
[----:B------:R-:W0:Y:S04]  /*1e870*/  LDSM.16.MT88.4 R20, [R2+0x180] ;  /* 0x000180000214783b */ /* 0x000e280000004200 */
[----:B-1----:R-:W-:Y:S04]  /*1e880*/  STL [R1+0x43ec], R12 ;  /* 0x0043ec0c01007387 */ /* 0x002fe80000100800 */
[----:B------:R-:W-:Y:S04]  /*1e890*/  STL [R1+0x43e8], R13 ;  /* 0x0043e80d01007387 */ /* 0x000fe80000100800 */
[----:B------:R-:W-:Y:S04]  /*1e8a0*/  STL [R1+0x43e4], R14 ;  /* 0x0043e40e01007387 */ /* 0x000fe80000100800 */
[----:B------:R-:W-:Y:S04]  /*1e8b0*/  STL [R1+0x43e0], R15 ;  /* 0x0043e00f01007387 */ /* 0x000fe80000100800 */
[----:B0-----:R-:W-:Y:S01]  /*1e8c0*/  STL.64 [R1+0x10], R20 ;  /* 0x0000101401007387 */ /* 0x001fe20000100a00 */
[----:B------:R-:W-:-:S03]  /*1e8d0*/  MOV R0, R23 ;  /* 0x0000001700007202 */ /* 0x000fc60000000f00 */
[----:B------:R-:W-:Y:S04]  /*1e8e0*/  STL [R1+0x18], R22 ;  /* 0x0000181601007387 */ /* 0x000fe80000100800 */
[----:B--2---:R-:W0:Y:S02]  /*1e8f0*/  LDSM.16.MT88.4 R20, [R3] ;  /* 0x000000000314783b */ /* 0x004e240000004200 */
[----:B0-----:R-:W-:Y:S01]  /*1e900*/  MOV R12, R20 ;  /* 0x00000014000c7202 */ /* 0x001fe20000000f00 */
[----:B------:R-:W-:Y:S01]  /*1e910*/  IMAD.MOV.U32 R13, RZ, RZ, R21 ;  /* 0x000000ffff0d7224 */ /* 0x000fe200078e0015 */
[----:B------:R-:W-:Y:S02]  /*1e920*/  MOV R14, R22 ;  /* 0x00000016000e7202 */ /* 0x000fe40000000f00 */
[----:B------:R-:W-:-:S02]  /*1e930*/  MOV R15, R23 ;  /* 0x00000017000f7202 */ /* 0x000fc40000000f00 */
[----:B------:R-:W0:Y:S04]  /*1e940*/  LDSM.16.MT88.4 R20, [R3+0x80] ;  /* 0x000080000314783b */ /* 0x000e280000004200 */
[----:B0-----:R-:W-:Y:S04]  /*1e950*/  STL.64 [R1+0x40], R20 ;  /* 0x0000401401007387 */ /* 0x001fe80000100a00 */
[----:B------:R-:W-:Y:S04]  /*1e960*/  STL.64 [R1+0x48], R22 ;  /* 0x0000481601007387 */ /* 0x000fe80000100a00 */
[----:B------:R-:W0:Y:S02]  /*1e970*/  LDSM.16.MT88.4 R20, [R2+0x2100] ;  /* 0x002100000214783b */ /* 0x000e240000004200 */
[----:B0-----:R-:W-:-:S02]  /*1e980*/  IMAD.MOV.U32 R29, RZ, RZ, R22 ;  /* 0x000000ffff1d7224 */ /* 0x001fc400078e0016 */
[----:B------:R0:W-:Y:S01]  /*1e990*/  STL.64 [R1+0x50], R20 ;  /* 0x0000501401007387 */ /* 0x0001e20000100a00 */
[----:B------:R-:W-:-:S03]  /*1e9a0*/  MOV R28, R23 ;  /* 0x00000017001c7202 */ /* 0x000fc60000000f00 */
[----:B------:R-:W2:Y:S04]  /*1e9b0*/  LDL.LU.64 R22, [R1+0x43f8] ;  /* 0x0043f80001167983 */ /* 0x000ea80000300a00 */
[----:B0-----:R-:W2:Y:S01]  /*1e9c0*/  LDL.LU.64 R20, [R1+0x43f0] ;  /* 0x0043f00001147983 */ /* 0x001ea20000300a00 */
[-C--:B------:R-:W-:Y:S08]  /*1e9d0*/  HMMA.16816.F32 R24, R24, R4.reuse, RZ ;  /* 0x000000041818723c */ /* 0x080ff000000018ff */
[----:B------:R-:W-:Y:S11]  /*1e9e0*/  HMMA.16816.F32 R8, R8, R4, RZ ;  /* 0x000000040808723c */ /* 0x000ff600000018ff */
[----:B------:R-:W-:Y:S11]  /*1e9f0*/  @!UPT UIADD3 URZ, URZ, URZ, URZ ;  /* 0x0000003f3f3ff290 */ /* 0x000ff6000fffe03f */
[----:B------:R-:W-:Y:S02]  /*1ea00*/  @!UPT UIADD3 URZ, URZ, URZ, URZ ;  /* 0x0000003f3f3ff290 */ /* 0x000fe4000fffe03f */
[-C--:B------:R-:W-:Y:S08]  /*1ea10*/  HMMA.16816.F32 R8, R16, R6.reuse, R8 ;  /* 0x000000061008723c */ /* 0x080ff00000001808 */
[----:B--2---:R-:W-:Y:S07]  /*1ea20*/  HMMA.16816.F32 R20, R20, R6, R24 ;  /* 0x000000061414723c */ /* 0x004fee0000001818 */
[----:B------:R-:W-:Y:S01]  /*1ea30*/  MOV R24, R12 ;  /* 0x0000000c00187202 */ /* 0x000fe20000000f00 */
[----:B------:R-:W-:Y:S01]  /*1ea40*/  IMAD.MOV.U32 R25, RZ, RZ, R13 ;  /* 0x000000ffff197224 */ /* 0x000fe200078e000d */
[----:B------:R-:W-:-:S02]  /*1ea50*/  MOV R26, R14 ;  /* 0x0000000e001a7202 */ /* 0x000fc40000000f00 */
[----:B------:R-:W-:Y:S11]  /*1ea60*/  MOV R27, R15 ;  /* 0x0000000f001b7202 */ /* 0x000ff60000000f00 */
[----:B------:R-:W-:Y:S01]  /*1ea70*/  @!UPT UIADD3 URZ, URZ, URZ, URZ ;  /* 0x0000003f3f3ff290 */ /* 0x000fe2000fffe03f */
[----:B------:R-:W-:Y:S04]  /*1ea80*/  STL.64 [R1+0x170], R20 ;  /* 0x0001701401007387 */ /* 0x000fe80000100a00 */
[----:B------:R0:W-:Y:S04]  /*1ea90*/  STL.64 [R1+0x178], R22 ;  /* 0x0001781601007387 */ /* 0x0001e80000100a00 */
[----:B------:R-:W2:Y:S04]  /*1eaa0*/  LDL.LU R12, [R1+0x43ec] ;  /* 0x0043ec00010c7983 */ /* 0x000ea80000300800 */
[----:B------:R-:W-:Y:S04]  /*1eab0*/  STL.64 [R1+0x130], R8 ;  /* 0x0001300801007387 */ /* 0x000fe80000100a00 */
[----:B------:R-:W-:Y:S04]  /*1eac0*/  STL.64 [R1+0x138], R10 ;  /* 0x0001380a01007387 */ /* 0x000fe80000100a00 */
[----:B------:R-:W2:Y:S04]  /*1ead0*/  LDL.LU R13, [R1+0x43e8] ;  /* 0x0043e800010d7983 */ /* 0x000ea80000300800 */
[----:B------:R-:W2:Y:S04]  /*1eae0*/  LDL.LU R14, [R1+0x43e4] ;  /* 0x0043e400010e7983 */ /* 0x000ea80000300800 */
[----:B------:R-:W2:Y:S04]  /*1eaf0*/  LDL.LU R15, [R1+0x43e0] ;  /* 0x0043e000010f7983 */ /* 0x000ea80000300800 */
[----:B------:R-:W-:Y:S01]  /*1eb00*/  STL.64 [R1+0x43d8], R26 ;  /* 0x0043d81a01007387 */ /* 0x000fe20000100a00 */
[----:B0-----:R-:W-:-:S03]  /*1eb10*/  IMAD.MOV.U32 R23, RZ, RZ, R0 ;  /* 0x000000ffff177224 */ /* 0x001fc600078e0000 */
[----:B------:R-:W-:Y:S04]  /*1eb20*/  STL.64 [R1+0x43d0], R24 ;  /* 0x0043d01801007387 */ /* 0x000fe80000100a00 */
[----:B------:R-:W3:Y:S04]  /*1eb30*/  LDL.LU R20, [R1+0x10] ;  /* 0x0000100001147983 */ /* 0x000ee80000300800 */
[----:B------:R-:W3:Y:S04]  /*1eb40*/  LDL.LU R21, [R1+0x14] ;  /* 0x0000140001157983 */ /* 0x000ee80000300800 */
[----:B------:R-:W3:Y:S04]  /*1eb50*/  LDL.LU R22, [R1+0x18] ;  /* 0x0000180001167983 */ /* 0x000ee80000300800 */
[----:B------:R-:W4:Y:S04]  /*1eb60*/  LDL R0, [R1+0xbf8] ;  /* 0x000bf80001007983 */ /* 0x000f280000100800 */
[----:B------:R-:W0:Y:S04]  /*1eb70*/  LDSM.16.MT88.4 R8, [R2+0x2180] ;  /* 0x002180000208783b */ /* 0x000e280000004200 */
[----:B------:R-:W-:Y:S01]  /*1eb80*/  LDSM.16.MT88.4 R24, [R3+0x2080] ;  /* 0x002080000318783b */ /* 0x000fe20000004200 */
[----:B0-----:R-:W-:Y:S01]  /*1eb90*/  MOV R18, R8 ;  /* 0x0000000800127202 */ /* 0x001fe20000000f00 */
[----:B------:R-:W-:Y:S01]  /*1eba0*/  IMAD.MOV.U32 R16, RZ, RZ, R10 ;  /* 0x000000ffff107224 */ /* 0x000fe200078e000a */
[----:B------:R-:W-:Y:S01]  /*1ebb0*/  MOV R17, R9 ;  /* 0x0000000900117202 */ /* 0x000fe20000000f00 */
[----:B----4-:R0:W-:Y:S02]  /*1ebc0*/  STL [R1+0x438c], R0 ;  /* 0x00438c0001007387 */ /* 0x0101e40000100800 */
[----:B0-----:R-:W-:-:S02]  /*1ebd0*/  MOV R0, R11 ;  /* 0x0000000b00007202 */ /* 0x001fc40000000f00 */
[----:B------:R-:W0:Y:S01]  /*1ebe0*/  LDSM.16.MT88.4 R8, [R3+0x2000] ;  /* 0x002000000308783b */ /* 0x000e220000004200 */
[----:B--2---:R-:W-:Y:S03]  /*1ebf0*/  HMMA.16816.F32 R12, R12, R4, RZ ;  /* 0x000000040c0c723c */ /* 0x004fe600000018ff */
[----:B------:R-:W-:Y:S04]  /*1ec00*/  STL [R1+0x42e0], R2 ;  /* 0x0042e00201007387 */ /* 0x000fe80000100800 */
[----:B0-----:R0:W-:Y:S04]  /*1ec10*/  STL.64 [R1+0x4398], R10 ;  /* 0x0043980a01007387 */ /* 0x0011e80000100a00 */
[----:B------:R1:W-:Y:S01]  /*1ec20*/  STL.64 [R1+0x4390], R8 ;  /* 0x0043900801007387 */ /* 0x0003e20000100a00 */
[----:B0-----:R-:W-:-:S02]  /*1ec30*/  MOV R10, R16 ;  /* 0x00000010000a7202 */ /* 0x001fc40000000f00 */
[----:B------:R-:W-:Y:S02]  /*1ec40*/  MOV R11, R0 ;  /* 0x00000000000b7202 */ /* 0x000fe40000000f00 */
[----:B-1----:R-:W-:Y:S01]  /*1ec50*/  MOV R8, R18 ;  /* 0x0000001200087202 */ /* 0x002fe20000000f00 */
[----:B------:R-:W-:Y:S02]  /*1ec60*/  IMAD.MOV.U32 R9, RZ, RZ, R17 ;  /* 0x000000ffff097224 */ /* 0x000fe400078e0011 */
[----:B------:R-:W-:Y:S04]  /*1ec70*/  STL.64 [R1+0x43a8], R10 ;  /* 0x0043a80a01007387 */ /* 0x000fe80000100a00 */
[----:B------:R-:W-:Y:S04]  /*1ec80*/  STL.64 [R1+0x43a0], R8 ;  /* 0x0043a00801007387 */ /* 0x000fe80000100a00 */
[----:B------:R-:W-:Y:S04]  /*1ec90*/  STL.64 [R1+0x43c8], R14 ;  /* 0x0043c80e01007387 */ /* 0x000fe80000100a00 */
[----:B------:R0:W-:Y:S04]  /*1eca0*/  STL.64 [R1+0x43c0], R12 ;  /* 0x0043c00c01007387 */ /* 0x0001e80000100a00 */
[----:B------:R-:W1:Y:S04]  /*1ecb0*/  LDSM.16.MT88.4 R16, [R3+0x100] ;  /* 0x000100000310783b */ /* 0x000e680000004200 */
[----:B0-----:R-:W2:Y:S04]  /*1ecc0*/  LDL.LU R12, [R1+0x40] ;  /* 0x00004000010c7983 */ /* 0x001ea80000300800 */
[----:B------:R-:W2:Y:S04]  /*1ecd0*/  LDL.LU R13, [R1+0x44] ;  /* 0x00004400010d7983 */ /* 0x000ea80000300800 */
[----:B------:R-:W2:Y:S04]  /*1ece0*/  LDL.LU R14, [R1+0x48] ;  /* 0x00004800010e7983 */ /* 0x000ea80000300800 */
[----:B------:R-:W2:Y:S01]  /*1ecf0*/  LDL.LU R15, [R1+0x4c] ;  /* 0x00004c00010f7983 */ /* 0x000ea20000300800 */
[----:B------:R-:W-:Y:S01]  /*1ed00*/  MOV R8, R26 ;  /* 0x0000001a00087202 */ /* 0x000fe20000000f00 */
[----:B------:R-:W-:Y:S01]  /*1ed10*/  IMAD.MOV.U32 R9, RZ, RZ, R25 ;  /* 0x000000ffff097224 */ /* 0x000fe200078e0019 */
[----:B------:R-:W-:-:S02]  /*1ed20*/  MOV R2, R27 ;  /* 0x0000001b00027202 */ /* 0x000fc40000000f00 */
[----:B------:R-:W-:Y:S01]  /*1ed30*/  MOV R10, R24 ;  /* 0x00000018000a7202 */ /* 0x000fe20000000f00 */
[----:B-1----:R0:W-:Y:S04]  /*1ed40*/  STL.64 [R1+0x43b8], R18 ;  /* 0x0043b81201007387 */ /* 0x0021e80000100a00 */
[----:B------:R1:W-:Y:S01]  /*1ed50*/  STL.64 [R1+0x43b0], R16 ;  /* 0x0043b01001007387 */ /* 0x0003e20000100a00 */
[----:B0-----:R-:W-:-:S03]  /*1ed60*/  MOV R19, R28 ;  /* 0x0000001c00137202 */ /* 0x001fc60000000f00 */
[----:B-1----:R-:W4:Y:S04]  /*1ed70*/  LDL.LU R16, [R1+0x50] ;  /* 0x0000500001107983 */ /* 0x002f280000300800 */
[----:B------:R-:W4:Y:S04]  /*1ed80*/  LDL.LU R17, [R1+0x54] ;  /* 0x0000540001117983 */ /* 0x000f280000300800 */
[----:B------:R-:W5:Y:S04]  /*1ed90*/  LDL.LU.64 R26, [R1+0x43d8] ;  /* 0x0043d800011a7983 */ /* 0x000f680000300a00 */
[----:B------:R-:W5:Y:S01]  /*1eda0*/  LDL.LU.64 R24, [R1+0x43d0] ;  /* 0x0043d00001187983 */ /* 0x000f620000300a00 */
[----:B--2---:R-:W-:Y:S11]  /*1edb0*/  HMMA.16816.F32 R12, R12, R4, RZ ;  /* 0x000000040c0c723c */ /* 0x004ff600000018ff */
[----:B------:R-:W-:Y:S11]  /*1edc0*/  @!UPT UIADD3 URZ, URZ, URZ, URZ ;  /* 0x0000003f3f3ff290 */ /* 0x000ff6000fffe03f */
[----:B------:R-:W-:Y:S01]  /*1edd0*/  @!UPT UIADD3 URZ, URZ, URZ, URZ ;  /* 0x0000003f3f3ff290 */ /* 0x000fe2000fffe03f */
[----:B------:R0:W-:Y:S01]  /*1ede0*/  STL.64 [R1+0x10], R12 ;  /* 0x0000100c01007387 */ /* 0x0001e20000100a00 */
[----:B------:R-:W-:Y:S01]  /*1edf0*/  IMAD.MOV.U32 R0, RZ, RZ, R14 ;  /* 0x000000ffff007224 */ /* 0x000fe200078e000e */
[----:B------:R-:W-:Y:S02]  /*1ee00*/  MOV R28, R15 ;  /* 0x0000000f001c7202 */ /* 0x000fe40000000f00 */
[----:B------:R-:W4:Y:S04]  /*1ee10*/  LDL.LU.64 R14, [R1+0x43c8] ;  /* 0x0043c800010e7983 */ /* 0x000f280000300a00 */
[----:B0-----:R-:W4:Y:S01]  /*1ee20*/  LDL.LU.64 R12, [R1+0x43c0] ;  /* 0x0043c000010c7983 */ /* 0x001f220000300a00 */
[----:B------:R-:W-:-:S07]  /*1ee30*/  IMAD.MOV.U32 R18, RZ, RZ, R29 ;  /* 0x000000ffff127224 */ /* 0x000fce00078e001d */
[----:B----4-:R-:W-:Y:S01]  /*1ee40*/  HMMA.16816.F32 R12, R16, R6, R12 ;  /* 0x00000006100c723c */ /* 0x010fe2000000180c */
[----:B------:R-:W2:Y:S04]  /*1ee50*/  LDL.LU.64 R18, [R1+0x43b8] ;  /* 0x0043b80001127983 */ /* 0x000ea80000300a00 */
[----:B------:R-:W2:Y:S11]  /*1ee60*/  LDL.LU.64 R16, [R1+0x43b0] ;  /* 0x0043b00001107983 */ /* 0x000eb60000300a00 */
[----:B------:R-:W-:Y:S07]  /*1ee70*/  @!UPT UIADD3 URZ, URZ, URZ, URZ ;  /* 0x0000003f3f3ff290 */ /* 0x000fee000fffe03f */
[----:B------:R0:W-:Y:S04]  /*1ee80*/  STL.64 [R1+0x120], R12 ;  /* 0x0001200c01007387 */ /* 0x0001e80000100a00 */
[----:B------:R1:W-:Y:S01]  /*1ee90*/  STL.64 [R1+0x128], R14 ;  /* 0x0001280e01007387 */ /* 0x0003e20000100a00 */
[----:B0-----:R-:W-:Y:S01]  /*1eea0*/  MOV R12, R10 ;  /* 0x0000000a000c7202 */ /* 0x001fe20000000f00 */
[----:B------:R-:W-:Y:S01]  /*1eeb0*/  IMAD.MOV.U32 R13, RZ, RZ, R9 ;  /* 0x000000ffff0d7224 */ /* 0x000fe200078e0009 */
[----:B-1----:R-:W-:Y:S02]  /*1eec0*/  MOV R14, R8 ;  /* 0x00000008000e7202 */ /* 0x002fe40000000f00 */
[----:B------:R-:W0:Y:S01]  /*1eed0*/  LDSM.16.MT88.4 R8, [R3+0x2100] ;  /* 0x002100000308783b */ /* 0x000e220000004200 */
[----:B------:R-:W-:Y:S01]  /*1eee0*/  MOV R15, R2 ;  /* 0x00000002000f7202 */ /* 0x000fe20000000f00 */
[----:B0-----:R-:W-:-:S02]  /*1eef0*/  IMAD.MOV.U32 R29, RZ, RZ, R10 ;  /* 0x000000ffff1d7224 */ /* 0x001fc400078e000a */
[----:B------:R0:W-:Y:S01]  /*1ef00*/  STL.64 [R1+0x30], R8 ;  /* 0x0000300801007387 */ /* 0x0001e20000100a00 */
[----:B------:R-:W-:-:S03]  /*1ef10*/  MOV R2, R11 ;  /* 0x0000000b00027202 */ /* 0x000fc60000000f00 */
[----:B------:R-:W4:Y:S04]  /*1ef20*/  LDL.LU.64 R10, [R1+0x43a8] ;  /* 0x0043a800010a7983 */ /* 0x000f280000300a00 */
[----:B0-----:R-:W4:Y:S01]  /*1ef30*/  LDL.LU.64 R8, [R1+0x43a0] ;  /* 0x0043a00001087983 */ /* 0x001f220000300a00 */
[----:B---3--:R-:W-:Y:S11]  /*1ef40*/  HMMA.16816.F32 R20, R20, R4, RZ ;  /* 0x000000041414723c */ /* 0x008ff600000018ff */
[----:B------:R-:W-:Y:S11]  /*1ef50*/  @!UPT UIADD3 URZ, URZ, URZ, URZ ;  /* 0x0000003f3f3ff290 */ /* 0x000ff6000fffe03f */
[----:B------:R-:W-:Y:S02]  /*1ef60*/  @!UPT UIADD3 URZ, URZ, URZ, URZ ;  /* 0x0000003f3f3ff290 */ /* 0x000fe4000fffe03f */
[----:B----4-:R-:W-:Y:S01]  /*1ef70*/  HMMA.16816.F32 R20, R8, R6, R20 ;  /* 0x000000060814723c */ /* 0x010fe20000001814 */
[----:B------:R-:W3:Y:S04]  /*1ef80*/  LDL.LU.64 R10, [R1+0x4398] ;  /* 0x00439800010a7983 */ /* 0x000ee80000300a00 */
[----:B------:R-:W3:Y:S11]  /*1ef90*/  LDL.LU.64 R8, [R1+0x4390] ;  /* 0x0043900001087983 */ /* 0x000ef60000300a00 */
[----:B------:R-:W-:Y:S07]  /*1efa0*/  @!UPT UIADD3 URZ, URZ, URZ, URZ ;  /* 0x0000003f3f3ff290 */ /* 0x000fee000fffe03f */
[----:B------:R0:W-:Y:S04]  /*1efb0*/  STL.64 [R1+0x100], R20 ;  /* 0x0001001401007387 */ /* 0x0001e80000100a00 */
[----:B------:R1:W-:Y:S04]  /*1efc0*/  STL.64 [R1+0x108], R22 ;  /* 0x0001081601007387 */ /* 0x0003e80000100a00 */
[----:B0-----:R-:W4:Y:S04]  /*1efd0*/  LDL.LU R20, [R1+0x10] ;  /* 0x0000100001147983 */ /* 0x001f280000300800 */
[----:B------:R-:W4:Y:S01]  /*1efe0*/  LDL.LU R21, [R1+0x14] ;  /* 0x0000140001157983 */ /* 0x000f220000300800 */
[----:B-1----:R-:W-:-:S03]  /*1eff0*/  MOV R22, R0 ;  /* 0x0000000000167202 */ /* 0x002fc60000000f00 */
[----:B------:R-:W2:Y:S01]  /*1f000*/  LDL.LU R0, [R1+0x438c] ;  /* 0x00438c0001007983 */ /* 0x000ea20000300800 */
[----:B------:R-:W-:Y:S01]  /*1f010*/  IMAD.MOV.U32 R23, RZ, RZ, R28 ;  /* 0x000000ffff177224 */ /* 0x000fe200078e001c */
[----:B-----5:R-:W-:Y:S02]  /*1f020*/  HMMA.16816.F32 R24, R24, R4, RZ ;  /* 0x000000041818723c */ /* 0x020fe400000018ff */
[----:B------:R-:W5:Y:S06]  /*1f030*/  LDL.LU R28, [R1+0x4388] ;  /* 0x00438800011c7983 */ /* 0x000f6c0000300800 */
[-C--:B----4-:R-:W-:Y:S01]  /*1f040*/  HMMA.16816.F32 R20, R12, R6.reuse, R20 ;  /* 0x000000060c14723c */ /* 0x090fe20000001814 */
[----:B------:R-:W0:Y:S11]  /*1f050*/  LDSM.16.MT88.4 R12, [R3+0x180] ;  /* 0x00018000030c783b */ /* 0x000e360000004200 */
[----:B------:R-:W-:Y:S04]  /*1f060*/  @!UPT UIADD3 URZ, URZ, URZ, URZ ;  /* 0x0000003f3f3ff290 */ /* 0x000fe8000fffe03f */
[----:B---3--:R-:W-:Y:S08]  /*1f070*/  HMMA.16816.F32 R24, R8, R6, R24 ;  /* 0x000000060818723c */ /* 0x008ff00000001818 */
[----:B--2---:R-:W-:Y:S07]  /*1f080*/  HMMA.16816.F32 R8, R16, R4, RZ ;  /* 0x000000041008723c */ /* 0x004fee00000018ff */
[----:B0-----:R-:W-:Y:S01]  /*1f090*/  MOV R19, R12 ;  /* 0x0000000c00137202 */ /* 0x001fe20000000f00 */
[----:B------:R-:W-:Y:S01]  /*1f0a0*/  IMAD.MOV.U32 R17, RZ, RZ, R14 ;  /* 0x000000ffff117224 */ /* 0x000fe200078e000e */
[----:B------:R-:W-:-:S02]  /*1f0b0*/  MOV R18, R13 ;  /* 0x0000000d00127202 */ /* 0x000fc40000000f00 */
[----:B------:R-:W-:Y:S02]  /*1f0c0*/  MOV R16, R15 ;  /* 0x0000000f00107202 */ /* 0x000fe40000000f00 */
[----:B------:R-:W0:Y:S04]  /*1f0d0*/  LDSM.16.MT88.4 R12, [R0] ;  /* 0x00000000000c783b */ /* 0x000e280000004200 */
[----:B------:R-:W-:Y:S04]  /*1f0e0*/  STL.64 [R1+0xf0], R24 ;  /* 0x0000f01801007387 */ /* 0x000fe80000100a00 */
[----:B------:R-:W-:Y:S04]  /*1f0f0*/  STL.64 [R1+0xf8], R26 ;  /* 0x0000f81a01007387 */ /* 0x000fe80000100a00 */
[----:B------:R-:W-:Y:S04]  /*1f100*/  STL.64 [R1+0xd0], R20 ;  /* 0x0000d01401007387 */ /* 0x000fe80000100a00 */
[----:B------:R0:W-:Y:S04]  /*1f110*/  STL.64 [R1+0xd8], R22 ;  /* 0x0000d81601007387 */ /* 0x0001e80000100a00 */
[----:B------:R1:W-:Y:S04]  /*1f120*/  STL [R1+0x434c], R3 ;  /* 0x00434c0301007387 */ /* 0x0003e80000100800 */
[----:B-----5:R-:W-:Y:S01]  /*1f130*/  LDSM.16.MT88.4 R24, [R28] ;  /* 0x000000001c18783b */ /* 0x020fe20000004200 */
[----:B0-----:R-:W-:Y:S01]  /*1f140*/  MOV R22, R12 ;  /* 0x0000000c00167202 */ /* 0x001fe20000000f00 */
[----:B------:R-:W-:Y:S01]  /*1f150*/  IMAD.MOV.U32 R21, RZ, RZ, R13 ;  /* 0x000000ffff157224 */ /* 0x000fe200078e000d */
[----:B------:R-:W-:-:S02]  /*1f160*/  MOV R20, R14 ;  /* 0x0000000e00147202 */ /* 0x000fc40000000f00 */
[----:B-1----:R-:W-:Y:S02]  /*1f170*/  MOV R3, R15 ;  /* 0x0000000f00037202 */ /* 0x002fe40000000f00 */
[----:B------:R-:W0:Y:S04]  /*1f180*/  LDSM.16.MT88.4 R12, [R0+0x80] ;  /* 0x00008000000c783b */ /* 0x000e280000004200 */
[----:B0-----:R0:W-:Y:S04]  /*1f190*/  STL.64 [R1+0x4360], R14 ;  /* 0x0043600e01007387 */ /* 0x0011e80000100a00 */
[----:B------:R1:W-:Y:S01]  /*1f1a0*/  STL.64 [R1+0x4358], R12 ;  /* 0x0043580c01007387 */ /* 0x0003e20000100a00 */
[----:B0-----:R-:W-:Y:S01]  /*1f1b0*/  MOV R14, R20 ;  /* 0x00000014000e7202 */ /* 0x001fe20000000f00 */
[----:B------:R-:W-:-:S02]  /*1f1c0*/  IMAD.MOV.U32 R15, RZ, RZ, R3 ;  /* 0x000000ffff0f7224 */ /* 0x000fc400078e0003 */
[----:B-1----:R-:W-:Y:S01]  /*1f1d0*/  IMAD.MOV.U32 R12, RZ, RZ, R22 ;  /* 0x000000ffff0c7224 */ /* 0x002fe200078e0016 */
[----:B------:R-:W-:Y:S02]  /*1f1e0*/  MOV R13, R21 ;  /* 0x00000015000d7202 */ /* 0x000fe40000000f00 */
[----:B------:R0:W-:Y:S04]  /*1f1f0*/  STL.64 [R1+0x4370], R14 ;  /* 0x0043700e01007387 */ /* 0x0001e80000100a00 */
[----:B------:R1:W-:Y:S04]  /*1f200*/  STL.64 [R1+0x4368], R12 ;  /* 0x0043680c01007387 */ /* 0x0003e80000100a00 */
[----:B------:R-:W2:Y:S01]  /*1f210*/  LDSM.16.MT88.4 R20, [R0+0x180] ;  /* 0x000180000014783b */ /* 0x000ea20000004200 */
[----:B0-----:R-:W-:Y:S01]  /*1f220*/  IMAD.MOV.U32 R14, RZ, RZ, R17 ;  /* 0x000000ffff0e7224 */ /* 0x001fe200078e0011 */
[----:B------:R-:W-:-:S02]  /*1f230*/  MOV R15, R16 ;  /* 0x00000010000f7202 */ /* 0x000fc40000000f00 */
[----:B-1----:R-:W-:Y:S02]  /*1f240*/  MOV R12, R19 ;  /* 0x00000013000c7202 */ /* 0x002fe40000000f00 */
[----:B------:R-:W-:Y:S01]  /*1f250*/  MOV R13, R18 ;  /* 0x00000012000d7202 */ /* 0x000fe20000000f00 */
[----:B------:R-:W-:Y:S04]  /*1f260*/  STL.64 [R1+0x4380], R14 ;  /* 0x0043800e01007387 */ /* 0x000fe80000100a00 */
[----:B------:R0:W-:Y:S04]  /*1f270*/  STL.64 [R1+0x4378], R12 ;  /* 0x0043780c01007387 */ /* 0x0001e80000100a00 */
[----:B------:R-:W-:Y:S04]  /*1f280*/  LDSM.16.MT88.4 R16, [R0+0x100] ;  /* 0x000100000010783b */ /* 0x000fe80000004200 */
[----:B0-----:R-:W3:Y:S04]  /*1f290*/  LDL.LU R12, [R1+0x30] ;  /* 0x00003000010c7983 */ /* 0x001ee80000300800 */
[----:B------:R-:W3:Y:S01]  /*1f2a0*/  LDL.LU R13, [R1+0x34] ;  /* 0x00003400010d7983 */ /* 0x000ee20000300800 */
[----:B------:R-:W-:Y:S01]  /*1f2b0*/  MOV R14, R29 ;  /* 0x0000001d000e7202 */ /* 0x000fe20000000f00 */
[----:B------:R-:W-:-:S02]  /*1f2c0*/  IMAD.MOV.U32 R15, RZ, RZ, R2 ;  /* 0x000000ffff0f7224 */ /* 0x000fc400078e0002 */
[----:B--2---:R-:W-:Y:S04]  /*1f2d0*/  STL [R1+0x4350], R23 ;  /* 0x0043501701007387 */ /* 0x004fe80000100800 */
[----:B------:R-:W-:Y:S04]  /*1f2e0*/  STL [R1+0x42e8], R6 ;  /* 0x0042e80601007387 */ /* 0x000fe80000100800 */
[----:B------:R-:W-:Y:S01]  /*1f2f0*/  STL [R1+0x42e4], R7 ;  /* 0x0042e40701007387 */ /* 0x000fe20000100800 */
[----:B---3--:R-:W-:Y:S03]  /*1f300*/  HMMA.16816.F32 R8, R12, R6, R8 ;  /* 0x000000060c08723c */ /* 0x008fe60000001808 */
[----:B------:R-:W0:Y:S11]  /*1f310*/  LDSM.16.MT88.4 R12, [R28+0x80] ;  /* 0x000080001c0c783b */ /* 0x000e360000004200 */
[----:B------:R-:W-:Y:S09]  /*1f320*/  @!UPT UIADD3 URZ, URZ, URZ, URZ ;  /* 0x0000003f3f3ff290 */ /* 0x000ff2000fffe03f */
[----:B------:R-:W-:Y:S04]  /*1f330*/  STL.64 [R1+0x160], R8 ;  /* 0x0001600801007387 */ /* 0x000fe80000100a00 */
[----:B------:R0:W-:Y:S02]  /*1f340*/  STL.64 [R1+0x168], R10 ;  /* 0x0001680a01007387 */ /* 0x0001e40000100a00 */
[----:B0-----:R-:W-:Y:S01]  /*1f350*/  IMAD.MOV.U32 R11, RZ, RZ, R14 ;  /* 0x000000ffff0b7224 */ /* 0x001fe200078e000e */
[----:B------:R-:W-:Y:S02]  /*1f360*/  MOV R10, R15 ;  /* 0x0000000f000a7202 */ /* 0x000fe40000000f00 */
[----:B------:R-:W-:Y:S01]  /*1f370*/  MOV R23, R12 ;  /* 0x0000000c00177202 */ /* 0x000fe20000000f00 */
[----:B------:R-:W2:Y:S01]  /*1f380*/  LDL.LU.64 R14, [R1+0x4380] ;  /* 0x00438000010e7983 */ /* 0x000ea20000300a00 */
[----:B------:R-:W-:-:S03]  /*1f390*/  MOV R3, R13 ;  /* 0x0000000d00037202 */ /* 0x000fc60000000f00 */
[----:B------:R-:W2:Y:S02]  /*1f3a0*/  LDL.LU.64 R12, [R1+0x4378] ;  /* 0x00437800010c7983 */ /* 0x000ea40000300a00 */
[-C--:B--2---:R-:W-:Y:S11]  /*1f3b0*/  HMMA.16816.F32 R12, R12, R4.reuse, RZ ;  /* 0x000000040c0c723c */ /* 0x084ff600000018ff */
[----:B------:R-:W-:Y:S11]  /*1f3c0*/  @!UPT UIADD3 URZ, URZ, URZ, URZ ;  /* 0x0000003f3f3ff290 */ /* 0x000ff6000fffe03f */
[----:B------:R-:W-:Y:S01]  /*1f3d0*/  @!UPT UIADD3 URZ, URZ, URZ, URZ ;  /* 0x0000003f3f3ff290 */ /* 0x000fe2000fffe03f */
[----:B------:R0:W-:Y:S01]  /*1f3e0*/  STL.64 [R1+0xc0], R12 ;  /* 0x0000c00c01007387 */ /* 0x0001e20000100a00 */
[----:B------:R-:W-:Y:S01]  /*1f3f0*/  MOV R2, R14 ;  /* 0x0000000e00027202 */ /* 0x000fe20000000f00 */
[----:B------:R-:W-:Y:S02]  /*1f400*/  IMAD.MOV.U32 R29, RZ, RZ, R15 ;  /* 0x000000ffff1d7224 */ /* 0x000fe400078e000f */
[----:B------:R-:W2:Y:S04]  /*1f410*/  LDL.LU.64 R14, [R1+0x4370] ;  /* 0x00437000010e7983 */ /* 0x000ea80000300a00 */
[----:B0-----:R-:W2:Y:S04]  /*1f420*/  LDL.LU.64 R12, [R1+0x4368] ;  /* 0x00436800010c7983 */ /* 0x001ea80000300a00 */
[----:B------:R-:W-:Y:S04]  /*1f430*/  STL [R1+0x42f0], R29 ;  /* 0x0042f01d01007387 */ /* 0x000fe80000100800 */
[----:B------:R-:W-:Y:S01]  /*1f440*/  STL [R1+0x42ec], R2 ;  /* 0x0042ec0201007387 */ /* 0x000fe20000100800 */
[-C--:B--2---:R-:W-:Y:S11]  /*1f450*/  HMMA.16816.F32 R12, R12, R4.reuse, RZ ;  /* 0x000000040c0c723c */ /* 0x084ff600000018ff */
[----:B------:R-:W-:Y:S11]  /*1f460*/  @!UPT UIADD3 URZ, URZ, URZ, URZ ;  /* 0x0000003f3f3ff290 */ /* 0x000ff6000fffe03f */
[----:B------:R-:W-:Y:S01]  /*1f470*/  @!UPT UIADD3 URZ, URZ, URZ, URZ ;  /* 0x0000003f3f3ff290 */ /* 0x000fe2000fffe03f */
[----:B------:R0:W-:Y:S01]  /*1f480*/  STL.64 [R1+0xb0], R12 ;  /* 0x0000b00c01007387 */ /* 0x0001e20000100a00 */
[----:B------:R-:W-:Y:S02]  /*1f490*/  MOV R6, R14 ;  /* 0x0000000e00067202 */ /* 0x000fe40000000f00 */
[----:B------:R-:W-:Y:S02]  /*1f4a0*/  MOV R7, R15 ;  /* 0x0000000f00077202 */ /* 0x000fe40000000f00 */
[----:B------:R-:W2:Y:S04]  /*1f4b0*/  LDL.LU.64 R14, [R1+0x4360] ;  /* 0x00436000010e7983 */ /* 0x000ea80000300a00 */
[----:B0-----:R-:W2:Y:S04]  /*1f4c0*/  LDL.LU.64 R12, [R1+0x4358] ;  /* 0x00435800010c7983 */ /* 0x001ea80000300a00 */
[----:B------:R0:W-:Y:S04]  /*1f4d0*/  STL [R1+0x42f8], R7 ;  /* 0x0042f80701007387 */ /* 0x0001e80000100800 */
[----:B------:R1:W-:Y:S01]  /*1f4e0*/  STL [R1+0x42f4], R6 ;  /* 0x0042f40601007387 */ /* 0x0003e20000100800 */
[-C--:B--2---:R-:W-:Y:S11]  /*1f4f0*/  HMMA.16816.F32 R12, R12, R4.reuse, RZ ;  /* 0x000000040c0c723c */ /* 0x084ff600000018ff */
[----:B------:R-:W-:Y:S11]  /*1f500*/  @!UPT UIADD3 URZ, URZ, URZ, URZ ;  /* 0x0000003f3f3ff290 */ /* 0x000ff6000fffe03f */
[----:B------:R-:W-:Y:S02]  /*1f510*/  @!UPT UIADD3 URZ, URZ, URZ, URZ ;  /* 0x0000003f3f3ff290 */ /* 0x000fe4000fffe03f */
[----:B------:R-:W-:Y:S01]  /*1f520*/  IMAD.MOV.U32 R2, RZ, RZ, R12 ;  /* 0x000000ffff027224 */ /* 0x000fe200078e000c */
[----:B------:R-:W-:Y:S02]  /*1f530*/  MOV R12, R23 ;  /* 0x00000017000c7202 */ /* 0x000fe40000000f00 */
[----:B------:R-:W2:Y:S01]  /*1f540*/  LDL.LU R23, [R1+0x4350] ;  /* 0x0043500001177983 */ /* 0x000ea20000300800 */
[-C--:B------:R-:W-:Y:S01]  /*1f550*/  HMMA.16816.F32 R16, R16, R4.reuse, RZ ;  /* 0x000000041010723c */ /* 0x080fe200000018ff */
[----:B------:R-:W-:Y:S02]  /*1f560*/  MOV R0, R13 ;  /* 0x0000000d00007202 */ /* 0x000fe40000000f00 */
[----:B------:R-:W-:Y:S02]  /*1f570*/  MOV R13, R3 ;  /* 0x00000003000d7202 */ /* 0x000fe40000000f00 */
[----:B------:R-:W3:Y:S04]  /*1f580*/  LDL.LU R3, [R1+0x434c] ;  /* 0x00434c0001037983 */ /* 0x000ee80000300800 */
[----:B------:R-:W-:Y:S11]  /*1f590*/  STL [R1+0x42fc], R2 ;  /* 0x0042fc0201007387 */ /* 0x000ff60000100800 */
[----:B------:R-:W-:Y:S03]  /*1f5a0*/  @!UPT UIADD3 URZ, URZ, URZ, URZ ;  /* 0x0000003f3f3ff290 */ /* 0x000fe6000fffe03f */
[----:B------:R2:W-:Y:S01]  /*1f5b0*/  STL [R1+0x90], R16 ;  /* 0x0000901001007387 */ /* 0x0005e20000100800 */
[----:B0-----:R-:W-:Y:S01]  /*1f5c0*/  MOV R7, R17 ;  /* 0x0000001100077202 */ /* 0x001fe20000000f00 */
[----:B-1----:R-:W-:Y:S01]  /*1f5d0*/  IMAD.MOV.U32 R6, RZ, RZ, R18 ;  /* 0x000000ffff067224 */ /* 0x002fe200078e0012 */
[----:B------:R-:W-:Y:S01]  /*1f5e0*/  MOV R29, R19 ;  /* 0x00000013001d7202 */ /* 0x000fe20000000f00 */
[----:B------:R-:W-:Y:S01]  /*1f5f0*/  IMAD.MOV.U32 R9, RZ, RZ, R14 ;  /* 0x000000ffff097224 */ /* 0x000fe200078e000e */
[----:B------:R-:W-:Y:S01]  /*1f600*/  MOV R8, R15 ;  /* 0x0000000f00087202 */ /* 0x000fe20000000f00 */
[----:B------:R-:W-:Y:S01]  /*1f610*/  IMAD.MOV.U32 R14, RZ, RZ, R11 ;  /* 0x000000ffff0e7224 */ /* 0x000fe200078e000b */
[----:B------:R-:W-:Y:S01]  /*1f620*/  MOV R15, R10 ;  /* 0x0000000a000f7202 */ /* 0x000fe20000000f00 */
[----:B------:R0:W-:Y:S04]  /*1f630*/  STL [R1+0x4308], R29 ;  /* 0x0043081d01007387 */ /* 0x0001e80000100800 */
[----:B------:R-:W-:Y:S04]  /*1f640*/  STL [R1+0x4304], R6 ;  /* 0x0043040601007387 */ /* 0x000fe80000100800 */
[----:B------:R1:W-:Y:S01]  /*1f650*/  STL [R1+0x4300], R7 ;  /* 0x0043000701007387 */ /* 0x0003e20000100800 */
[-C--:B------:R-:W-:Y:S08]  /*1f660*/  HMMA.16816.F32 R12, R12, R4.reuse, RZ ;  /* 0x000000040c0c723c */ /* 0x080ff000000018ff */
[-C--:B--2---:R-:W-:Y:S11]  /*1f670*/  HMMA.16816.F32 R16, R20, R4.reuse, RZ ;  /* 0x000000041410723c */ /* 0x084ff600000018ff */
[----:B------:R-:W-:Y:S11]  /*1f680*/  @!UPT UIADD3 URZ, URZ, URZ, URZ ;  /* 0x0000003f3f3ff290 */ /* 0x000ff6000fffe03f */
[----:B------:R-:W-:Y:S02]  /*1f690*/  @!UPT UIADD3 URZ, URZ, URZ, URZ ;  /* 0x0000003f3f3ff290 */ /* 0x000fe4000fffe03f */
[----:B------:R-:W-:Y:S01]  /*1f6a0*/  MOV R2, R18 ;  /* 0x0000001200027202 */ /* 0x000fe20000000f00 */
[----:B------:R-:W-:Y:S01]  /*1f6b0*/  IMAD.MOV.U32 R20, RZ, RZ, R19 ;  /* 0x000000ffff147224 */ /* 0x000fe200078e0013 */
[----:B------:R-:W-:Y:S02]  /*1f6c0*/  MOV R18, R9 ;  /* 0x0000000900127202 */ /* 0x000fe40000000f00 */
[----:B------:R-:W-:Y:S02]  /*1f6d0*/  MOV R19, R8 ;  /* 0x0000000800137202 */ /* 0x000fe40000000f00 */
[----:B------:R-:W-:Y:S01]  /*1f6e0*/  HMMA.16816.F32 R8, R24, R4, RZ ;  /* 0x000000041808723c */ /* 0x000fe200000018ff */
[----:B------:R-:W-:Y:S04]  /*1f6f0*/  STL.64 [R1+0x80], R16 ;  /* 0x0000801001007387 */ /* 0x000fe80000100a00 */
[----:B------:R-:W2:Y:S04]  /*1f700*/  LDSM.16.MT88.4 R24, [R28+0x100] ;  /* 0x000100001c18783b */ /* 0x000ea80000004200 */
[----:B------:R-:W-:Y:S04]  /*1f710*/  STL [R1+0x4310], R20 ;  /* 0x0043101401007387 */ /* 0x000fe80000100800 */
[----:B------:R-:W-:Y:S10]  /*1f720*/  STL [R1+0x430c], R2 ;  /* 0x00430c0201007387 */ /* 0x000ff40000100800 */
[----:B------:R-:W-:Y:S01]  /*1f730*/  STL [R1+0x70], R8 ;  /* 0x0000700801007387 */ /* 0x000fe20000100800 */
[----:B0-----:R-:W-:Y:S01]  /*1f740*/  MOV R29, R9 ;  /* 0x00000009001d7202 */ /* 0x001fe20000000f00 */
[----:B-1----:R-:W-:Y:S01]  /*1f750*/  IMAD.MOV.U32 R7, RZ, RZ, R11 ;  /* 0x000000ffff077224 */ /* 0x002fe200078e000b */
[----:B------:R-:W-:-:S02]  /*1f760*/  MOV R6, R10 ;  /* 0x0000000a00067202 */ /* 0x000fc40000000f00 */
[----:B------:R-:W0:Y:S04]  /*1f770*/  LDSM.16.MT88.4 R8, [R28+0x180] ;  /* 0x000180001c08783b */ /* 0x000e280000004200 */
[----:B------:R-:W-:Y:S04]  /*1f780*/  STL [R1+0x431c], R7 ;  /* 0x00431c0701007387 */ /* 0x000fe80000100800 */
[----:B------:R-:W-:Y:S04]  /*1f790*/  STL [R1+0x4318], R6 ;  /* 0x0043180601007387 */ /* 0x000fe80000100800 */
[----:B------:R-:W-:Y:S04]  /*1f7a0*/  STL [R1+0x4314], R29 ;  /* 0x0043141d01007387 */ /* 0x000fe80000100800 */
[----:B--2---:R-:W-:Y:S04]  /*1f7b0*/  STL [R1+0x432c], R24 ;  /* 0x00432c1801007387 */ /* 0x004fe80000100800 */
[----:B------:R-:W-:Y:S04]  /*1f7c0*/  STL [R1+0x4328], R25 ;  /* 0x0043281901007387 */ /* 0x000fe80000100800 */
[----:B------:R-:W-:Y:S04]  /*1f7d0*/  STL [R1+0x4324], R26 ;  /* 0x0043241a01007387 */ /* 0x000fe80000100800 */
[----:B------:R-:W-:Y:S01]  /*1f7e0*/  STL [R1+0x4320], R27 ;  /* 0x0043201b01007387 */ /* 0x000fe20000100800 */
[----:B------:R-:W-:-:S03]  /*1f7f0*/  IMAD.MOV.U32 R23, RZ, RZ, R0 ;  /* 0x000000ffff177224 */ /* 0x000fc600078e0000 */
[----:B---3--:R-:W1:Y:S04]  /*1f800*/  LDSM.16.MT88.4 R24, [R3+0x2180] ;  /* 0x002180000318783b */ /* 0x008e680000004200 */
[----:B0-----:R0:W-:Y:S04]  /*1f810*/  STL [R1+0x433c], R8 ;  /* 0x00433c0801007387 */ /* 0x0011e80000100800 */
[----:B0-----:R-:W2:Y:S04]  /*1f820*/  LDL R8, [R1+0xbf8] ;  /* 0x000bf80001087983 */ /* 0x001ea80000100800 */
[----:B------:R-:W-:Y:S04]  /*1f830*/  STL [R1+0x4338], R9 ;  /* 0x0043380901007387 */ /* 0x000fe80000100800 */
[----:B------:R-:W-:Y:S04]  /*1f840*/  STL [R1+0x4334], R10 ;  /* 0x0043340a01007387 */ /* 0x000fe80000100800 */
[----:B------:R-:W-:Y:S04]  /*1f850*/  STL [R1+0x4330], R11 ;  /* 0x0043300b01007387 */ /* 0x000fe80000100800 */
[----:B------:R-:W-:Y:S04]  /*1f860*/  STL [R1+0x4344], R4 ;  /* 0x0043440401007387 */ /* 0x000fe80000100800 */
[----:B------:R-:W-:Y:S04]  /*1f870*/  STL [R1+0x4340], R5 ;  /* 0x0043400501007387 */ /* 0x000fe80000100800 */
[----:B------:R-:W-:Y:S04]  /*1f880*/  STL.64 [R1+0x4228], R14 ;  /* 0x0042280e01007387 */ /* 0x000fe80000100a00 */
[----:B------:R-:W-:Y:S04]  /*1f890*/  STL.64 [R1+0x4220], R12 ;  /* 0x0042200c01007387 */ /* 0x000fe80000100a00 */
[----:B------:R-:W3:Y:S01]  /*1f8a0*/  LDL R0, [R1+0xeac] ;  /* 0x000eac0001007983 */ /* 0x000ee20000100800 */
[----:B-1----:R-:W-:-:S02]  /*1f8b0*/  MOV R17, R25 ;  /* 0x0000001900117202 */ /* 0x002fc40000000f00 */
[----:B------:R-:W-:Y:S02]  /*1f8c0*/  MOV R16, R26 ;  /* 0x0000001a00107202 */ /* 0x000fe40000000f00 */
[----:B------:R-:W-:Y:S01]  /*1f8d0*/  MOV R2, R27 ;  /* 0x0000001b00027202 */ /* 0x000fe20000000f00 */
[----:B------:R-:W-:Y:S01]  /*1f8e0*/  IMAD.MOV.U32 R6, RZ, RZ, R24 ;  /* 0x000000ffff067224 */ /* 0x000fe200078e0018 */
[----:B--2---:R-:W0:Y:S02]  /*1f8f0*/  LDSM.16.MT88.4 R12, [R8+0x2000] ;  /* 0x00200000080c783b */ /* 0x004e240000004200 */
[----:B0-----:R-:W-:Y:S01]  /*1f900*/  MOV R29, R12 ;  /* 0x0000000c001d7202 */ /* 0x001fe20000000f00 */
[----:B------:R-:W-:Y:S01]  /*1f910*/  IMAD.MOV.U32 R22, RZ, RZ, R13 ;  /* 0x000000ffff167224 */ /* 0x000fe200078e000d */
[----:B------:R-:W-:Y:S02]  /*1f920*/  MOV R21, R14 ;  /* 0x0000000e00157202 */ /* 0x000fe40000000f00 */
[----:B------:R-:W-:-:S02]  /*1f930*/  MOV R20, R15 ;  /* 0x0000000f00147202 */ /* 0x000fc40000000f00 */
[----:B------:R-:W0:Y:S02]  /*1f940*/  LDSM.16.MT88.4 R12, [R8+0x2080] ;  /* 0x00208000080c783b */ /* 0x000e240000004200 */
[----:B0-----:R-:W-:Y:S01]  /*1f950*/  IMAD.MOV.U32 R25, RZ, RZ, R12 ;  /* 0x000000ffff197224 */ /* 0x001fe200078e000c */
[----:B------:R-:W-:Y:S01]  /*1f960*/  MOV R26, R13 ;  /* 0x0000000d001a7202 */ /* 0x000fe20000000f00 */
[----:B------:R-:W-:Y:S01]  /*1f970*/  IMAD.MOV.U32 R7, RZ, RZ, R15 ;  /* 0x000000ffff077224 */ /* 0x000fe200078e000f */
[----:B------:R-:W-:Y:S02]  /*1f980*/  MOV R27, R14 ;  /* 0x0000000e001b7202 */ /* 0x000fe40000000f00 */
[----:B------:R-:W0:Y:S02]  /*1f990*/  LDSM.16.MT88.4 R12, [R8+0x2100] ;  /* 0x00210000080c783b */ /* 0x000e240000004200 */
[----:B0-----:R-:W-:Y:S01]  /*1f9a0*/  MOV R9, R12 ;  /* 0x0000000c00097202 */ /* 0x001fe20000000f00 */
[----:B------:R-:W-:Y:S01]  /*1f9b0*/  IMAD.MOV.U32 R11, RZ, RZ, R14 ;  /* 0x000000ffff0b7224 */ /* 0x000fe200078e000e */
[----:B------:R-:W-:-:S02]  /*1f9c0*/  MOV R10, R13 ;  /* 0x0000000d000a7202 */ /* 0x000fc40000000f00 */
[----:B------:R-:W-:Y:S02]  /*1f9d0*/  MOV R24, R15 ;  /* 0x0000000f00187202 */ /* 0x000fe40000000f00 */
[----:B------:R-:W0:Y:S04]  /*1f9e0*/  LDSM.16.MT88.4 R12, [R8+0x2180] ;  /* 0x00218000080c783b */ /* 0x000e280000004200 */
[----:B---3--:R0:W-:Y:S02]  /*1f9f0*/  STL [R1+0x4348], R0 ;  /* 0x0043480001007387 */ /* 0x0081e40000100800 */
[----:B0-----:R-:W-:Y:S01]  /*1fa00*/  MOV R0, R12 ;  /* 0x0000000c00007202 */ /* 0x001fe20000000f00 */
[----:B------:R-:W-:Y:S01]  /*1fa10*/  IMAD.MOV.U32 R4, RZ, RZ, R13 ;  /* 0x000000ffff047224 */ /* 0x000fe200078e000d */
[----:B------:R-:W-:-:S02]  /*1fa20*/  MOV R5, R14 ;  /* 0x0000000e00057202 */ /* 0x000fc40000000f00 */
[----:B------:R-:W-:Y:S02]  /*1fa30*/  MOV R8, R15 ;  /* 0x0000000f00087202 */ /* 0x000fe40000000f00 */
[----:B------:R-:W0:Y:S04]  /*1fa40*/  LDSM.16.MT88.4 R12, [R28+0x2000] ;  /* 0x002000001c0c783b */ /* 0x000e280000004200 */
[----:B0-----:R0:W-:Y:S04]  /*1fa50*/  STL.64 [R1+0x4248], R14 ;  /* 0x0042480e01007387 */ /* 0x0011e80000100a00 */
[----:B------:R1:W-:Y:S01]  /*1fa60*/  STL.64 [R1+0x4240], R12 ;  /* 0x0042400c01007387 */ /* 0x0003e20000100a00 */
[----:B0-----:R-:W-:Y:S01]  /*1fa70*/  MOV R14, R5 ;  /* 0x00000005000e7202 */ /* 0x001fe20000000f00 */
[----:B------:R-:W-:-:S02]  /*1fa80*/  IMAD.MOV.U32 R15, RZ, RZ, R8 ;  /* 0x000000ffff0f7224 */ /* 0x000fc400078e0008 */
[----:B-1----:R-:W-:Y:S01]  /*1fa90*/  IMAD.MOV.U32 R12, RZ, RZ, R0 ;  /* 0x000000ffff0c7224 */ /* 0x002fe200078e0000 */
[----:B------:R-:W-:Y:S01]  /*1faa0*/  MOV R13, R4 ;  /* 0x00000004000d7202 */ /* 0x000fe20000000f00 */
[----:B------:R-:W2:Y:S04]  /*1fab0*/  LDL.LU R0, [R1+0x4348] ;  /* 0x0043480001007983 */ /* 0x000ea80000300800 */
[----:B------:R-:W3:Y:S04]  /*1fac0*/  LDL.LU R4, [R1+0x4344] ;  /* 0x0043440001047983 */ /* 0x000ee80000300800 */
[----:B------:R-:W3:Y:S04]  /*1fad0*/  LDL.LU R5, [R1+0x4340] ;  /* 0x0043400001057983 */ /* 0x000ee80000300800 */
[----:B------:R-:W4:Y:S04]  /*1fae0*/  LDL.LU R8, [R1+0x433c] ;  /* 0x00433c0001087983 */ /* 0x000f280000300800 */
[----:B------:R0:W-:Y:S04]  /*1faf0*/  STL.64 [R1+0x4268], R14 ;  /* 0x0042680e01007387 */ /* 0x0001e80000100a00 */
[----:B------:R1:W-:Y:S01]  /*1fb00*/  STL.64 [R1+0x4260], R12 ;  /* 0x0042600c01007387 */ /* 0x0003e20000100a00 */
[----:B0-----:R-:W-:Y:S01]  /*1fb10*/  IMAD.MOV.U32 R14, RZ, RZ, R11 ;  /* 0x000000ffff0e7224 */ /* 0x001fe200078e000b */
[----:B------:R-:W-:-:S02]  /*1fb20*/  MOV R15, R24 ;  /* 0x00000018000f7202 */ /* 0x000fc40000000f00 */
[----:B-1----:R-:W-:Y:S02]  /*1fb30*/  MOV R12, R9 ;  /* 0x00000009000c7202 */ /* 0x002fe40000000f00 */
[----:B------:R-:W4:Y:S01]  /*1fb40*/  LDL.LU R9, [R1+0x4338] ;  /* 0x0043380001097983 */ /* 0x000f220000300800 */
[----:B------:R-:W-:-:S03]  /*1fb50*/  MOV R13, R10 ;  /* 0x0000000a000d7202 */ /* 0x000fc60000000f00 */
[----:B------:R-:W4:Y:S04]  /*1fb60*/  LDL.LU R10, [R1+0x4334] ;  /* 0x00433400010a7983 */ /* 0x000f280000300800 */
[----:B------:R-:W4:Y:S04]  /*1fb70*/  LDL.LU R11, [R1+0x4330] ;  /* 0x00433000010b7983 */ /* 0x000f280000300800 */
[----:B------:R-:W3:Y:S04]  /*1fb80*/  LDL.LU R24, [R1+0x432c] ;  /* 0x00432c0001187983 */ /* 0x000ee80000300800 */
[----:B------:R0:W-:Y:S04]  /*1fb90*/  STL.64 [R1+0x4288], R14 ;  /* 0x0042880e01007387 */ /* 0x0001e80000100a00 */
[----:B------:R1:W-:Y:S01]  /*1fba0*/  STL.64 [R1+0x4280], R12 ;  /* 0x0042800c01007387 */ /* 0x0003e20000100a00 */
[----:B0-----:R-:W-:-:S02]  /*1fbb0*/  MOV R14, R27 ;  /* 0x0000001b000e7202 */ /* 0x001fc40000000f00 */
[----:B------:R-:W-:Y:S02]  /*1fbc0*/  MOV R15, R7 ;  /* 0x00000007000f7202 */ /* 0x000fe40000000f00 */
[----:B-1----:R-:W-:Y:S01]  /*1fbd0*/  MOV R12, R25 ;  /* 0x00000019000c7202 */ /* 0x002fe20000000f00 */
[----:B------:R-:W-:Y:S01]  /*1fbe0*/  IMAD.MOV.U32 R13, RZ, RZ, R26 ;  /* 0x000000ffff0d7224 */ /* 0x000fe200078e001a */
[----:B------:R-:W3:Y:S04]  /*1fbf0*/  LDL.LU R25, [R1+0x4328] ;  /* 0x0043280001197983 */ /* 0x000ee80000300800 */
[----:B------:R-:W3:Y:S04]  /*1fc00*/  LDL.LU R26, [R1+0x4324] ;  /* 0x00432400011a7983 */ /* 0x000ee80000300800 */
[----:B------:R-:W3:Y:S04]  /*1fc10*/  LDL.LU R27, [R1+0x4320] ;  /* 0x00432000011b7983 */ /* 0x000ee80000300800 */
[----:B------:R-:W5:Y:S04]  /*1fc20*/  LDL.LU R7, [R1+0x431c] ;  /* 0x00431c0001077983 */ /* 0x000f680000300800 */
[----:B------:R0:W-:Y:S04]  /*1fc30*/  STL.64 [R1+0x42a8], R14 ;  /* 0x0042a80e01007387 */ /* 0x0001e80000100a00 */
[----:B------:R1:W-:Y:S01]  /*1fc40*/  STL.64 [R1+0x42a0], R12 ;  /* 0x0042a00c01007387 */ /* 0x0003e20000100a00 */
[----:B0-----:R-:W-:Y:S01]  /*1fc50*/  MOV R14, R21 ;  /* 0x00000015000e7202 */ /* 0x001fe20000000f00 */
[----:B------:R-:W-:Y:S01]  /*1fc60*/  IMAD.MOV.U32 R15, RZ, RZ, R20 ;  /* 0x000000ffff0f7224 */ /* 0x000fe200078e0014 */
[----:B------:R-:W-:Y:S01]  /*1fc70*/  MOV R21, R23 ;  /* 0x0000001700157202 */ /* 0x000fe20000000f00 */
[----:B------:R-:W-:Y:S01]  /*1fc80*/  IMAD.MOV.U32 R23, RZ, RZ, R19 ;  /* 0x000000ffff177224 */ /* 0x000fe200078e0013 */
[----:B-1----:R-:W-:-:S02]  /*1fc90*/  MOV R13, R22 ;  /* 0x00000016000d7202 */ /* 0x002fc40000000f00 */
[----:B------:R0:W-:Y:S01]  /*1fca0*/  STL.64 [R1+0x42c8], R14 ;  /* 0x0042c80e01007387 */ /* 0x0001e20000100a00 */
[----:B------:R-:W-:Y:S02]  /*1fcb0*/  MOV R22, R18 ;  /* 0x0000001200167202 */ /* 0x000fe40000000f00 */
[----:B0-----:R-:W-:Y:S02]  /*1fcc0*/  MOV R14, R17 ;  /* 0x00000011000e7202 */ /* 0x001fe40000000f00 */
[----:B------:R-:W-:Y:S02]  /*1fcd0*/  MOV R15, R16 ;  /* 0x00000010000f7202 */ /* 0x000fe40000000f00 */
[----:B------:R-:W0:Y:S01]  /*1fce0*/  LDSM.16.MT88.4 R16, [R28+0x2080] ;  /* 0x002080001c10783b */ /* 0x000e220000004200 */
[----:B------:R-:W-:-:S05]  /*1fcf0*/  IMAD.MOV.U32 R12, RZ, RZ, R29 ;  /* 0x000000ffff0c7224 */ /* 0x000fca00078e001d */
[----:B------:R1:W-:Y:S02]  /*1fd00*/  STL.64 [R1+0x42c0], R12 ;  /* 0x0042c00c01007387 */ /* 0x0003e40000100a00 */
[----:B-1----:R-:W-:Y:S01]  /*1fd10*/  IMAD.MOV.U32 R13, RZ, RZ, R6 ;  /* 0x000000ffff0d7224 */ /* 0x002fe200078e0006 */
[----:B0-----:R-:W-:Y:S01]  /*1fd20*/  MOV R6, R16 ;  /* 0x0000001000067202 */ /* 0x001fe20000000f00 */
[----:B------:R-:W-:Y:S01]  /*1fd30*/  IMAD.MOV.U32 R20, RZ, RZ, R18 ;  /* 0x000000ffff147224 */ /* 0x000fe200078e0012 */
[----:B------:R-:W-:Y:S02]  /*1fd40*/  MOV R29, R17 ;  /* 0x00000011001d7202 */ /* 0x000fe40000000f00 */
[----:B------:R-:W-:Y:S02]  /*1fd50*/  MOV R12, R19 ;  /* 0x00000013000c7202 */ /* 0x000fe40000000f00 */
[----:B------:R-:W0:Y:S04]  /*1fd60*/  LDSM.16.MT88.4 R16, [R28+0x2100] ;  /* 0x002100001c10783b */ /* 0x000e280000004200 */
[----:B0-----:R0:W-:Y:S04]  /*1fd70*/  STL.64 [R1+0x4218], R18 ;  /* 0x0042181201007387 */ /* 0x0011e80000100a00 */
[----:B------:R1:W-:Y:S01]  /*1fd80*/  STL.64 [R1+0x4210], R16 ;  /* 0x0042101001007387 */ /* 0x0003e20000100a00 */
[----:B0-----:R-:W-:Y:S01]  /*1fd90*/  MOV R19, R12 ;  /* 0x0000000c00137202 */ /* 0x001fe20000000f00 */
[----:B------:R-:W-:Y:S01]  /*1fda0*/  IMAD.MOV.U32 R12, RZ, RZ, R13 ;  /* 0x000000ffff0c7224 */ /* 0x000fe200078e000d */
[----:B------:R-:W-:-:S02]  /*1fdb0*/  MOV R18, R20 ;  /* 0x0000001400127202 */ /* 0x000fc40000000f00 */
[----:B-1----:R-:W-:Y:S01]  /*1fdc0*/  MOV R16, R6 ;  /* 0x0000000600107202 */ /* 0x002fe20000000f00 */
[----:B------:R-:W-:Y:S01]  /*1fdd0*/  IMAD.MOV.U32 R17, RZ, RZ, R29 ;  /* 0x000000ffff117224 */ /* 0x000fe200078e001d */
[----:B------:R-:W2:Y:S01]  /*1fde0*/  LDL.LU R6, [R1+0x4318] ;  /* 0x0043180001067983 */ /* 0x000ea20000300800 */
[----:B------:R-:W-:Y:S02]  /*1fdf0*/  MOV R13, R14 ;  /* 0x0000000e000d7202 */ /* 0x000fe40000000f00 */
[----:B------:R-:W-:Y:S01]  /*1fe00*/  MOV R14, R15 ;  /* 0x0000000f000e7202 */ /* 0x000fe20000000f00 */
[----:B------:R-:W3:Y:S01]  /*1fe10*/  LDL.LU R29, [R1+0x4314] ;  /* 0x00431400011d7983 */ /* 0x000ee20000300800 */
[----:B------:R-:W-:-:S03]  /*1fe20*/  IMAD.MOV.U32 R15, RZ, RZ, R2 ;  /* 0x000000ffff0f7224 */ /* 0x000fc600078e0002 */
[----:B------:R-:W4:Y:S04]  /*1fe30*/  LDL.LU R20, [R1+0x4310] ;  /* 0x0043100001147983 */ /* 0x000f280000300800 */
[----:B------:R-:W4:Y:S04]  /*1fe40*/  LDL.LU R2, [R1+0x430c] ;  /* 0x00430c0001027983 */ /* 0x000f280000300800 */
[----:B------:R-:W-:Y:S04]  /*1fe50*/  STL.64 [R1+0x4238], R18 ;  /* 0x0042381201007387 */ /* 0x000fe80000100a00 */
[----:B------:R0:W-:Y:S04]  /*1fe60*/  STL.64 [R1+0x4230], R16 ;  /* 0x0042301001007387 */ /* 0x0001e80000100a00 */
[----:B0-----:R-:W4:Y:S01]  /*1fe70*/  LDL.LU R16, [R1+0x70] ;  /* 0x0000700001107983 */ /* 0x001f220000300800 */
[----:B-----5:R-:W-:Y:S01]  /*1fe80*/  IMAD.MOV.U32 R19, RZ, RZ, R7 ;  /* 0x000000ffff137224 */ /* 0x020fe200078e0007 */
[----:B--2---:R-:W-:-:S02]  /*1fe90*/  MOV R18, R6 ;  /* 0x0000000600127202 */ /* 0x004fc40000000f00 */
[----:B---3--:R-:W-:Y:S02]  /*1fea0*/  MOV R17, R29 ;  /* 0x0000001d00117202 */ /* 0x008fe40000000f00 */
[----:B------:R-:W2:Y:S04]  /*1feb0*/  LDL.LU R29, [R1+0x4308] ;  /* 0x00430800011d7983 */ /* 0x000ea80000300800 */
[----:B------:R-:W3:Y:S04]  /*1fec0*/  LDL.LU R6, [R1+0x4304] ;  /* 0x0043040001067983 */ /* 0x000ee80000300800 */
[----:B------:R-:W5:Y:S04]  /*1fed0*/  LDL.LU R7, [R1+0x4300] ;  /* 0x0043000001077983 */ /* 0x000f680000300800 */
[----:B------:R-:W-:Y:S04]  /*1fee0*/  STL.64 [R1+0x4258], R18 ;  /* 0x0042581201007387 */ /* 0x000fe80000100a00 */
[----:B----4-:R0:W-:Y:S04]  /*1fef0*/  STL.64 [R1+0x4250], R16 ;  /* 0x0042501001007387 */ /* 0x0101e80000100a00 */
[----:B0-----:R-:W4:Y:S04]  /*1ff00*/  LDL.LU R16, [R1+0x80] ;  /* 0x0000800001107983 */ /* 0x001f280000300800 */
[----:B------:R-:W4:Y:S01]  /*1ff10*/  LDL.LU R17, [R1+0x84] ;  /* 0x0000840001117983 */ /* 0x000f220000300800 */
[----:B------:R-:W-:-:S02]  /*1ff20*/  MOV R18, R2 ;  /* 0x0000000200127202 */ /* 0x000fc40000000f00 */
[----:B------:R-:W-:Y:S01]  /*1ff30*/  MOV R19, R20 ;  /* 0x0000001400137202 */ /* 0x000fe20000000f00 */
[----:B------:R-:W2:Y:S04]  /*1ff40*/  LDL.LU R2, [R1+0x42fc] ;  /* 0x0042fc0001027983 */ /* 0x000ea80000300800 */
[----:B------:R-:W-:Y:S04]  /*1ff50*/  STL.64 [R1+0x4278], R18 ;  /* 0x0042781201007387 */ /* 0x000fe80000100a00 */
[----:B----4-:R0:W-:Y:S04]  /*1ff60*/  STL.64 [R1+0x4270], R16 ;  /* 0x0042701001007387 */ /* 0x0101e80000100a00 */
[----:B0-----:R-:W4:Y:S01]  /*1ff70*/  LDL.LU R16, [R1+0x90] ;  /* 0x0000900001107983 */ /* 0x001f220000300800 */
[----:B---3--:R-:W-:Y:S01]  /*1ff80*/  MOV R18, R6 ;  /* 0x0000000600127202 */ /* 0x008fe20000000f00 */
[----:B-----5:R-:W-:Y:S01]  /*1ff90*/  IMAD.MOV.U32 R17, RZ, RZ, R7 ;  /* 0x000000ffff117224 */ /* 0x020fe200078e0007 */
[----:B--2---:R-:W-:Y:S01]  /*1ffa0*/  MOV R19, R29 ;  /* 0x0000001d00137202 */ /* 0x004fe20000000f00 */
[----:B------:R-:W2:Y:S04]  /*1ffb0*/  LDL.LU R7, [R1+0x42f8] ;  /* 0x0042f80001077983 */ /* 0x000ea80000300800 */
[----:B------:R-:W3:Y:S04]  /*1ffc0*/  LDL.LU R6, [R1+0x42f4] ;  /* 0x0042f40001067983 */ /* 0x000ee80000300800 */
[----:B------:R-:W5:Y:S04]  /*1ffd0*/  LDL.LU R29, [R1+0x42f0] ;  /* 0x0042f000011d7983 */ /* 0x000f680000300800 */
[----:B------:R0:W-:Y:S02]  /*1ffe0*/  STL.64 [R1+0x4298], R18 ;  /* 0x0042981201007387 */ /* 0x0001e40000100a00 */
[----:B0-----:R-:W-:Y:S01]  /*1fff0*/  MOV R18, R22 ;  /* 0x0000001600127202 */ /* 0x001fe20000000f00 */
[----:B------:R-:W-:Y:S01]  /*20000*/  IMAD.MOV.U32 R19, RZ, RZ, R23 ;  /* 0x000000ffff137224 */ /* 0x000fe200078e0017 */
[----:B----4-:R0:W-:Y:S02]  /*20010*/  STL.64 [R1+0x4290], R16 ;  /* 0x0042901001007387 */ /* 0x0101e40000100a00 */
[----:B0-----:R-:W-:Y:S01]  /*20020*/  IMAD.MOV.U32 R16, RZ, RZ, R2 ;  /* 0x000000ffff107224 */ /* 0x001fe200078e0002 */
[----:B------:R-:W-:Y:S01]  /*20030*/  MOV R17, R21 ;  /* 0x0000001500117202 */ /* 0x000fe20000000f00 */
[----:B------:R-:W4:Y:S04]  /*20040*/  LDL.LU R2, [R1+0x42ec] ;  /* 0x0042ec0001027983 */ /* 0x000f280000300800 */
[----:B------:R-:W-:Y:S04]  /*20050*/  STL.64 [R1+0x42b8], R18 ;  /* 0x0042b81201007387 */ /* 0x000fe80000100a00 */
[----:B------:R0:W-:Y:S04]  /*20060*/  STL.64 [R1+0x42b0], R16 ;  /* 0x0042b01001007387 */ /* 0x0001e80000100a00 */
[----:B------:R-:W1:Y:S04]  /*20070*/  LDSM.16.MT88.4 R20, [R28+0x2180] ;  /* 0x002180001c14783b */ /* 0x000e680000004200 */
[----:B0-----:R-:W4:Y:S04]  /*20080*/  LDL.LU R16, [R1+0xb0] ;  /* 0x0000b00001107983 */ /* 0x001f280000300800 */
[----:B------:R-:W4:Y:S01]  /*20090*/  LDL.LU R17, [R1+0xb4] ;  /* 0x0000b40001117983 */ /* 0x000f220000300800 */
[----:B---3--:R-:W-:-:S02]  /*200a0*/  MOV R18, R6 ;  /* 0x0000000600127202 */ /* 0x008fc40000000f00 */
[----:B--2---:R-:W-:Y:S01]  /*200b0*/  MOV R19, R7 ;  /* 0x0000000700137202 */ /* 0x004fe20000000f00 */
[----:B------:R-:W2:Y:S04]  /*200c0*/  LDL.LU R6, [R1+0x42e8] ;  /* 0x0042e80001067983 */ /* 0x000ea80000300800 */
[----:B------:R-:W2:Y:S04]  /*200d0*/  LDL.LU R7, [R1+0x42e4] ;  /* 0x0042e40001077983 */ /* 0x000ea80000300800 */
[----:B------:R-:W-:Y:S04]  /*200e0*/  STL.64 [R1+0x42d8], R18 ;  /* 0x0042d81201007387 */ /* 0x000fe80000100a00 */
[----:B----4-:R0:W-:Y:S04]  /*200f0*/  STL.64 [R1+0x42d0], R16 ;  /* 0x0042d01001007387 */ /* 0x0101e80000100a00 */
[----:B0-----:R-:W2:Y:S04]  /*20100*/  LDL.LU R16, [R1+0xc0] ;  /* 0x0000c00001107983 */ /* 0x001ea80000300800 */
[----:B------:R-:W2:Y:S01]  /*20110*/  LDL.LU R17, [R1+0xc4] ;  /* 0x0000c40001117983 */ /* 0x000ea20000300800 */
[----:B------:R-:W-:Y:S01]  /*20120*/  IMAD.MOV.U32 R18, RZ, RZ, R2 ;  /* 0x000000ffff127224 */ /* 0x000fe200078e0002 */
[----:B-----5:R-:W-:-:S02]  /*20130*/  MOV R19, R29 ;  /* 0x0000001d00137202 */ /* 0x020fc40000000f00 */
[----:B------:R-:W3:Y:S05]  /*20140*/  LDL.LU R2, [R1+0x42e0] ;  /* 0x0042e00001027983 */ /* 0x000eea0000300800 */
[-C--:B--2---:R-:W-:Y:S01]  /*20150*/  HMMA.16816.F32 R12, R12, R6.reuse, R16 ;  /* 0x000000060c0c723c */ /* 0x084fe20000001810 */
[----:B------:R-:W2:Y:S04]  /*20160*/  LDL.LU.64 R18, [R1+0x42d8] ;  /* 0x0042d80001127983 */ /* 0x000ea80000300a00 */
[----:B------:R-:W2:Y:S11]  /*20170*/  LDL.LU.64 R16, [R1+0x42d0] ;  /* 0x0042d00001107983 */ /* 0x000eb60000300a00 */
[----:B------:R-:W-:Y:S07]  /*20180*/  @!UPT UIADD3 URZ, URZ, URZ, URZ ;  /* 0x0000003f3f3ff290 */ /* 0x000fee000fffe03f */
[----:B------:R-:W-:Y:S04]  /*20190*/  STL.64 [R1+0xc0], R12 ;  /* 0x0000c00c01007387 */ /* 0x000fe80000100a00 */
[----:B------:R0:W-:Y:S04]  /*201a0*/  STL.64 [R1+0xc8], R14 ;  /* 0x0000c80e01007387 */ /* 0x0001e80000100a00 */
[----:B0-----:R-:W2:Y:S04]  /*201b0*/  LDL.LU.64 R14, [R1+0x42c8] ;  /* 0x0042c800010e7983 */ /* 0x001ea80000300a00 */
[----:B------:R-:W2:Y:S02]  /*201c0*/  LDL.LU.64 R12, [R1+0x42c0] ;  /* 0x0042c000010c7983 */ /* 0x000ea40000300a00 */
[-C--:B--2---:R-:W-:Y:S02]  /*201d0*/  HMMA.16816.F32 R12, R12, R6.reuse, R16 ;  /* 0x000000060c0c723c */ /* 0x084fe40000001810 */
[----:B------:R-:W2:Y:S04]  /*201e0*/  LDL.LU.64 R18, [R1+0x42b8] ;  /* 0x0042b80001127983 */ /* 0x000ea80000300a00 */
[----:B------:R-:W2:Y:S11]  /*201f0*/  LDL.LU.64 R16, [R1+0x42b0] ;  /* 0x0042b00001107983 */ /* 0x000eb60000300a00 */
[----:B------:R-:W-:Y:S06]  /*20200*/  @!UPT UIADD3 URZ, URZ, URZ, URZ ;  /* 0x0000003f3f3ff290 */ /* 0x000fec000fffe03f */
        /* <DEDUP_REMOVED lines=28> */
[----:B--2---:R-:W-:Y:S02]  /*203d0*/  HMMA.16816.F32 R12, R12, R6, R16 ;  /* 0x000000060c0c723c */ /* 0x004fe40000001810 */
[----:B------:R-:W2:Y:S04]  /*203e0*/  LDL.LU.64 R18, [R1+0x4238] ;  /* 0x0042380001127983 */ /* 0x000ea80000300a00 */
[----:B------:R-:W2:Y:S11]  /*203f0*/  LDL.LU.64 R16, [R1+0x4230] ;  /* 0x0042300001107983 */ /* 0x000eb60000300a00 */
[----:B------:R-:W-:Y:S06]  /*20400*/  @!UPT UIADD3 URZ, URZ, URZ, URZ ;  /* 0x0000003f3f3ff290 */ /* 0x000fec000fffe03f */
[----:B------:R-:W-:Y:S04]  /*20410*/  STL.64 [R1+0xe0], R12 ;  /* 0x0000e00c01007387 */ /* 0x000fe80000100a00 */
[----:B------:R0:W-:Y:S04]  /*20420*/  STL.64 [R1+0xe8], R14 ;  /* 0x0000e80e01007387 */ /* 0x0001e80000100a00 */
[----:B0-----:R-:W2:Y:S04]  /*20430*/  LDL.LU.64 R14, [R1+0x4228] ;  /* 0x00422800010e7983 */ /* 0x001ea80000300a00 */
[----:B------:R-:W2:Y:S01]  /*20440*/  LDL.LU.64 R12, [R1+0x4220] ;  /* 0x00422000010c7983 */ /* 0x000ea20000300a00 */
[-C--:B------:R-:W-:Y:S08]  /*20450*/  HMMA.16816.F32 R24, R24, R4.reuse, RZ ;  /* 0x000000041818723c */ /* 0x080ff000000018ff */
[----:B------:R-:W-:Y:S08]  /*20460*/  HMMA.16816.F32 R8, R8, R4, RZ ;  /* 0x000000040808723c */ /* 0x000ff000000018ff */
[-C--:B--2---:R-:W-:Y:S01]  /*20470*/  HMMA.16816.F32 R12, R16, R6.reuse, R12 ;  /* 0x00000006100c723c */ /* 0x084fe2000000180c */
[----:B------:R-:W2:Y:S04]  /*20480*/  LDL.LU.64 R18, [R1+0x4218] ;  /* 0x0042180001127983 */ /* 0x000ea80000300a00 */
[----:B------:R-:W2:Y:S11]  /*20490*/  LDL.LU.64 R16, [R1+0x4210] ;  /* 0x0042100001107983 */ /* 0x000eb60000300a00 */
[-C--:B-1----:R-:W-:Y:S07]  /*204a0*/  HMMA.16816.F32 R8, R20, R6.reuse, R8 ;  /* 0x000000061408723c */ /* 0x082fee0000001808 */
[----:B------:R-:W-:Y:S04]  /*204b0*/  STL.64 [R1+0xb0], R12 ;  /* 0x0000b00c01007387 */ /* 0x000fe80000100a00 */
[----:B------:R2:W-:Y:S11]  /*204c0*/  STL.64 [R1+0xb8], R14 ;  /* 0x0000b80e01007387 */ /* 0x0005f60000100a00 */
[----:B------:R-:W-:Y:S01]  /*204d0*/  @!UPT UIADD3 URZ, URZ, URZ, URZ ;  /* 0x0000003f3f3ff290 */ /* 0x000fe2000fffe03f */
[----:B------:R-:W-:Y:S01]  /*204e0*/  STL.64 [R1+0x60], R8 ;  /* 0x0000600801007387 */ /* 0x000fe20000100a00 */
[----:B------:R-:W-:Y:S01]  /*204f0*/  MOV R29, R11 ;  /* 0x0000000b001d7202 */ /* 0x000fe20000000f00 */
[----:B--2---:R-:W-:Y:S02]  /*20500*/  HMMA.16816.F32 R12, R16, R6, R24 ;  /* 0x00000006100c723c */ /* 0x004fe40000001818 */
[----:B---3--:R-:W0:Y:S04]  /*20510*/  LDSM.16.MT88.4 R4, [R2+0x4000] ;  /* 0x004000000204783b */ /* 0x008e280000004200 */
[----:B------:R-:W-:Y:S11]  /*20520*/  LDSM.16.MT88.4 R24, [R3+0x4180] ;  /* 0x004180000318783b */ /* 0x000ff60000004200 */
[----:B------:R-:W-:Y:S06]  /*20530*/  @!UPT UIADD3 URZ, URZ, URZ, URZ ;  /* 0x0000003f3f3ff290 */ /* 0x000fec000fffe03f */
[----:B------:R-:W-:Y:S04]  /*20540*/  STL.64 [R1+0x80], R12 ;  /* 0x0000800c01007387 */ /* 0x000fe80000100a00 */
[----:B------:R-:W-:Y:S04]  /*20550*/  STL.64 [R1+0x88], R14 ;  /* 0x0000880e01007387 */ /* 0x000fe80000100a00 */
[----:B------:R-:W-:Y:S04]  /*20560*/  STL [R1+0x68], R10 ;  /* 0x0000680a01007387 */ /* 0x000fe80000100800 */
[----:B------:R-:W1:Y:S01]  /*20570*/  LDSM.16.MT88.4 R8, [R2+0x4080] ;  /* 0x004080000208783b */ /* 0x000e620000004200 */
[----:B0-----:R-:W-:Y:S01]  /*20580*/  IMAD.MOV.U32 R19, RZ, RZ, R4 ;  /* 0x000000ffff137224 */ /* 0x001fe200078e0004 */
[----:B------:R-:W-:Y:S01]  /*20590*/  MOV R18, R5 ;  /* 0x0000000500127202 */ /* 0x000fe20000000f00 */
[----:B------:R-:W-:Y:S01]  /*205a0*/  IMAD.MOV.U32 R16, RZ, RZ, R7 ;  /* 0x000000ffff107224 */ /* 0x000fe200078e0007 */
[----:B------:R-:W-:-:S02]  /*205b0*/  MOV R17, R6 ;  /* 0x0000000600117202 */ /* 0x000fc40000000f00 */
[----:B------:R-:W0:Y:S04]  /*205c0*/  LDSM.16.M88.4 R4, [R0+0x40000] ;  /* 0x040000000004783b */ /* 0x000e280000000200 */
[----:B------:R-:W-:Y:S01]  /*205d0*/  STL [R1+0x40d8], R29 ;  /* 0x0040d81d01007387 */ /* 0x000fe20000100800 */
[----:B-1----:R-:W-:-:S03]  /*205e0*/  MOV R20, R8 ;  /* 0x0000000800147202 */ /* 0x002fc60000000f00 */
[----:B0-----:R0:W-:Y:S04]  /*205f0*/  STL [R1+0x40f0], R6 ;  /* 0x0040f00601007387 */ /* 0x0011e80000100800 */
[----:B------:R1:W-:Y:S04]  /*20600*/  STL [R1+0x40dc], R7 ;  /* 0x0040dc0701007387 */ /* 0x0003e80000100800 */
[----:B------:R2:W-:Y:S01]  /*20610*/  STL [R1+0x3d48], R0 ;  /* 0x003d480001007387 */ /* 0x0005e20000100800 */
[----:B0-----:R-:W-:Y:S01]  /*20620*/  IMAD.MOV.U32 R6, RZ, RZ, R10 ;  /* 0x000000ffff067224 */ /* 0x001fe200078e000a */
[----:B-1----:R-:W-:-:S02]  /*20630*/  MOV R7, R9 ;  /* 0x0000000900077202 */ /* 0x002fc40000000f00 */
[----:B--2---:R-:W-:Y:S02]  /*20640*/  MOV R0, R11 ;  /* 0x0000000b00007202 */ /* 0x004fe40000000f00 */
[----:B------:R-:W0:Y:S02]  /*20650*/  LDSM.16.MT88.4 R8, [R2+0x4100] ;  /* 0x004100000208783b */ /* 0x000e240000004200 */
        /* <DEDUP_REMOVED lines=8> */
[----:B------:R-:W-:-:S02]  /*206e0*/  IMAD.MOV.U32 R11, RZ, RZ, R12 ;  /* 0x000000ffff0b7224 */ /* 0x000fc400078e000c */
[----:B-1----:R-:W-:Y:S01]  /*206f0*/  IMAD.MOV.U32 R8, RZ, RZ, R15 ;  /* 0x000000ffff087224 */ /* 0x002fe200078e000f */
[----:B------:R-:W-:Y:S02]  /*20700*/  MOV R9, R14 ;  /* 0x0000000e00097202 */ /* 0x000fe40000000f00 */
[----:B------:R-:W0:Y:S04]  /*20710*/  LDSM.16.MT88.4 R12, [R3+0x4000] ;  /* 0x00400000030c783b */ /* 0x000e280000004200 */
[----:B------:R-:W-:Y:S04]  /*20720*/  STL.64 [R1+0x41d8], R10 ;  /* 0x0041d80a01007387 */ /* 0x000fe80000100a00 */
[----:B------:R-:W-:Y:S04]  /*20730*/  STL.64 [R1+0x41d0], R8 ;  /* 0x0041d00801007387 */ /* 0x000fe80000100a00 */
[----:B0-----:R-:W-:Y:S04]  /*20740*/  STL.64 [R1+0x41a8], R14 ;  /* 0x0041a80e01007387 */ /* 0x001fe80000100a00 */
[----:B------:R0:W-:Y:S04]  /*20750*/  STL.64 [R1+0x41a0], R12 ;  /* 0x0041a00c01007387 */ /* 0x0001e80000100a00 */
[----:B0-----:R-:W2:Y:S04]  /*20760*/  LDL.LU R12, [R1+0x100] ;  /* 0x00010000010c7983 */ /* 0x001ea80000300800 */
[----:B------:R-:W2:Y:S04]  /*20770*/  LDL.LU R13, [R1+0x104] ;  /* 0x00010400010d7983 */ /* 0x000ea80000300800 */
[----:B------:R-:W3:Y:S04]  /*20780*/  LDL.LU R14, [R1+0x108] ;  /* 0x00010800010e7983 */ /* 0x000ee80000300800 */
[----:B------:R-:W3:Y:S01]  /*20790*/  LDL.LU R15, [R1+0x10c] ;  /* 0x00010c00010f7983 */ /* 0x000ee20000300800 */
[----:B------:R-:W-:Y:S01]  /*207a0*/  IMAD.MOV.U32 R10, RZ, RZ, R6 ;  /* 0x000000ffff0a7224 */ /* 0x000fe200078e0006 */
[----:B------:R-:W-:-:S02]  /*207b0*/  MOV R11, R0 ;  /* 0x00000000000b7202 */ /* 0x000fc40000000f00 */
[----:B------:R-:W-:Y:S02]  /*207c0*/  MOV R8, R20 ;  /* 0x0000001400087202 */ /* 0x000fe40000000f00 */
[----:B------:R-:W-:Y:S01]  /*207d0*/  MOV R9, R7 ;  /* 0x0000000700097202 */ /* 0x000fe20000000f00 */
[----:B------:R-:W-:Y:S04]  /*207e0*/  STL.64 [R1+0x41f8], R10 ;  /* 0x0041f80a01007387 */ /* 0x000fe80000100a00 */
[----:B------:R-:W-:Y:S04]  /*207f0*/  STL.64 [R1+0x41f0], R8 ;  /* 0x0041f00801007387 */ /* 0x000fe80000100a00 */
[----:B------:R-:W-:Y:S04]  /*20800*/  LDSM.16.MT88.4 R20, [R3+0x4100] ;  /* 0x004100000314783b */ /* 0x000fe80000004200 */
[----:B---3--:R-:W-:Y:S04]  /*20810*/  STL.64 [R1+0x41c8], R14 ;  /* 0x0041c80e01007387 */ /* 0x008fe80000100a00 */
[----:B--2---:R0:W-:Y:S04]  /*20820*/  STL.64 [R1+0x41c0], R12 ;  /* 0x0041c00c01007387 */ /* 0x0041e80000100a00 */
[----:B0-----:R-:W2:Y:S04]  /*20830*/  LDL.LU R12, [R1+0x120] ;  /* 0x00012000010c7983 */ /* 0x001ea80000300800 */
[----:B------:R-:W2:Y:S04]  /*20840*/  LDL.LU R13, [R1+0x124] ;  /* 0x00012400010d7983 */ /* 0x000ea80000300800 */
[----:B------:R-:W3:Y:S04]  /*20850*/  LDL.LU R14, [R1+0x128] ;  /* 0x00012800010e7983 */ /* 0x000ee80000300800 */
[----:B------:R-:W3:Y:S04]  /*20860*/  LDL.LU R15, [R1+0x12c] ;  /* 0x00012c00010f7983 */ /* 0x000ee80000300800 */
[----:B---3--:R-:W-:Y:S04]  /*20870*/  STL.64 [R1+0x41e8], R14 ;  /* 0x0041e80e01007387 */ /* 0x008fe80000100a00 */
[----:B--2---:R0:W-:Y:S04]  /*20880*/  STL.64 [R1+0x41e0], R12 ;  /* 0x0041e00c01007387 */ /* 0x0041e80000100a00 */
[----:B0-----:R-:W2:Y:S04]  /*20890*/  LDL.LU R12, [R1+0x130] ;  /* 0x00013000010c7983 */ /* 0x001ea80000300800 */
[----:B------:R-:W2:Y:S04]  /*208a0*/  LDL.LU R13, [R1+0x134] ;  /* 0x00013400010d7983 */ /* 0x000ea80000300800 */
[----:B------:R-:W3:Y:S04]  /*208b0*/  LDL.LU R14, [R1+0x138] ;  /* 0x00013800010e7983 */ /* 0x000ee80000300800 */
[----:B------:R-:W3:Y:S01]  /*208c0*/  LDL.LU R15, [R1+0x13c] ;  /* 0x00013c00010f7983 */ /* 0x000ee20000300800 */
[----:B------:R-:W-:Y:S01]  /*208d0*/  MOV R8, R19 ;  /* 0x0000001300087202 */ /* 0x000fe20000000f00 */
[----:B------:R-:W-:Y:S01]  /*208e0*/  IMAD.MOV.U32 R9, RZ, RZ, R18 ;  /* 0x000000ffff097224 */ /* 0x000fe200078e0012 */
[----:B------:R-:W-:-:S02]  /*208f0*/  MOV R10, R17 ;  /* 0x00000011000a7202 */ /* 0x000fc40000000f00 */
[----:B------:R-:W-:Y:S02]  /*20900*/  MOV R11, R16 ;  /* 0x00000010000b7202 */ /* 0x000fe40000000f00 */
[----:B------:R-:W0:Y:S04]  /*20910*/  LDSM.16.MT88.4 R16, [R3+0x4080] ;  /* 0x004080000310783b */ /* 0x000e280000004200 */
[----:B---3--:R-:W-:Y:S04]  /*20920*/  STL.64 [R1+0x4208], R14 ;  /* 0x0042080e01007387 */ /* 0x008fe80000100a00 */
[----:B--2---:R1:W-:Y:S04]  /*20930*/  STL.64 [R1+0x4200], R12 ;  /* 0x0042000c01007387 */ /* 0x0043e80000100a00 */
[----:B-1----:R-:W2:Y:S04]  /*20940*/  LDL.LU R12, [R1+0x170] ;  /* 0x00017000010c7983 */ /* 0x002ea80000300800 */
[----:B------:R-:W2:Y:S04]  /*20950*/  LDL.LU R13, [R1+0x174] ;  /* 0x00017400010d7983 */ /* 0x000ea80000300800 */
[----:B------:R-:W2:Y:S04]  /*20960*/  LDL.LU R14, [R1+0x178] ;  /* 0x00017800010e7983 */ /* 0x000ea80000300800 */
[----:B------:R-:W2:Y:S04]  /*20970*/  LDL.LU R15, [R1+0x17c] ;  /* 0x00017c00010f7983 */ /* 0x000ea80000300800 */
[----:B0-----:R-:W-:Y:S04]  /*20980*/  STL.64 [R1+0x4198], R18 ;  /* 0x0041981201007387 */ /* 0x001fe80000100a00 */
[----:B------:R0:W-:Y:S04]  /*20990*/  STL.64 [R1+0x4190], R16 ;  /* 0x0041901001007387 */ /* 0x0001e80000100a00 */
[----:B0-----:R-:W3:Y:S04]  /*209a0*/  LDL.LU R16, [R1+0xf0] ;  /* 0x0000f00001107983 */ /* 0x001ee80000300800 */
[----:B------:R-:W3:Y:S04]  /*209b0*/  LDL.LU R17, [R1+0xf4] ;  /* 0x0000f40001117983 */ /* 0x000ee80000300800 */
[----:B------:R-:W3:Y:S04]  /*209c0*/  LDL.LU R18, [R1+0xf8] ;  /* 0x0000f80001127983 */ /* 0x000ee80000300800 */
[----:B------:R-:W3:Y:S04]  /*209d0*/  LDL.LU R19, [R1+0xfc] ;  /* 0x0000fc0001137983 */ /* 0x000ee80000300800 */
[----:B------:R-:W-:Y:S04]  /*209e0*/  STL.64 [R1+0x4188], R22 ;  /* 0x0041881601007387 */ /* 0x000fe80000100a00 */
[----:B------:R0:W-:Y:S04]  /*209f0*/  STL.64 [R1+0x4180], R20 ;  /* 0x0041801401007387 */ /* 0x0001e80000100a00 */
[----:B0-----:R-:W4:Y:S04]  /*20a00*/  LDL.LU R20, [R1+0xd0] ;  /* 0x0000d00001147983 */ /* 0x001f280000300800 */
[----:B------:R-:W4:Y:S04]  /*20a10*/  LDL.LU R21, [R1+0xd4] ;  /* 0x0000d40001157983 */ /* 0x000f280000300800 */
[----:B------:R-:W4:Y:S04]  /*20a20*/  LDL.LU R22, [R1+0xd8] ;  /* 0x0000d80001167983 */ /* 0x000f280000300800 */
[----:B------:R-:W4:Y:S01]  /*20a30*/  LDL.LU R23, [R1+0xdc] ;  /* 0x0000dc0001177983 */ /* 0x000f220000300800 */
[-C--:B--2---:R-:W-:Y:S03]  /*20a40*/  HMMA.16816.F32 R8, R8, R4.reuse, R12 ;  /* 0x000000040808723c */ /* 0x084fe6000000180c */
[----:B------:R-:W2:Y:S04]  /*20a50*/  LDL.LU.64 R14, [R1+0x4208] ;  /* 0x00420800010e7983 */ /* 0x000ea80000300a00 */
[----:B------:R-:W2:Y:S11]  /*20a60*/  LDL.LU.64 R12, [R1+0x4200] ;  /* 0x00420000010c7983 */ /* 0x000eb60000300a00 */
[----:B------:R-:W-:Y:S06]  /*20a70*/  @!UPT UIADD3 URZ, URZ, URZ, URZ ;  /* 0x0000003f3f3ff290 */ /* 0x000fec000fffe03f */
[----:B------:R-:W-:Y:S01]  /*20a80*/  MOV R3, R10 ;  /* 0x0000000a00037202 */ /* 0x000fe20000000f00 */
[----:B------:R-:W-:Y:S01]  /*20a90*/  IMAD.MOV.U32 R0, RZ, RZ, R11 ;  /* 0x000000ffff007224 */ /* 0x000fe200078e000b */
[----:B------:R-:W-:Y:S01]  /*20aa0*/  MOV R29, R9 ;  /* 0x00000009001d7202 */ /* 0x000fe20000000f00 */
[----:B------:R-:W-:Y:S01]  /*20ab0*/  IMAD.MOV.U32 R7, RZ, RZ, R8 ;  /* 0x000000ffff077224 */ /* 0x000fe200078e0008 */
[----:B------:R-:W2:Y:S04]  /*20ac0*/  LDL.LU.64 R10, [R1+0x41f8] ;  /* 0x0041f800010a7983 */ /* 0x000ea80000300a00 */
[----:B------:R-:W2:Y:S04]  /*20ad0*/  LDL.LU.64 R8, [R1+0x41f0] ;  /* 0x0041f00001087983 */ /* 0x000ea80000300a00 */
[----:B------:R-:W-:Y:S04]  /*20ae0*/  STL [R1+0x40fc], R7 ;  /* 0x0040fc0701007387 */ /* 0x000fe80000100800 */
[----:B------:R0:W-:Y:S04]  /*20af0*/  STL [R1+0x40f8], R29 ;  /* 0x0040f81d01007387 */ /* 0x0001e80000100800 */
[----:B0-----:R-:W5:Y:S04]  /*20b00*/  LDL R29, [R1+0xbf8] ;  /* 0x000bf800011d7983 */ /* 0x001f680000100800 */
[----:B------:R-:W-:Y:S01]  /*20b10*/  STL [R1+0x40f4], R3 ;  /* 0x0040f40301007387 */ /* 0x000fe20000100800 */
[-C--:B--2---:R-:W-:Y:S03]  /*20b20*/  HMMA.16816.F32 R8, R8, R4.reuse, R12 ;  /* 0x000000040808723c */ /* 0x084fe6000000180c */
[----:B------:R-:W2:Y:S04]  /*20b30*/  LDL.LU.64 R14, [R1+0x41e8] ;  /* 0x0041e800010e7983 */ /* 0x000ea80000300a00 */
[----:B------:R-:W2:Y:S11]  /*20b40*/  LDL.LU.64 R12, [R1+0x41e0] ;  /* 0x0041e000010c7983 */ /* 0x000eb60000300a00 */
[----:B------:R-:W-:Y:S05]  /*20b50*/  @!UPT UIADD3 URZ, URZ, URZ, URZ ;  /* 0x0000003f3f3ff290 */ /* 0x000fea000fffe03f */
        /* <DEDUP_REMOVED lines=13> */
[----:B------:R-:W3:Y:S04]  /*20c30*/  LDL.LU.64 R14, [R1+0x41a8] ;  /* 0x0041a800010e7983 */ /* 0x000ee80000300a00 */
[----:B------:R-:W3:Y:S11]  /*20c40*/  LDL.LU.64 R12, [R1+0x41a0] ;  /* 0x0041a000010c7983 */ /* 0x000ef60000300a00 */
[----:B------:R-:W-:Y:S06]  /*20c50*/  @!UPT UIADD3 URZ, URZ, URZ, URZ ;  /* 0x0000003f3f3ff290 */ /* 0x000fec000fffe03f */
[----:B------:R0:W-:Y:S04]  /*20c60*/  STL.64 [R1+0x100], R8 ;  /* 0x0001000801007387 */ /* 0x0001e80000100a00 */
[----:B------:R1:W-:Y:S04]  /*20c70*/  STL.64 [R1+0x108], R10 ;  /* 0x0001080a01007387 */ /* 0x0003e80000100a00 */
[----:B0-----:R-:W2:Y:S04]  /*20c80*/  LDL.LU R8, [R1+0xc0] ;  /* 0x0000c00001087983 */ /* 0x001ea80000300800 */
[----:B------:R-:W2:Y:S04]  /*20c90*/  LDL.LU R9, [R1+0xc4] ;  /* 0x0000c40001097983 */ /* 0x000ea80000300800 */
[----:B-1----:R-:W2:Y:S04]  /*20ca0*/  LDL.LU R10, [R1+0xc8] ;  /* 0x0000c800010a7983 */ /* 0x002ea80000300800 */
[----:B------:R-:W2:Y:S01]  /*20cb0*/  LDL.LU R11, [R1+0xcc] ;  /* 0x0000cc00010b7983 */ /* 0x000ea20000300800 */
[-C--:B---3--:R-:W-:Y:S03]  /*20cc0*/  HMMA.16816.F32 R12, R12, R4.reuse, R16 ;  /* 0x000000040c0c723c */ /* 0x088fe60000001810 */
[----:B------:R-:W4:Y:S04]  /*20cd0*/  LDL.LU.64 R18, [R1+0x4198] ;  /* 0x0041980001127983 */ /* 0x000f280000300a00 */
[----:B------:R-:W4:Y:S11]  /*20ce0*/  LDL.LU.64 R16, [R1+0x4190] ;  /* 0x0041900001107983 */ /* 0x000f360000300a00 */
[----:B------:R-:W-:Y:S05]  /*20cf0*/  @!UPT UIADD3 URZ, URZ, URZ, URZ ;  /* 0x0000003f3f3ff290 */ /* 0x000fea000fffe03f */
[----:B------:R0:W-:Y:S04]  /*20d00*/  STL.64 [R1+0xf0], R12 ;  /* 0x0000f00c01007387 */ /* 0x0001e80000100a00 */
[----:B------:R1:W-:Y:S04]  /*20d10*/  STL.64 [R1+0xf8], R14 ;  /* 0x0000f80e01007387 */ /* 0x0003e80000100a00 */
[----:B0-----:R-:W3:Y:S04]  /*20d20*/  LDL.LU R12, [R1+0x160] ;  /* 0x00016000010c7983 */ /* 0x001ee80000300800 */
[----:B------:R-:W3:Y:S04]  /*20d30*/  LDL.LU R13, [R1+0x164] ;  /* 0x00016400010d7983 */ /* 0x000ee80000300800 */
[----:B-1----:R-:W3:Y:S04]  /*20d40*/  LDL.LU R14, [R1+0x168] ;  /* 0x00016800010e7983 */ /* 0x002ee80000300800 */
[----:B------:R-:W3:Y:S01]  /*20d50*/  LDL.LU R15, [R1+0x16c] ;  /* 0x00016c00010f7983 */ /* 0x000ee20000300800 */
[-C--:B----4-:R-:W-:Y:S03]  /*20d60*/  HMMA.16816.F32 R16, R16, R4.reuse, R20 ;  /* 0x000000041010723c */ /* 0x090fe60000001814 */
[----:B------:R-:W3:Y:S04]  /*20d70*/  LDL.LU.64 R22, [R1+0x4188] ;  /* 0x0041880001167983 */ /* 0x000ee80000300a00 */
[----:B------:R-:W3:Y:S11]  /*20d80*/  LDL.LU.64 R20, [R1+0x4180] ;  /* 0x0041800001147983 */ /* 0x000ef60000300a00 */
[----:B------:R-:W-:Y:S05]  /*20d90*/  @!UPT UIADD3 URZ, URZ, URZ, URZ ;  /* 0x0000003f3f3ff290 */ /* 0x000fea000fffe03f */
[----:B------:R-:W-:Y:S04]  /*20da0*/  STL.64 [R1+0xd0], R16 ;  /* 0x0000d01001007387 */ /* 0x000fe80000100a00 */
[----:B------:R3:W-:Y:S02]  /*20db0*/  STL.64 [R1+0xd8], R18 ;  /* 0x0000d81201007387 */ /* 0x0007e40000100a00 */
[-C--:B---3--:R-:W-:Y:S08]  /*20dc0*/  HMMA.16816.F32 R16, R20, R4.reuse, R12 ;  /* 0x000000041410723c */ /* 0x088ff0000000180c */
[----:B--2---:R-:W-:Y:S01]  /*20dd0*/  HMMA.16816.F32 R12, R24, R4, R8 ;  /* 0x00000004180c723c */ /* 0x004fe20000001808 */
[----:B-----5:R-:W0:Y:S11]  /*20de0*/  LDSM.16.MT88.4 R8, [R29+0x4000] ;  /* 0x004000001d08783b */ /* 0x020e360000004200 */
[----:B------:R-:W-:Y:S03]  /*20df0*/  @!UPT UIADD3 URZ, URZ, URZ, URZ ;  /* 0x0000003f3f3ff290 */ /* 0x000fe6000fffe03f */
[----:B------:R0:W-:Y:S02]  /*20e00*/  STL.64 [R1+0xa0], R16 ;  /* 0x0000a01001007387 */ /* 0x0001e40000100a00 */
[----:B0-----:R-:W-:Y:S01]  /*20e10*/  MOV R16, R8 ;  /* 0x0000000800107202 */ /* 0x001fe20000000f00 */
[----:B------:R-:W-:Y:S01]  /*20e20*/  IMAD.MOV.U32 R6, RZ, RZ, R10 ;  /* 0x000000ffff067224 */ /* 0x000fe200078e000a */
[----:B------:R-:W-:Y:S02]  /*20e30*/  MOV R7, R9 ;  /* 0x0000000900077202 */ /* 0x000fe40000000f00 */
[----:B------:R-:W-:Y:S02]  /*20e40*/  MOV R3, R11 ;  /* 0x0000000b00037202 */ /* 0x000fe40000000f00 */
[----:B------:R-:W0:Y:S04]  /*20e50*/  LDSM.16.MT88.4 R8, [R29+0x4080] ;  /* 0x004080001d08783b */ /* 0x000e280000004200 */
[----:B------:R1:W-:Y:S01]  /*20e60*/  STL.64 [R1+0xa8], R18 ;  /* 0x0000a81201007387 */ /* 0x0003e20000100a00 */
[----:B0-----:R-:W-:Y:S01]  /*20e70*/  MOV R20, R8 ;  /* 0x0000000800147202 */ /* 0x001fe20000000f00 */
[----:B-1----:R-:W-:Y:S01]  /*20e80*/  IMAD.MOV.U32 R19, RZ, RZ, R9 ;  /* 0x000000ffff137224 */ /* 0x002fe200078e0009 */
[----:B------:R-:W-:-:S02]  /*20e90*/  MOV R18, R10 ;  /* 0x0000000a00127202 */ /* 0x000fc40000000f00 */
[----:B------:R-:W-:Y:S02]  /*20ea0*/  MOV R17, R11 ;  /* 0x0000000b00117202 */ /* 0x000fe40000000f00 */
[----:B------:R-:W0:Y:S04]  /*20eb0*/  LDSM.16.MT88.4 R8, [R29+0x4100] ;  /* 0x004100001d08783b */ /* 0x000e280000004200 */
[----:B------:R-:W-:Y:S04]  /*20ec0*/  STL.64 [R1+0x90], R12 ;  /* 0x0000900c01007387 */ /* 0x000fe80000100a00 */
[----:B------:R-:W-:Y:S04]  /*20ed0*/  STL.64 [R1+0x98], R14 ;  /* 0x0000980e01007387 */ /* 0x000fe80000100a00 */
[----:B------:R-:W-:Y:S01]  /*20ee0*/  LDSM.16.MT88.4 R12, [R28+0x4000] ;  /* 0x004000001c0c783b */ /* 0x000fe20000004200 */
[----:B0-----:R-:W-:Y:S01]  /*20ef0*/  IMAD.MOV.U32 R24, RZ, RZ, R8 ;  /* 0x000000ffff187224 */ /* 0x001fe200078e0008 */
[----:B------:R-:W-:Y:S01]  /*20f00*/  MOV R23, R9 ;  /* 0x0000000900177202 */ /* 0x000fe20000000f00 */
[----:B------:R-:W-:Y:S01]  /*20f10*/  IMAD.MOV.U32 R21, RZ, RZ, R11 ;  /* 0x000000ffff157224 */ /* 0x000fe200078e000b */
[----:B------:R-:W-:-:S02]  /*20f20*/  MOV R22, R10 ;  /* 0x0000000a00167202 */ /* 0x000fc40000000f00 */
[----:B------:R-:W0:Y:S04]  /*20f30*/  LDSM.16.MT88.4 R8, [R29+0x4180] ;  /* 0x004180001d08783b */ /* 0x000e280000004200 */
[----:B0-----:R-:W-:Y:S04]  /*20f40*/  STL.64 [R1+0x4118], R10 ;  /* 0x0041180a01007387 */ /* 0x001fe80000100a00 */
[----:B------:R-:W-:Y:S04]  /*20f50*/  STL.64 [R1+0x4110], R8 ;  /* 0x0041100801007387 */ /* 0x000fe80000100a00 */
[----:B------:R-:W-:Y:S04]  /*20f60*/  STL.64 [R1+0x4108], R14 ;  /* 0x0041080e01007387 */ /* 0x000fe80000100a00 */
        /* <DEDUP_REMOVED lines=9> */
[----:B------:R-:W-:Y:S04]  /*21000*/  LDSM.16.MT88.4 R24, [R28+0x4180] ;  /* 0x004180001c18783b */ /* 0x000fe80000004200 */
[----:B---3--:R-:W-:Y:S04]  /*21010*/  STL.64 [R1+0x4128], R14 ;  /* 0x0041280e01007387 */ /* 0x008fe80000100a00 */
[----:B--2---:R-:W-:Y:S04]  /*21020*/  STL.64 [R1+0x4120], R12 ;  /* 0x0041200c01007387 */ /* 0x004fe80000100a00 */
[----:B------:R0:W-:Y:S04]  /*21030*/  STL.64 [R1+0x4138], R10 ;  /* 0x0041380a01007387 */ /* 0x0001e80000100a00 */
[----:B------:R1:W-:Y:S01]  /*21040*/  STL.64 [R1+0x4130], R8 ;  /* 0x0041300801007387 */ /* 0x0003e20000100a00 */
[----:B0-----:R-:W-:-:S02]  /*21050*/  MOV R10, R18 ;  /* 0x00000012000a7202 */ /* 0x001fc40000000f00 */
[----:B------:R-:W-:Y:S02]  /*21060*/  MOV R11, R17 ;  /* 0x00000011000b7202 */ /* 0x000fe40000000f00 */
[----:B-1----:R-:W-:Y:S01]  /*21070*/  MOV R8, R20 ;  /* 0x0000001400087202 */ /* 0x002fe20000000f00 */
[----:B------:R-:W-:Y:S01]  /*21080*/  IMAD.MOV.U32 R9, RZ, RZ, R19 ;  /* 0x000000ffff097224 */ /* 0x000fe200078e0013 */
[----:B------:R-:W-:Y:S04]  /*21090*/  LDSM.16.MT88.4 R20, [R28+0x4100] ;  /* 0x004100001c14783b */ /* 0x000fe80000004200 */
[----:B------:R0:W-:Y:S04]  /*210a0*/  STL.64 [R1+0x4158], R10 ;  /* 0x0041580a01007387 */ /* 0x0001e80000100a00 */
[----:B------:R1:W-:Y:S04]  /*210b0*/  STL.64 [R1+0x4150], R8 ;  /* 0x0041500801007387 */ /* 0x0003e80000100a00 */
[----:B------:R-:W2:Y:S04]  /*210c0*/  LDL.LU R12, [R1+0x140] ;  /* 0x00014000010c7983 */ /* 0x000ea80000300800 */
[----:B------:R-:W2:Y:S04]  /*210d0*/  LDL.LU R13, [R1+0x144] ;  /* 0x00014400010d7983 */ /* 0x000ea80000300800 */
[----:B------:R-:W3:Y:S04]  /*210e0*/  LDL.LU R14, [R1+0x148] ;  /* 0x00014800010e7983 */ /* 0x000ee80000300800 */
[----:B------:R-:W3:Y:S01]  /*210f0*/  LDL.LU R15, [R1+0x14c] ;  /* 0x00014c00010f7983 */ /* 0x000ee20000300800 */
[----:B0-----:R-:W-:Y:S01]  /*21100*/  MOV R10, R6 ;  /* 0x00000006000a7202 */ /* 0x001fe20000000f00 */
[----:B------:R-:W-:Y:S01]  /*21110*/  IMAD.MOV.U32 R11, RZ, RZ, R3 ;  /* 0x000000ffff0b7224 */ /* 0x000fe200078e0003 */
[----:B-1----:R-:W-:Y:S01]  /*21120*/  MOV R9, R7 ;  /* 0x0000000700097202 */ /* 0x002fe20000000f00 */
[----:B------:R-:W-:-:S02]  /*21130*/  IMAD.MOV.U32 R8, RZ, RZ, R16 ;  /* 0x000000ffff087224 */ /* 0x000fc400078e0010 */
[----:B------:R-:W-:Y:S04]  /*21140*/  LDSM.16.MT88.4 R16, [R28+0x4080] ;  /* 0x004080001c10783b */ /* 0x000fe80000004200 */
[----:B------:R-:W-:Y:S04]  /*21150*/  STL.64 [R1+0x4178], R10 ;  /* 0x0041780a01007387 */ /* 0x000fe80000100a00 */
[----:B------:R-:W-:Y:S04]  /*21160*/  STL.64 [R1+0x4170], R8 ;  /* 0x0041700801007387 */ /* 0x000fe80000100a00 */
[----:B------:R-:W0:Y:S04]  /*21170*/  LDSM.16.MT88.4 R8, [R2+0x6000] ;  /* 0x006000000208783b */ /* 0x000e280000004200 */
[----:B---3--:R-:W-:Y:S04]  /*21180*/  STL.64 [R1+0x4148], R14 ;  /* 0x0041480e01007387 */ /* 0x008fe80000100a00 */
[----:B--2---:R1:W-:Y:S04]  /*21190*/  STL.64 [R1+0x4140], R12 ;  /* 0x0041400c01007387 */ /* 0x0043e80000100a00 */
[----:B-1----:R-:W2:Y:S04]  /*211a0*/  LDL.LU R12, [R1+0x50] ;  /* 0x00005000010c7983 */ /* 0x002ea80000300800 */
[----:B------:R-:W2:Y:S04]  /*211b0*/  LDL.LU R13, [R1+0x54] ;  /* 0x00005400010d7983 */ /* 0x000ea80000300800 */
[----:B------:R-:W3:Y:S04]  /*211c0*/  LDL.LU R14, [R1+0x58] ;  /* 0x00005800010e7983 */ /* 0x000ee80000300800 */
[----:B------:R-:W3:Y:S01]  /*211d0*/  LDL.LU R15, [R1+0x5c] ;  /* 0x00005c00010f7983 */ /* 0x000ee20000300800 */
[----:B0-----:R-:W-:Y:S01]  /*211e0*/  IMAD.MOV.U32 R3, RZ, RZ, R10 ;  /* 0x000000ffff037224 */ /* 0x001fe200078e000a */
[----:B------:R-:W-:-:S02]  /*211f0*/  MOV R6, R11 ;  /* 0x0000000b00067202 */ /* 0x000fc40000000f00 */
[----:B------:R-:W-:Y:S02]  /*21200*/  MOV R7, R8 ;  /* 0x0000000800077202 */ /* 0x000fe40000000f00 */
[----:B------:R-:W-:Y:S01]  /*21210*/  MOV R29, R9 ;  /* 0x00000009001d7202 */ /* 0x000fe20000000f00 */
[----:B---3--:R-:W-:Y:S04]  /*21220*/  STL.64 [R1+0x4168], R14 ;  /* 0x0041680e01007387 */ /* 0x008fe80000100a00 */
[----:B--2---:R0:W-:Y:S04]  /*21230*/  STL.64 [R1+0x4160], R12 ;  /* 0x0041600c01007387 */ /* 0x0041e80000100a00 */
[----:B0-----:R-:W2:Y:S04]  /*21240*/  LDL.LU R12, [R1+0x150] ;  /* 0x00015000010c7983 */ /* 0x001ea80000300800 */
[----:B------:R-:W2:Y:S04]  /*21250*/  LDL.LU R13, [R1+0x154] ;  /* 0x00015400010d7983 */ /* 0x000ea80000300800 */
[----:B------:R-:W2:Y:S04]  /*21260*/  LDL.LU R14, [R1+0x158] ;  /* 0x00015800010e7983 */ /* 0x000ea80000300800 */
[----:B------:R-:W2:Y:S04]  /*21270*/  LDL.LU R15, [R1+0x15c] ;  /* 0x00015c00010f7983 */ /* 0x000ea80000300800 */
[----:B------:R-:W-:Y:S04]  /*21280*/  STL.64 [R1+0x40e8], R18 ;  /* 0x0040e81201007387 */ /* 0x000fe80000100a00 */
        /* <DEDUP_REMOVED lines=10> */
[----:B------:R-:W4:Y:S04]  /*21330*/  LDL.LU R23, [R1+0xbc] ;  /* 0x0000bc0001177983 */ /* 0x000f280000300800 */
[----:B------:R-:W-:Y:S04]  /*21340*/  STL.64 [R1+0x40c0], R26 ;  /* 0x0040c01a01007387 */ /* 0x000fe80000100a00 */
[----:B------:R0:W-:Y:S04]  /*21350*/  STL.64 [R1+0x40b8], R24 ;  /* 0x0040b81801007387 */ /* 0x0001e80000100a00 */
[----:B0-----:R-:W5:Y:S04]  /*21360*/  LDL.LU R24, [R1+0x80] ;  /* 0x0000800001187983 */ /* 0x001f680000300800 */
[----:B------:R-:W5:Y:S04]  /*21370*/  LDL.LU R25, [R1+0x84] ;  /* 0x0000840001197983 */ /* 0x000f680000300800 */
[----:B------:R-:W5:Y:S04]  /*21380*/  LDL.LU R26, [R1+0x88] ;  /* 0x00008800011a7983 */ /* 0x000f680000300800 */
[----:B------:R-:W5:Y:S04]  /*21390*/  LDL.LU R27, [R1+0x8c] ;  /* 0x00008c00011b7983 */ /* 0x000f680000300800 */
[----:B------:R0:W-:Y:S04]  /*213a0*/  STL [R1+0x4010], R28 ;  /* 0x0040101c01007387 */ /* 0x0001e80000100800 */
[----:B------:R-:W2:Y:S04]  /*213b0*/  LDL.LU.64 R10, [R1+0x4178] ;  /* 0x00417800010a7983 */ /* 0x000ea80000300a00 */
[----:B------:R-:W2:Y:S02]  /*213c0*/  LDL.LU.64 R8, [R1+0x4170] ;  /* 0x0041700001087983 */ /* 0x000ea40000300a00 */
[----:B--2---:R-:W-:Y:S02]  /*213d0*/  HMMA.16816.F32 R8, R8, R4, R12 ;  /* 0x000000040808723c */ /* 0x004fe4000000180c */
[----:B------:R-:W2:Y:S04]  /*213e0*/  LDL.LU.64 R14, [R1+0x4168] ;  /* 0x00416800010e7983 */ /* 0x000ea80000300a00 */
[----:B------:R-:W2:Y:S11]  /*213f0*/  LDL.LU.64 R12, [R1+0x4160] ;  /* 0x00416000010c7983 */ /* 0x000eb60000300a00 */
[----:B------:R-:W-:Y:S06]  /*21400*/  @!UPT UIADD3 URZ, URZ, URZ, URZ ;  /* 0x0000003f3f3ff290 */ /* 0x000fec000fffe03f */
[----:B------:R-:W-:Y:S01]  /*21410*/  STL.64 [R1+0x70], R8 ;  /* 0x0000700801007387 */ /* 0x000fe20000100a00 */
[----:B0-----:R-:W-:-:S03]  /*21420*/  MOV R28, R11 ;  /* 0x0000000b001c7202 */ /* 0x001fc60000000f00 */
[----:B------:R0:W-:Y:S04]  /*21430*/  STL [R1+0x78], R10 ;  /* 0x0000780a01007387 */ /* 0x0001e80000100800 */
        /* <DEDUP_REMOVED lines=19> */
[----:B------:R-:W3:Y:S04]  /*21570*/  LDL.LU.64 R14, [R1+0x4108] ;  /* 0x00410800010e7983 */ /* 0x000ee80000300a00 */
[----:B------:R-:W3:Y:S11]  /*21580*/  LDL.LU.64 R12, [R1+0x4100] ;  /* 0x00410000010c7983 */ /* 0x000ef60000300a00 */
[----:B------:R-:W-:Y:S06]  /*21590*/  @!UPT UIADD3 URZ, URZ, URZ, URZ ;  /* 0x0000003f3f3ff290 */ /* 0x000fec000fffe03f */
[----:B------:R0:W-:Y:S04]  /*215a0*/  STL.64 [R1+0x150], R8 ;  /* 0x0001500801007387 */ /* 0x0001e80000100a00 */
[----:B------:R1:W-:Y:S01]  /*215b0*/  STL.64 [R1+0x158], R10 ;  /* 0x0001580a01007387 */ /* 0x0003e20000100a00 */
[----:B0-----:R-:W-:Y:S01]  /*215c0*/  IMAD.MOV.U32 R8, RZ, RZ, R7 ;  /* 0x000000ffff087224 */ /* 0x001fe200078e0007 */
[----:B------:R-:W-:Y:S02]  /*215d0*/  MOV R9, R29 ;  /* 0x0000001d00097202 */ /* 0x000fe40000000f00 */
[----:B------:R-:W2:Y:S01]  /*215e0*/  LDL.LU R7, [R1+0x40fc] ;  /* 0x0040fc0001077983 */ /* 0x000ea20000300800 */
[----:B-1----:R-:W-:Y:S01]  /*215f0*/  MOV R10, R3 ;  /* 0x00000003000a7202 */ /* 0x002fe20000000f00 */
[----:B------:R-:W-:-:S02]  /*21600*/  IMAD.MOV.U32 R11, RZ, RZ, R6 ;  /* 0x000000ffff0b7224 */ /* 0x000fc400078e0006 */
[----:B------:R-:W4:Y:S04]  /*21610*/  LDL.LU R29, [R1+0x40f8] ;  /* 0x0040f800011d7983 */ /* 0x000f280000300800 */
[----:B------:R-:W5:Y:S04]  /*21620*/  LDL.LU R3, [R1+0x40f4] ;  /* 0x0040f40001037983 */ /* 0x000f680000300800 */
[----:B------:R-:W5:Y:S01]  /*21630*/  LDL.LU R6, [R1+0x40f0] ;  /* 0x0040f00001067983 */ /* 0x000f620000300800 */
[----:B---3--:R-:W-:Y:S03]  /*21640*/  HMMA.16816.F32 R12, R12, R4, R16 ;  /* 0x000000040c0c723c */ /* 0x008fe60000001810 */
[----:B------:R-:W3:Y:S04]  /*21650*/  LDL.LU.64 R18, [R1+0x40e8] ;  /* 0x0040e80001127983 */ /* 0x000ee80000300a00 */
[----:B------:R-:W3:Y:S11]  /*21660*/  LDL.LU.64 R16, [R1+0x40e0] ;  /* 0x0040e00001107983 */ /* 0x000ef60000300a00 */
[----:B------:R-:W-:Y:S05]  /*21670*/  @!UPT UIADD3 URZ, URZ, URZ, URZ ;  /* 0x0000003f3f3ff290 */ /* 0x000fea000fffe03f */
[----:B------:R2:W-:Y:S04]  /*21680*/  STL.64 [R1+0x140], R12 ;  /* 0x0001400c01007387 */ /* 0x0005e80000100a00 */
[----:B------:R5:W-:Y:S01]  /*21690*/  STL.64 [R1+0x148], R14 ;  /* 0x0001480e01007387 */ /* 0x000be20000100a00 */
[----:B--2---:R-:W-:-:S03]  /*216a0*/  MOV R12, R7 ;  /* 0x00000007000c7202 */ /* 0x004fc60000000f00 */
[----:B------:R-:W2:Y:S01]  /*216b0*/  LDL.LU R7, [R1+0x40dc] ;  /* 0x0040dc0001077983 */ /* 0x000ea20000300800 */
[----:B----4-:R-:W-:-:S03]  /*216c0*/  MOV R13, R29 ;  /* 0x0000001d000d7202 */ /* 0x010fc60000000f00 */
[----:B------:R-:W4:Y:S01]  /*216d0*/  LDL.LU R29, [R1+0x40d8] ;  /* 0x0040d800011d7983 */ /* 0x000f220000300800 */
[-C--:B---3--:R-:W-:Y:S03]  /*216e0*/  HMMA.16816.F32 R16, R16, R4.reuse, R20 ;  /* 0x000000041010723c */ /* 0x088fe60000001814 */
[----:B------:R-:W3:Y:S04]  /*216f0*/  LDL.LU.64 R22, [R1+0x40d0] ;  /* 0x0040d00001167983 */ /* 0x000ee80000300a00 */
[----:B------:R-:W3:Y:S01]  /*21700*/  LDL.LU.64 R20, [R1+0x40c8] ;  /* 0x0040c80001147983 */ /* 0x000ee20000300a00 */
[----:B-----5:R-:W-:Y:S11]  /*21710*/  IMAD.MOV.U32 R14, RZ, RZ, R3 ;  /* 0x000000ffff0e7224 */ /* 0x020ff600078e0003 */
[----:B------:R-:W-:Y:S04]  /*21720*/  @!UPT UIADD3 URZ, URZ, URZ, URZ ;  /* 0x0000003f3f3ff290 */ /* 0x000fe8000fffe03f */
[----:B------:R-:W-:Y:S04]  /*21730*/  STL.64 [R1+0x110], R16 ;  /* 0x0001101001007387 */ /* 0x000fe80000100a00 */
[----:B------:R0:W-:Y:S04]  /*21740*/  STL.64 [R1+0x118], R18 ;  /* 0x0001181201007387 */ /* 0x0001e80000100a00 */
[----:B0-----:R-:W5:Y:S01]  /*21750*/  LDL R19, [R1+0xbfc] ;  /* 0x000bfc0001137983 */ /* 0x001f620000100800 */
[----:B---3--:R-:W-:Y:S03]  /*21760*/  HMMA.16816.F32 R20, R20, R4, R24 ;  /* 0x000000041414723c */ /* 0x008fe60000001818 */
[----:B------:R-:W3:Y:S04]  /*21770*/  LDL.LU.64 R26, [R1+0x40c0] ;  /* 0x0040c000011a7983 */ /* 0x000ee80000300a00 */
[----:B------:R-:W3:Y:S11]  /*21780*/  LDL.LU.64 R24, [R1+0x40b8] ;  /* 0x0040b80001187983 */ /* 0x000ef60000300a00 */
[----:B------:R-:W-:Y:S05]  /*21790*/  @!UPT UIADD3 URZ, URZ, URZ, URZ ;  /* 0x0000003f3f3ff290 */ /* 0x000fea000fffe03f */
[----:B------:R0:W-:Y:S01]  /*217a0*/  STL [R1+0xe4], R21 ;  /* 0x0000e41501007387 */ /* 0x0001e20000100800 */
[----:B------:R-:W-:-:S03]  /*217b0*/  MOV R3, R20 ;  /* 0x0000001400037202 */ /* 0x000fc60000000f00 */
[----:B------:R1:W-:Y:S04]  /*217c0*/  STL.64 [R1+0xe8], R22 ;  /* 0x0000e81601007387 */ /* 0x0003e80000100a00 */
[----:B------:R-:W3:Y:S04]  /*217d0*/  LDL.LU R20, [R1+0x60] ;  /* 0x0000600001147983 */ /* 0x000ee80000300800 */
[----:B0-----:R-:W3:Y:S04]  /*217e0*/  LDL.LU R21, [R1+0x64] ;  /* 0x0000640001157983 */ /* 0x001ee80000300800 */
[----:B-1----:R-:W3:Y:S01]  /*217f0*/  LDL.LU R22, [R1+0x68] ;  /* 0x0000680001167983 */ /* 0x002ee20000300800 */
[----:B------:R-:W-:-:S07]  /*21800*/  MOV R15, R0 ;  /* 0x00000000000f7202 */ /* 0x000fce0000000f00 */
[----:B--2---:R-:W-:Y:S01]  /*21810*/  HMMA.16816.F32 R12, R8, R6, R12 ;  /* 0x00000006080c723c */ /* 0x004fe2000000180c */
[----:B------:R-:W0:Y:S01]  /*21820*/  LDSM.16.MT88.4 R8, [R2+0x6080] ;  /* 0x006080000208783b */ /* 0x000e220000004200 */
[----:B----4-:R-:W-:-:S03]  /*21830*/  IMAD.MOV.U32 R23, RZ, RZ, R29 ;  /* 0x000000ffff177224 */ /* 0x010fc600078e001d */
[----:B------:R1:W-:Y:S04]  /*21840*/  STL [R1+0x3ffc], R3 ;  /* 0x003ffc0301007387 */ /* 0x0003e80000100800 */
[----:B-1----:R-:W2:Y:S01]  /*21850*/  LDL R3, [R1+0xbf8] ;  /* 0x000bf80001037983 */ /* 0x002ea20000100800 */
[----:B0-----:R-:W-:Y:S01]  /*21860*/  IMAD.MOV.U32 R17, RZ, RZ, R8 ;  /* 0x000000ffff117224 */ /* 0x001fe200078e0008 */
[----:B------:R-:W-:Y:S01]  /*21870*/  MOV R16, R9 ;  /* 0x0000000900107202 */ /* 0x000fe20000000f00 */
[----:B---3--:R-:W-:Y:S07]  /*21880*/  HMMA.16816.F32 R20, R24, R4, R20 ;  /* 0x000000041814723c */ /* 0x008fee0000001814 */
[----:B------:R-:W-:Y:S01]  /*21890*/  MOV R5, R10 ;  /* 0x0000000a00057202 */ /* 0x000fe20000000f00 */
[----:B------:R-:W-:-:S02]  /*218a0*/  IMAD.MOV.U32 R4, RZ, RZ, R11 ;  /* 0x000000ffff047224 */ /* 0x000fc400078e000b */
[----:B------:R-:W0:Y:S11]  /*218b0*/  LDSM.16.MT88.4 R8, [R2+0x6100] ;  /* 0x006100000208783b */ /* 0x000e360000004200 */
[----:B------:R-:W-:Y:S02]  /*218c0*/  @!UPT UIADD3 URZ, URZ, URZ, URZ ;  /* 0x0000003f3f3ff290 */ /* 0x000fe4000fffe03f */
[----:B------:R-:W-:Y:S04]  /*218d0*/  STL.64 [R1+0xb0], R20 ;  /* 0x0000b01401007387 */ /* 0x000fe80000100a00 */
[----:B------:R-:W-:Y:S04]  /*218e0*/  STL.64 [R1+0x80], R12 ;  /* 0x0000800c01007387 */ /* 0x000fe80000100a00 */
[----:B------:R0:W-:Y:S02]  /*218f0*/  STL.64 [R1+0x88], R14 ;  /* 0x0000880e01007387 */ /* 0x0001e40000100a00 */
[----:B0-----:R-:W-:Y:S01]  /*21900*/  MOV R15, R8 ;  /* 0x00000008000f7202 */ /* 0x001fe20000000f00 */
[----:B------:R-:W-:Y:S01]  /*21910*/  IMAD.MOV.U32 R13, RZ, RZ, R10 ;  /* 0x000000ffff0d7224 */ /* 0x000fe200078e000a */
[----:B------:R-:W-:-:S02]  /*21920*/  MOV R14, R9 ;  /* 0x00000009000e7202 */ /* 0x000fc40000000f00 */
[----:B------:R-:W-:Y:S02]  /*21930*/  MOV R12, R11 ;  /* 0x0000000b000c7202 */ /* 0x000fe40000000f00 */
[----:B------:R-:W0:Y:S01]  /*21940*/  LDSM.16.MT88.4 R8, [R2+0x6180] ;  /* 0x006180000208783b */ /* 0x000e220000004200 */
[----:B------:R-:W-:Y:S02]  /*21950*/  MOV R29, R22 ;  /* 0x00000016001d7202 */ /* 0x000fe40000000f00 */
[----:B0-----:R-:W-:Y:S01]  /*21960*/  MOV R22, R8 ;  /* 0x0000000800167202 */ /* 0x001fe20000000f00 */
[----:B------:R-:W-:Y:S01]  /*21970*/  IMAD.MOV.U32 R21, RZ, RZ, R9 ;  /* 0x000000ffff157224 */ /* 0x000fe200078e0009 */
[----:B------:R-:W-:Y:S02]  /*21980*/  MOV R20, R10 ;  /* 0x0000000a00147202 */ /* 0x000fe40000000f00 */
[----:B------:R-:W-:Y:S02]  /*21990*/  MOV R18, R11 ;  /* 0x0000000b00127202 */ /* 0x000fe40000000f00 */
[----:B-----5:R-:W0:Y:S01]  /*219a0*/  LDSM.16.MT88.4 R8, [R19+0x6000] ;  /* 0x006000001308783b */ /* 0x020e220000004200 */
[----:B------:R-:W-:Y:S01]  /*219b0*/  MOV R0, R23 ;  /* 0x0000001700007202 */ /* 0x000fe20000000f00 */
[----:B0-----:R-:W-:Y:S01]  /*219c0*/  IMAD.MOV.U32 R26, RZ, RZ, R8 ;  /* 0x000000ffff1a7224 */ /* 0x001fe200078e0008 */
[----:B------:R-:W-:Y:S01]  /*219d0*/  MOV R25, R9 ;  /* 0x0000000900197202 */ /* 0x000fe20000000f00 */
[----:B------:R-:W-:Y:S01]  /*219e0*/  IMAD.MOV.U32 R23, RZ, RZ, R11 ;  /* 0x000000ffff177224 */ /* 0x000fe200078e000b */
[----:B------:R-:W-:-:S02]  /*219f0*/  MOV R24, R10 ;  /* 0x0000000a00187202 */ /* 0x000fc40000000f00 */
[----:B------:R-:W0:Y:S04]  /*21a00*/  LDSM.16.MT88.4 R8, [R19+0x6080] ;  /* 0x006080001308783b */ /* 0x000e280000004200 */
[----:B0-----:R0:W-:Y:S04]  /*21a10*/  STL.64 [R1+0x4040], R10 ;  /* 0x0040400a01007387 */ /* 0x0011e80000100a00 */
[----:B------:R1:W-:Y:S01]  /*21a20*/  STL.64 [R1+0x4038], R8 ;  /* 0x0040380801007387 */ /* 0x0003e20000100a00 */
[----:B0-----:R-:W-:Y:S01]  /*21a30*/  IMAD.MOV.U32 R10, RZ, RZ, R24 ;  /* 0x000000ffff0a7224 */ /* 0x001fe200078e0018 */
[----:B------:R-:W-:-:S02]  /*21a40*/  MOV R11, R23 ;  /* 0x00000017000b7202 */ /* 0x000fc40000000f00 */
[----:B-1----:R-:W-:Y:S02]  /*21a50*/  MOV R8, R26 ;  /* 0x0000001a00087202 */ /* 0x002fe40000000f00 */
[----:B------:R-:W-:Y:S01]  /*21a60*/  MOV R9, R25 ;  /* 0x0000001900097202 */ /* 0x000fe20000000f00 */
[----:B------:R0:W-:Y:S04]  /*21a70*/  STL.64 [R1+0x4060], R10 ;  /* 0x0040600a01007387 */ /* 0x0001e80000100a00 */
[----:B------:R1:W-:Y:S04]  /*21a80*/  STL.64 [R1+0x4058], R8 ;  /* 0x0040580801007387 */ /* 0x0003e80000100a00 */
[----:B--2---:R-:W-:Y:S01]  /*21a90*/  LDSM.16.MT88.4 R24, [R3+0x6080] ;  /* 0x006080000318783b */ /* 0x004fe20000004200 */
[----:B0-----:R-:W-:-:S02]  /*21aa0*/  MOV R10, R20 ;  /* 0x00000014000a7202 */ /* 0x001fc40000000f00 */
[----:B------:R-:W-:Y:S02]  /*21ab0*/  MOV R11, R18 ;  /* 0x00000012000b7202 */ /* 0x000fe40000000f00 */
[----:B-1----:R-:W-:Y:S01]  /*21ac0*/  MOV R8, R22 ;  /* 0x0000001600087202 */ /* 0x002fe20000000f00 */
[----:B------:R-:W-:Y:S02]  /*21ad0*/  IMAD.MOV.U32 R9, RZ, RZ, R21 ;  /* 0x000000ffff097224 */ /* 0x000fe400078e0015 */
[----:B------:R0:W-:Y:S04]  /*21ae0*/  STL.64 [R1+0x4080], R10 ;  /* 0x0040800a01007387 */ /* 0x0001e80000100a00 */
[----:B------:R1:W-:Y:S04]  /*21af0*/  STL.64 [R1+0x4078], R8 ;  /* 0x0040780801007387 */ /* 0x0003e80000100a00 */
[----:B------:R-:W-:Y:S01]  /*21b00*/  LDSM.16.MT88.4 R20, [R3+0x6000] ;  /* 0x006000000314783b */ /* 0x000fe20000004200 */
        /* <DEDUP_REMOVED lines=39> */
[----:B------:R-:W2:Y:S01]  /*21d80*/  LDL.LU R15, [R1+0x13c] ;  /* 0x00013c00010f7983 */ /* 0x000ea20000300800 */
[----:B------:R-:W-:Y:S01]  /*21d90*/  IMAD.MOV.U32 R10, RZ, RZ, R5 ;  /* 0x000000ffff0a7224 */ /* 0x000fe200078e0005 */
[----:B------:R-:W-:-:S02]  /*21da0*/  MOV R11, R4 ;  /* 0x00000004000b7202 */ /* 0x000fc40000000f00 */
        /* <DEDUP_REMOVED lines=54> */
[----:B---3--:R-:W-:Y:S03]  /*22110*/  HMMA.16816.F32 R12, R12, R6, R16 ;  /* 0x000000060c0c723c */ /* 0x008fe60000001810 */
[----:B------:R-:W4:Y:S04]  /*22120*/  LDL.LU.64 R18, [R1+0x4020] ;  /* 0x0040200001127983 */ /* 0x000f280000300a00 */
[----:B------:R-:W4:Y:S11]  /*22130*/  LDL.LU.64 R16, [R1+0x4018] ;  /* 0x0040180001107983 */ /* 0x000f360000300a00 */
[----:B------:R-:W-:Y:S05]  /*22140*/  @!UPT UIADD3 URZ, URZ, URZ, URZ ;  /* 0x0000003f3f3ff290 */ /* 0x000fea000fffe03f */
[----:B------:R0:W-:Y:S04]  /*22150*/  STL.64 [R1+0xf0], R12 ;  /* 0x0000f00c01007387 */ /* 0x0001e80000100a00 */
[----:B------:R1:W-:Y:S04]  /*22160*/  STL.64 [R1+0xf8], R14 ;  /* 0x0000f80e01007387 */ /* 0x0003e80000100a00 */
[----:B0-----:R-:W3:Y:S04]  /*22170*/  LDL.LU R12, [R1+0x70] ;  /* 0x00007000010c7983 */ /* 0x001ee80000300800 */
[----:B------:R-:W3:Y:S01]  /*22180*/  LDL.LU R13, [R1+0x74] ;  /* 0x00007400010d7983 */ /* 0x000ee20000300800 */
[----:B-1----:R-:W-:-:S03]  /*22190*/  MOV R15, R28 ;  /* 0x0000001c000f7202 */ /* 0x002fc60000000f00 */
[----:B------:R-:W3:Y:S04]  /*221a0*/  LDL.LU R14, [R1+0x78] ;  /* 0x00007800010e7983 */ /* 0x000ee80000300800 */
[----:B------:R-:W5:Y:S01]  /*221b0*/  LDL.LU R28, [R1+0x4010] ;  /* 0x00401000011c7983 */ /* 0x000f620000300800 */
[-C--:B----4-:R-:W-:Y:S03]  /*221c0*/  HMMA.16816.F32 R16, R16, R6.reuse, R20 ;  /* 0x000000061010723c */ /* 0x090fe60000001814 */
[----:B------:R-:W3:Y:S04]  /*221d0*/  LDL.LU.64 R22, [R1+0x4008] ;  /* 0x0040080001167983 */ /* 0x000ee80000300a00 */
[----:B------:R-:W3:Y:S11]  /*221e0*/  LDL.LU.64 R20, [R1+0x4000] ;  /* 0x0040000001147983 */ /* 0x000ef60000300a00 */
[----:B------:R-:W-:Y:S05]  /*221f0*/  @!UPT UIADD3 URZ, URZ, URZ, URZ ;  /* 0x0000003f3f3ff290 */ /* 0x000fea000fffe03f */
[----:B------:R-:W-:Y:S04]  /*22200*/  STL.64 [R1+0xc0], R16 ;  /* 0x0000c01001007387 */ /* 0x000fe80000100a00 */
[----:B------:R2:W-:Y:S02]  /*22210*/  STL.64 [R1+0xc8], R18 ;  /* 0x0000c81201007387 */ /* 0x0005e40000100a00 */
[----:B--2---:R-:W-:Y:S02]  /*22220*/  HMMA.16816.F32 R16, R24, R6, R8 ;  /* 0x000000061810723c */ /* 0x004fe40000001808 */
[----:B------:R-:W0:Y:S02]  /*22230*/  LDSM.16.MT88.4 R8, [R3+0x6100] ;  /* 0x006100000308783b */ /* 0x000e240000004200 */
[----:B0-----:R-:W-:Y:S01]  /*22240*/  MOV R5, R10 ;  /* 0x0000000a00057202 */ /* 0x001fe20000000f00 */
[----:B------:R-:W-:-:S03]  /*22250*/  IMAD.MOV.U32 R4, RZ, RZ, R11 ;  /* 0x000000ffff047224 */ /* 0x000fc600078e000b */
[----:B---3--:R-:W-:Y:S01]  /*22260*/  HMMA.16816.F32 R12, R20, R6, R12 ;  /* 0x00000006140c723c */ /* 0x008fe2000000180c */
[----:B-----5:R-:W-:Y:S11]  /*22270*/  LDSM.16.MT88.4 R20, [R28+0x6180] ;  /* 0x006180001c14783b */ /* 0x020ff60000004200 */
[----:B------:R-:W-:Y:S11]  /*22280*/  @!UPT UIADD3 URZ, URZ, URZ, URZ ;  /* 0x0000003f3f3ff290 */ /* 0x000ff6000fffe03f */
[----:B------:R0:W-:Y:S02]  /*22290*/  STL.64 [R1+0xa0], R12 ;  /* 0x0000a00c01007387 */ /* 0x0001e40000100a00 */
[----:B0-----:R-:W-:Y:S01]  /*222a0*/  IMAD.MOV.U32 R13, RZ, RZ, R8 ;  /* 0x000000ffff0d7224 */ /* 0x001fe200078e0008 */
[----:B------:R-:W-:Y:S02]  /*222b0*/  MOV R12, R9 ;  /* 0x00000009000c7202 */ /* 0x000fe40000000f00 */
[----:B------:R-:W0:Y:S04]  /*222c0*/  LDSM.16.MT88.4 R8, [R3+0x6180] ;  /* 0x006180000308783b */ /* 0x000e280000004200 */
[----:B------:R-:W-:Y:S04]  /*222d0*/  STL.64 [R1+0xa8], R14 ;  /* 0x0000a80e01007387 */ /* 0x000fe80000100a00 */
[----:B------:R0:W-:Y:S02]  /*222e0*/  STL.64 [R1+0x70], R16 ;  /* 0x0000701001007387 */ /* 0x0001e40000100a00 */
[----:B0-----:R-:W-:Y:S01]  /*222f0*/  MOV R17, R8 ;  /* 0x0000000800117202 */ /* 0x001fe20000000f00 */
[----:B------:R-:W-:Y:S01]  /*22300*/  IMAD.MOV.U32 R15, RZ, RZ, R10 ;  /* 0x000000ffff0f7224 */ /* 0x000fe200078e000a */
[----:B------:R-:W-:-:S02]  /*22310*/  MOV R16, R9 ;  /* 0x0000000900107202 */ /* 0x000fc40000000f00 */
[----:B------:R-:W-:Y:S02]  /*22320*/  MOV R14, R11 ;  /* 0x0000000b000e7202 */ /* 0x000fe40000000f00 */
[----:B------:R-:W0:Y:S04]  /*22330*/  LDSM.16.MT88.4 R8, [R28+0x6000] ;  /* 0x006000001c08783b */ /* 0x000e280000004200 */
[----:B------:R-:W-:Y:S04]  /*22340*/  STL.64 [R1+0x78], R18 ;  /* 0x0000781201007387 */ /* 0x000fe80000100a00 */
[----:B------:R-:W2:Y:S04]  /*22350*/  LDL.LU R3, [R1+0x3ffc] ;  /* 0x003ffc0001037983 */ /* 0x000ea80000300800 */
[----:B0-----:R0:W-:Y:S04]  /*22360*/  STL.64 [R1+0x3fb0], R10 ;  /* 0x003fb00a01007387 */ /* 0x0011e80000100a00 */
[----:B------:R1:W-:Y:S01]  /*22370*/  STL.64 [R1+0x3fa8], R8 ;  /* 0x003fa80801007387 */ /* 0x0003e20000100a00 */
[----:B0-----:R-:W-:-:S02]  /*22380*/  MOV R10, R15 ;  /* 0x0000000f000a7202 */ /* 0x001fc40000000f00 */
[----:B------:R-:W-:Y:S02]  /*22390*/  MOV R11, R14 ;  /* 0x0000000e000b7202 */ /* 0x000fe40000000f00 */
[----:B-1----:R-:W-:Y:S01]  /*223a0*/  MOV R8, R17 ;  /* 0x0000001100087202 */ /* 0x002fe20000000f00 */
[----:B------:R-:W-:Y:S02]  /*223b0*/  IMAD.MOV.U32 R9, RZ, RZ, R16 ;  /* 0x000000ffff097224 */ /* 0x000fe400078e0010 */
[----:B------:R-:W-:Y:S04]  /*223c0*/  STL.64 [R1+0x3fd0], R10 ;  /* 0x003fd00a01007387 */ /* 0x000fe80000100a00 */
[----:B------:R0:W-:Y:S04]  /*223d0*/  STL.64 [R1+0x3fc8], R8 ;  /* 0x003fc80801007387 */ /* 0x0001e80000100a00 */
[----:B------:R-:W-:Y:S01]  /*223e0*/  LDSM.16.MT88.4 R16, [R28+0x6100] ;  /* 0x006100001c10783b */ /* 0x000fe20000004200 */
[----:B0-----:R-:W-:Y:S01]  /*223f0*/  IMAD.MOV.U32 R8, RZ, RZ, R13 ;  /* 0x000000ffff087224 */ /* 0x001fe200078e000d */
[----:B------:R-:W-:-:S02]  /*22400*/  MOV R9, R12 ;  /* 0x0000000c00097202 */ /* 0x000fc40000000f00 */
[----:B------:R-:W0:Y:S01]  /*22410*/  LDSM.16.MT88.4 R12, [R28+0x6080] ;  /* 0x006080001c0c783b */ /* 0x000e220000004200 */
[----:B------:R-:W-:Y:S01]  /*22420*/  MOV R10, R5 ;  /* 0x00000005000a7202 */ /* 0x000fe20000000f00 */
[----:B------:R-:W-:-:S05]  /*22430*/  IMAD.MOV.U32 R11, RZ, RZ, R4 ;  /* 0x000000ffff0b7224 */ /* 0x000fca00078e0004 */
[----:B------:R-:W-:Y:S04]  /*22440*/  STL.64 [R1+0x3ff0], R10 ;  /* 0x003ff00a01007387 */ /* 0x000fe80000100a00 */
[----:B------:R-:W-:Y:S04]  /*22450*/  STL.64 [R1+0x3fe8], R8 ;  /* 0x003fe80801007387 */ /* 0x000fe80000100a00 */
[----:B------:R-:W1:Y:S04]  /*22460*/  LDSM.16.MT88.4 R8, [R2+0x8000] ;  /* 0x008000000208783b */ /* 0x000e680000004200 */
[----:B0-----:R-:W-:Y:S04]  /*22470*/  STL.64 [R1+0x3fa0], R14 ;  /* 0x003fa00e01007387 */ /* 0x001fe80000100a00 */
[----:B------:R-:W-:Y:S04]  /*22480*/  STL.64 [R1+0x3f98], R12 ;  /* 0x003f980c01007387 */ /* 0x000fe80000100a00 */
[----:B------:R-:W-:Y:S04]  /*22490*/  STL.64 [R1+0x3f90], R18 ;  /* 0x003f901201007387 */ /* 0x000fe80000100a00 */
[----:B------:R0:W-:Y:S04]  /*224a0*/  STL.64 [R1+0x3f88], R16 ;  /* 0x003f881001007387 */ /* 0x0001e80000100a00 */
[----:B0-----:R-:W3:Y:S04]  /*224b0*/  LDL.LU R16, [R1+0x110] ;  /* 0x0001100001107983 */ /* 0x001ee80000300800 */
[----:B------:R-:W3:Y:S04]  /*224c0*/  LDL.LU R17, [R1+0x114] ;  /* 0x0001140001117983 */ /* 0x000ee80000300800 */
[----:B------:R-:W4:Y:S04]  /*224d0*/  LDL.LU R18, [R1+0x118] ;  /* 0x0001180001127983 */ /* 0x000f280000300800 */
[----:B------:R-:W4:Y:S04]  /*224e0*/  LDL.LU R19, [R1+0x11c] ;  /* 0x00011c0001137983 */ /* 0x000f280000300800 */
[----:B----4-:R-:W-:Y:S04]  /*224f0*/  STL.64 [R1+0x3fc0], R18 ;  /* 0x003fc01201007387 */ /* 0x010fe80000100a00 */
[----:B---3--:R0:W-:Y:S04]  /*22500*/  STL.64 [R1+0x3fb8], R16 ;  /* 0x003fb81001007387 */ /* 0x0081e80000100a00 */
        /* <DEDUP_REMOVED lines=8> */
[----:B------:R-:W3:Y:S04]  /*22590*/  LDL.LU R18, [R1+0x168] ;  /* 0x0001680001127983 */ /* 0x000ee80000300800 */
[----:B------:R-:W3:Y:S04]  /*225a0*/  LDL.LU R19, [R1+0x16c] ;  /* 0x00016c0001137983 */ /* 0x000ee80000300800 */
[----:B------:R-:W4:Y:S04]  /*225b0*/  LDL.LU R12, [R1+0x140] ;  /* 0x00014000010c7983 */ /* 0x000f280000300800 */
[----:B------:R-:W4:Y:S04]  /*225c0*/  LDL.LU R13, [R1+0x144] ;  /* 0x00014400010d7983 */ /* 0x000f280000300800 */
[----:B------:R-:W4:Y:S04]  /*225d0*/  LDL.LU R14, [R1+0x148] ;  /* 0x00014800010e7983 */ /* 0x000f280000300800 */
[----:B------:R-:W4:Y:S04]  /*225e0*/  LDL.LU R15, [R1+0x14c] ;  /* 0x00014c00010f7983 */ /* 0x000f280000300800 */
[----:B------:R-:W-:Y:S04]  /*225f0*/  STL.64 [R1+0x3f80], R22 ;  /* 0x003f801601007387 */ /* 0x000fe80000100a00 */
[----:B------:R2:W-:Y:S02]  /*22600*/  STL.64 [R1+0x3f78], R20 ;  /* 0x003f781401007387 */ /* 0x0005e40000100a00 */
[----:B--2---:R-:W-:-:S02]  /*22610*/  MOV R20, R3 ;  /* 0x0000000300147202 */ /* 0x004fc40000000f00 */
[----:B------:R-:W2:Y:S04]  /*22620*/  LDL.LU R3, [R1+0x3ff8] ;  /* 0x003ff80001037983 */ /* 0x000ea80000300800 */
[----:B------:R-:W5:Y:S01]  /*22630*/  LDL.LU R21, [R1+0xe4] ;  /* 0x0000e40001157983 */ /* 0x000f620000300800 */
[----:B-1----:R-:W-:-:S03]  /*22640*/  MOV R4, R8 ;  /* 0x0000000800047202 */ /* 0x002fc60000000f00 */
[----:B------:R-:W5:Y:S01]  /*22650*/  LDL.LU R22, [R1+0xe8] ;  /* 0x0000e80001167983 */ /* 0x000f620000300800 */
[----:B------:R-:W-:-:S03]  /*22660*/  IMAD.MOV.U32 R5, RZ, RZ, R9 ;  /* 0x000000ffff057224 */ /* 0x000fc600078e0009 */
[----:B------:R-:W5:Y:S04]  /*22670*/  LDL.LU R23, [R1+0xec] ;  /* 0x0000ec0001177983 */ /* 0x000f680000300800 */
[----:B------:R-:W-:Y:S04]  /*22680*/  STL [R1+0x3ec8], R28 ;  /* 0x003ec81c01007387 */ /* 0x000fe80000100800 */
[----:B------:R-:W-:Y:S04]  /*22690*/  STL.64 [R1+0x38], R10 ;  /* 0x0000380a01007387 */ /* 0x000fe80000100a00 */
[----:B------:R-:W-:Y:S04]  /*226a0*/  LDSM.16.MT88.4 R8, [R2+0x8080] ;  /* 0x008080000208783b */ /* 0x000fe80000004200 */
[----:B--2---:R-:W0:Y:S04]  /*226b0*/  LDSM.16.M88.4 R24, [R3+0x40080] ;  /* 0x040080000318783b */ /* 0x004e280000000200 */
[----:B0-----:R-:W-:Y:S04]  /*226c0*/  STL [R1+0x3e44], R26 ;  /* 0x003e441a01007387 */ /* 0x001fe80000100800 */
[----:B------:R-:W-:Y:S04]  /*226d0*/  STL [R1+0x3e40], R27 ;  /* 0x003e401b01007387 */ /* 0x000fe80000100800 */
[----:B------:R-:W-:Y:S04]  /*226e0*/  STL [R1+0x3a38], R3 ;  /* 0x003a380301007387 */ /* 0x000fe80000100800 */
[----:B------:R-:W-:Y:S04]  /*226f0*/  STL.64 [R1+0x20], R8 ;  /* 0x0000200801007387 */ /* 0x000fe80000100a00 */
[----:B------:R0:W-:Y:S04]  /*22700*/  STL.64 [R1+0x28], R10 ;  /* 0x0000280a01007387 */ /* 0x0001e80000100a00 */
[----:B0-----:R-:W3:Y:S04]  /*22710*/  LDL.LU.64 R10, [R1+0x3ff0] ;  /* 0x003ff000010a7983 */ /* 0x001ee80000300a00 */
[----:B------:R-:W3:Y:S02]  /*22720*/  LDL.LU.64 R8, [R1+0x3fe8] ;  /* 0x003fe80001087983 */ /* 0x000ee40000300a00 */
[----:B---3--:R-:W-:Y:S02]  /*22730*/  HMMA.16816.F32 R8, R8, R6, R16 ;  /* 0x000000060808723c */ /* 0x008fe40000001810 */
[----:B------:R-:W2:Y:S04]  /*22740*/  LDL.LU.64 R18, [R1+0x3fe0] ;  /* 0x003fe00001127983 */ /* 0x000ea80000300a00 */
[----:B------:R-:W2:Y:S11]  /*22750*/  LDL.LU.64 R16, [R1+0x3fd8] ;  /* 0x003fd80001107983 */ /* 0x000eb60000300a00 */
[----:B------:R-:W-:Y:S06]  /*22760*/  @!UPT UIADD3 URZ, URZ, URZ, URZ ;  /* 0x0000003f3f3ff290 */ /* 0x000fec000fffe03f */
[----:B------:R-:W-:Y:S01]  /*22770*/  STL.64 [R1+0x60], R8 ;  /* 0x0000600801007387 */ /* 0x000fe20000100a00 */
[----:B------:R-:W-:-:S03]  /*22780*/  MOV R28, R11 ;  /* 0x0000000b001c7202 */ /* 0x000fc60000000f00 */
[----:B------:R0:W-:Y:S04]  /*22790*/  STL [R1+0x68], R10 ;  /* 0x0000680a01007387 */ /* 0x0001e80000100800 */
[----:B0-----:R-:W2:Y:S04]  /*227a0*/  LDL.LU.64 R10, [R1+0x3fd0] ;  /* 0x003fd000010a7983 */ /* 0x001ea80000300a00 */
[----:B------:R-:W2:Y:S04]  /*227b0*/  LDL.LU.64 R8, [R1+0x3fc8] ;  /* 0x003fc80001087983 */ /* 0x000ea80000300a00 */
[----:B------:R-:W-:Y:S01]  /*227c0*/  STL [R1+0x3f60], R28 ;  /* 0x003f601c01007387 */ /* 0x000fe20000100800 */
[----:B--2---:R-:W-:Y:S03]  /*227d0*/  HMMA.16816.F32 R8, R8, R6, R16 ;  /* 0x000000060808723c */ /* 0x004fe60000001810 */
[----:B------:R-:W2:Y:S04]  /*227e0*/  LDL.LU.64 R18, [R1+0x3fc0] ;  /* 0x003fc00001127983 */ /* 0x000ea80000300a00 */
[----:B------:R-:W2:Y:S11]  /*227f0*/  LDL.LU.64 R16, [R1+0x3fb8] ;  /* 0x003fb80001107983 */ /* 0x000eb60000300a00 */
[----:B------:R-:W-:Y:S06]  /*22800*/  @!UPT UIADD3 URZ, URZ, URZ, URZ ;  /* 0x0000003f3f3ff290 */ /* 0x000fec000fffe03f */
[----:B------:R-:W-:Y:S01]  /*22810*/  MOV R27, R10 ;  /* 0x0000000a001b7202 */ /* 0x000fe20000000f00 */
[----:B------:R0:W-:Y:S01]  /*22820*/  STL.64 [R1+0x160], R8 ;  /* 0x0001600801007387 */ /* 0x0001e20000100a00 */
[----:B------:R-:W-:-:S03]  /*22830*/  IMAD.MOV.U32 R26, RZ, RZ, R11 ;  /* 0x000000ffff1a7224 */ /* 0x000fc600078e000b */
[----:B------:R-:W4:Y:S04]  /*22840*/  LDL.LU.64 R10, [R1+0x3fb0] ;  /* 0x003fb000010a7983 */ /* 0x000f280000300a00 */
[----:B0-----:R-:W4:Y:S04]  /*22850*/  LDL.LU.64 R8, [R1+0x3fa8] ;  /* 0x003fa80001087983 */ /* 0x001f280000300a00 */
[----:B------:R0:W-:Y:S04]  /*22860*/  STL [R1+0x3ea0], R27 ;  /* 0x003ea01b01007387 */ /* 0x0001e80000100800 */
[----:B0-----:R-:W3:Y:S01]  /*22870*/  LDL R27, [R1+0xbf8] ;  /* 0x000bf800011b7983 */ /* 0x001ee20000100800 */
[----:B----4-:R-:W-:Y:S03]  /*22880*/  HMMA.16816.F32 R8, R8, R6, R12 ;  /* 0x000000060808723c */ /* 0x010fe6000000180c */
[----:B---3--:R-:W-:Y:S04]  /*22890*/  STL.64 [R1+0x3f70], R26 ;  /* 0x003f701a01007387 */ /* 0x008fe80000100a00 */
[----:B------:R0:W-:Y:S04]  /*228a0*/  STL.64 [R1+0x3f68], R24 ;  /* 0x003f681801007387 */ /* 0x0001e80000100a00 */
[----:B0-----:R-:W3:Y:S04]  /*228b0*/  LDL.LU R24, [R1+0xb0] ;  /* 0x0000b00001187983 */ /* 0x001ee80000300800 */
[----:B------:R-:W3:Y:S04]  /*228c0*/  LDL.LU R25, [R1+0xb4] ;  /* 0x0000b40001197983 */ /* 0x000ee80000300800 */
[----:B------:R-:W2:Y:S04]  /*228d0*/  LDL.LU.64 R14, [R1+0x3fa0] ;  /* 0x003fa000010e7983 */ /* 0x000ea80000300a00 */
[----:B------:R-:W2:Y:S01]  /*228e0*/  LDL.LU.64 R12, [R1+0x3f98] ;  /* 0x003f9800010c7983 */ /* 0x000ea20000300a00 */
[----:B------:R-:W-:-:S02]  /*228f0*/  MOV R27, R0 ;  /* 0x00000000001b7202 */ /* 0x000fc40000000f00 */
[----:B------:R-:W-:Y:S01]  /*22900*/  MOV R0, R11 ;  /* 0x0000000b00007202 */ /* 0x000fe20000000f00 */
[----:B------:R-:W-:Y:S04]  /*22910*/  STL [R1+0x150], R8 ;  /* 0x0001500801007387 */ /* 0x000fe80000100800 */
[----:B------:R-:W4:Y:S01]  /*22920*/  LDL R11, [R1+0xbfc] ;  /* 0x000bfc00010b7983 */ /* 0x000f220000100800 */
[-C--:B--2---:R-:W-:Y:S03]  /*22930*/  HMMA.16816.F32 R12, R12, R6.reuse, R16 ;  /* 0x000000060c0c723c */ /* 0x084fe60000001810 */
[----:B------:R-:W5:Y:S04]  /*22940*/  LDL.LU.64 R18, [R1+0x3f90] ;  /* 0x003f900001127983 */ /* 0x000f680000300a00 */
[----:B------:R-:W5:Y:S11]  /*22950*/  LDL.LU.64 R16, [R1+0x3f88] ;  /* 0x003f880001107983 */ /* 0x000f760000300a00 */
[----:B------:R-:W-:Y:S05]  /*22960*/  @!UPT UIADD3 URZ, URZ, URZ, URZ ;  /* 0x0000003f3f3ff290 */ /* 0x000fea000fffe03f */
[----:B------:R0:W-:Y:S04]  /*22970*/  STL.64 [R1+0x140], R12 ;  /* 0x0001400c01007387 */ /* 0x0001e80000100a00 */
[----:B------:R1:W-:Y:S04]  /*22980*/  STL.64 [R1+0x148], R14 ;  /* 0x0001480e01007387 */ /* 0x0003e80000100a00 */
[----:B0-----:R-:W2:Y:S04]  /*22990*/  LDL.LU R12, [R1+0x20] ;  /* 0x00002000010c7983 */ /* 0x001ea80000300800 */
[----:B------:R-:W2:Y:S04]  /*229a0*/  LDL.LU R13, [R1+0x24] ;  /* 0x00002400010d7983 */ /* 0x000ea80000300800 */
[----:B-1----:R-:W2:Y:S04]  /*229b0*/  LDL.LU R14, [R1+0x28] ;  /* 0x00002800010e7983 */ /* 0x002ea80000300800 */
[----:B------:R-:W2:Y:S01]  /*229c0*/  LDL.LU R15, [R1+0x2c] ;  /* 0x00002c00010f7983 */ /* 0x000ea20000300800 */
[-C--:B-----5:R-:W-:Y:S03]  /*229d0*/  HMMA.16816.F32 R16, R16, R6.reuse, R20 ;  /* 0x000000061010723c */ /* 0x0a0fe60000001814 */
[----:B------:R-:W3:Y:S04]  /*229e0*/  LDL.LU.64 R22, [R1+0x3f80] ;  /* 0x003f800001167983 */ /* 0x000ee80000300a00 */
[----:B------:R-:W3:Y:S01]  /*229f0*/  LDL.LU.64 R20, [R1+0x3f78] ;  /* 0x003f780001147983 */ /* 0x000ee20000300a00 */
[----:B------:R-:W-:Y:S11]  /*22a00*/  MOV R26, R29 ;  /* 0x0000001d001a7202 */ /* 0x000ff60000000f00 */
[----:B------:R-:W-:Y:S04]  /*22a10*/  @!UPT UIADD3 URZ, URZ, URZ, URZ ;  /* 0x0000003f3f3ff290 */ /* 0x000fe8000fffe03f */
[----:B------:R0:W-:Y:S04]  /*22a20*/  STL.64 [R1+0x110], R16 ;  /* 0x0001101001007387 */ /* 0x0001e80000100a00 */
[----:B------:R1:W-:Y:S04]  /*22a30*/  STL.64 [R1+0x118], R18 ;  /* 0x0001181201007387 */ /* 0x0003e80000100a00 */
[----:B0-----:R-:W2:Y:S04]  /*22a40*/  LDL.LU R16, [R1+0x40] ;  /* 0x0000400001107983 */ /* 0x001ea80000300800 */
[----:B------:R-:W2:Y:S04]  /*22a50*/  LDL.LU R17, [R1+0x44] ;  /* 0x0000440001117983 */ /* 0x000ea80000300800 */
[----:B-1----:R-:W2:Y:S04]  /*22a60*/  LDL.LU R18, [R1+0x48] ;  /* 0x0000480001127983 */ /* 0x002ea80000300800 */
[----:B------:R-:W2:Y:S01]  /*22a70*/  LDL.LU R19, [R1+0x4c] ;  /* 0x00004c0001137983 */ /* 0x000ea20000300800 */
[----:B---3--:R-:W-:Y:S03]  /*22a80*/  HMMA.16816.F32 R20, R20, R6, R24 ;  /* 0x000000061414723c */ /* 0x008fe60000001818 */
[----:B------:R-:W3:Y:S04]  /*22a90*/  LDL.LU.64 R26, [R1+0x3f70] ;  /* 0x003f7000011a7983 */ /* 0x000ee80000300a00 */
[----:B------:R-:W2:Y:S11]  /*22aa0*/  LDL.LU.64 R24, [R1+0x3f68] ;  /* 0x003f680001187983 */ /* 0x000eb60000300a00 */
[----:B------:R-:W-:Y:S05]  /*22ab0*/  @!UPT UIADD3 URZ, URZ, URZ, URZ ;  /* 0x0000003f3f3ff290 */ /* 0x000fea000fffe03f */
[----:B------:R0:W-:Y:S04]  /*22ac0*/  STL.64 [R1+0xd0], R20 ;  /* 0x0000d01401007387 */ /* 0x0001e80000100a00 */
[----:B------:R1:W-:Y:S04]  /*22ad0*/  STL.64 [R1+0xd8], R22 ;  /* 0x0000d81601007387 */ /* 0x0003e80000100a00 */
[----:B0-----:R-:W5:Y:S04]  /*22ae0*/  LDL.LU R20, [R1+0x80] ;  /* 0x0000800001147983 */ /* 0x001f680000300800 */
[----:B------:R-:W5:Y:S04]  /*22af0*/  LDL.LU R21, [R1+0x84] ;  /* 0x0000840001157983 */ /* 0x000f680000300800 */
[----:B-1----:R-:W5:Y:S04]  /*22b00*/  LDL.LU R22, [R1+0x88] ;  /* 0x0000880001167983 */ /* 0x002f680000300800 */
[----:B------:R-:W5:Y:S04]  /*22b10*/  LDL.LU R23, [R1+0x8c] ;  /* 0x00008c0001177983 */ /* 0x000f680000300800 */
[----:B------:R-:W5:Y:S04]  /*22b20*/  LDL.LU R6, [R1+0x38] ;  /* 0x0000380001067983 */ /* 0x000f680000300800 */
[----:B------:R-:W5:Y:S01]  /*22b30*/  LDL.LU R7, [R1+0x3c] ;  /* 0x00003c0001077983 */ /* 0x000f620000300800 */
[----:B------:R-:W-:Y:S01]  /*22b40*/  IMAD.MOV.U32 R29, RZ, RZ, R9 ;  /* 0x000000ffff1d7224 */ /* 0x000fe200078e0009 */
[----:B------:R-:W-:Y:S01]  /*22b50*/  MOV R3, R10 ;  /* 0x0000000a00037202 */ /* 0x000fe20000000f00 */
[-C--:B--2---:R-:W-:Y:S08]  /*22b60*/  HMMA.16816.F32 R16, R12, R24.reuse, R16 ;  /* 0x000000180c10723c */ /* 0x084ff00000001810 */
[----:B-----5:R-:W-:Y:S01]  /*22b70*/  HMMA.16816.F32 R20, R4, R24, R20 ;  /* 0x000000180414723c */ /* 0x020fe20000001814 */
[----:B------:R-:W0:Y:S02]  /*22b80*/  LDSM.16.MT88.4 R4, [R2+0x8100] ;  /* 0x008100000204783b */ /* 0x000e240000004200 */
[----:B0-----:R-:W-:Y:S01]  /*22b90*/  IMAD.MOV.U32 R15, RZ, RZ, R4 ;  /* 0x000000ffff0f7224 */ /* 0x001fe200078e0004 */
[----:B------:R-:W-:Y:S01]  /*22ba0*/  MOV R14, R5 ;  /* 0x00000005000e7202 */ /* 0x000fe20000000f00 */
[----:B------:R-:W-:Y:S01]  /*22bb0*/  IMAD.MOV.U32 R12, RZ, RZ, R7 ;  /* 0x000000ffff0c7224 */ /* 0x000fe200078e0007 */
[----:B------:R-:W-:-:S02]  /*22bc0*/  MOV R13, R6 ;  /* 0x00000006000d7202 */ /* 0x000fc40000000f00 */
[----:B------:R-:W0:Y:S11]  /*22bd0*/  LDSM.16.MT88.4 R4, [R2+0x8180] ;  /* 0x008180000204783b */ /* 0x000e360000004200 */
[----:B------:R-:W-:Y:S04]  /*22be0*/  @!UPT UIADD3 URZ, URZ, URZ, URZ ;  /* 0x0000003f3f3ff290 */ /* 0x000fe8000fffe03f */
[----:B------:R-:W-:Y:S04]  /*22bf0*/  STL.64 [R1+0xb0], R20 ;  /* 0x0000b01401007387 */ /* 0x000fe80000100a00 */
[----:B------:R-:W-:Y:S04]  /*22c00*/  STL.64 [R1+0xb8], R22 ;  /* 0x0000b81601007387 */ /* 0x000fe80000100a00 */
[----:B------:R-:W-:Y:S04]  /*22c10*/  STL.64 [R1+0x90], R16 ;  /* 0x0000901001007387 */ /* 0x000fe80000100a00 */
[----:B------:R0:W-:Y:S02]  /*22c20*/  STL.64 [R1+0x98], R18 ;  /* 0x0000981201007387 */ /* 0x0001e40000100a00 */
[----:B0-----:R-:W-:Y:S01]  /*22c30*/  MOV R19, R4 ;  /* 0x0000000400137202 */ /* 0x001fe20000000f00 */
[----:B------:R-:W-:Y:S01]  /*22c40*/  IMAD.MOV.U32 R17, RZ, RZ, R6 ;  /* 0x000000ffff117224 */ /* 0x000fe200078e0006 */
[----:B------:R-:W-:-:S02]  /*22c50*/  MOV R18, R5 ;  /* 0x0000000500127202 */ /* 0x000fc40000000f00 */
[----:B------:R-:W-:Y:S02]  /*22c60*/  MOV R16, R7 ;  /* 0x0000000700107202 */ /* 0x000fe40000000f00 */
[----:B----4-:R-:W0:Y:S02]  /*22c70*/  LDSM.16.MT88.4 R4, [R11+0x8000] ;  /* 0x008000000b04783b */ /* 0x010e240000004200 */
[----:B0-----:R-:W-:Y:S01]  /*22c80*/  MOV R20, R4 ;  /* 0x0000000400147202 */ /* 0x001fe20000000f00 */
[----:B------:R-:W-:Y:S01]  /*22c90*/  IMAD.MOV.U32 R10, RZ, RZ, R5 ;  /* 0x000000ffff0a7224 */ /* 0x000fe200078e0005 */
[----:B------:R-:W-:Y:S02]  /*22ca0*/  MOV R9, R6 ;  /* 0x0000000600097202 */ /* 0x000fe40000000f00 */
[----:B------:R-:W-:Y:S02]  /*22cb0*/  MOV R8, R7 ;  /* 0x0000000700087202 */ /* 0x000fe40000000f00 */
[----:B------:R-:W0:Y:S02]  /*22cc0*/  LDSM.16.MT88.4 R4, [R11+0x8080] ;  /* 0x008080000b04783b */ /* 0x000e240000004200 */
        /* <DEDUP_REMOVED lines=11> */
[----:B------:R-:W2:Y:S04]  /*22d80*/  LDL.LU R28, [R1+0x3f60] ;  /* 0x003f6000011c7983 */ /* 0x000ea80000300800 */
[----:B------:R0:W-:Y:S04]  /*22d90*/  STL.64 [R1+0x3f08], R6 ;  /* 0x003f080601007387 */ /* 0x0001e80000100a00 */
[----:B------:R1:W-:Y:S01]  /*22da0*/  STL.64 [R1+0x3f00], R4 ;  /* 0x003f000401007387 */ /* 0x0003e20000100a00 */
[----:B0-----:R-:W-:-:S02]  /*22db0*/  MOV R6, R9 ;  /* 0x0000000900067202 */ /* 0x001fc40000000f00 */
[----:B------:R-:W-:Y:S01]  /*22dc0*/  MOV R7, R8 ;  /* 0x0000000800077202 */ /* 0x000fe20000000f00 */
[----:B-1----:R-:W-:Y:S02]  /*22dd0*/  IMAD.MOV.U32 R5, RZ, RZ, R10 ;  /* 0x000000ffff057224 */ /* 0x002fe400078e000a */
[----:B------:R-:W0:Y:S01]  /*22de0*/  LDSM.16.MT88.4 R8, [R11+0x8180] ;  /* 0x008180000b08783b */ /* 0x000e220000004200 */
[----:B------:R-:W-:-:S03]  /*22df0*/  MOV R4, R20 ;  /* 0x0000001400047202 */ /* 0x000fc60000000f00 */
[----:B------:R1:W-:Y:S04]  /*22e00*/  STL.64 [R1+0x3f28], R6 ;  /* 0x003f280601007387 */ /* 0x0003e80000100a00 */
[----:B------:R4:W-:Y:S04]  /*22e10*/  STL.64 [R1+0x3f20], R4 ;  /* 0x003f200401007387 */ /* 0x0009e80000100a00 */
[----:B---3--:R-:W-:Y:S01]  /*22e20*/  LDSM.16.MT88.4 R20, [R27+0x8100] ;  /* 0x008100001b14783b */ /* 0x008fe20000004200 */
[----:B-1----:R-:W-:Y:S01]  /*22e30*/  MOV R6, R17 ;  /* 0x0000001100067202 */ /* 0x002fe20000000f00 */
[----:B------:R-:W-:-:S02]  /*22e40*/  IMAD.MOV.U32 R7, RZ, RZ, R16 ;  /* 0x000000ffff077224 */ /* 0x000fc400078e0010 */
[----:B----4-:R-:W-:Y:S01]  /*22e50*/  IMAD.MOV.U32 R4, RZ, RZ, R19 ;  /* 0x000000ffff047224 */ /* 0x010fe200078e0013 */
[----:B------:R-:W-:Y:S02]  /*22e60*/  MOV R5, R18 ;  /* 0x0000001200057202 */ /* 0x000fe40000000f00 */
[----:B------:R-:W-:Y:S04]  /*22e70*/  STL.64 [R1+0x3f48], R6 ;  /* 0x003f480601007387 */ /* 0x000fe80000100a00 */
[----:B------:R-:W-:Y:S04]  /*22e80*/  STL.64 [R1+0x3f40], R4 ;  /* 0x003f400401007387 */ /* 0x000fe80000100a00 */
[----:B------:R-:W-:Y:S04]  /*22e90*/  LDSM.16.MT88.4 R16, [R27+0x8080] ;  /* 0x008080001b10783b */ /* 0x000fe80000004200 */
[----:B0-----:R-:W-:Y:S04]  /*22ea0*/  STL.64 [R1+0x3ed8], R10 ;  /* 0x003ed80a01007387 */ /* 0x001fe80000100a00 */
        /* <DEDUP_REMOVED lines=22> */
[----:B------:R-:W4:Y:S01]  /*23010*/  LDL.LU R11, [R1+0x13c] ;  /* 0x00013c00010b7983 */ /* 0x000f220000300800 */
[----:B------:R-:W-:Y:S01]  /*23020*/  MOV R4, R15 ;  /* 0x0000000f00047202 */ /* 0x000fe20000000f00 */
[----:B------:R-:W-:Y:S01]  /*23030*/  IMAD.MOV.U32 R6, RZ, RZ, R13 ;  /* 0x000000ffff067224 */ /* 0x000fe200078e000d */
[----:B------:R-:W-:-:S02]  /*23040*/  MOV R5, R14 ;  /* 0x0000000e00057202 */ /* 0x000fc40000000f00 */
[----:B------:R-:W-:Y:S02]  /*23050*/  MOV R7, R12 ;  /* 0x0000000c00077202 */ /* 0x000fe40000000f00 */
[----:B------:R-:W0:Y:S04]  /*23060*/  LDSM.16.MT88.4 R12, [R27+0x8000] ;  /* 0x008000001b0c783b */ /* 0x000e280000004200 */
[----:B----4-:R-:W-:Y:S04]  /*23070*/  STL.64 [R1+0x3f58], R10 ;  /* 0x003f580a01007387 */ /* 0x010fe80000100a00 */
[----:B---3--:R1:W-:Y:S04]  /*23080*/  STL.64 [R1+0x3f50], R8 ;  /* 0x003f500801007387 */ /* 0x0083e80000100a00 */
[----:B-1----:R-:W3:Y:S04]  /*23090*/  LDL.LU R8, [R1+0x170] ;  /* 0x0001700001087983 */ /* 0x002ee80000300800 */
[----:B------:R-:W3:Y:S04]  /*230a0*/  LDL.LU R9, [R1+0x174] ;  /* 0x0001740001097983 */ /* 0x000ee80000300800 */
[----:B------:R-:W3:Y:S04]  /*230b0*/  LDL.LU R10, [R1+0x178] ;  /* 0x00017800010a7983 */ /* 0x000ee80000300800 */
[----:B------:R-:W3:Y:S04]  /*230c0*/  LDL.LU R11, [R1+0x17c] ;  /* 0x00017c00010b7983 */ /* 0x000ee80000300800 */
[----:B0-----:R-:W-:Y:S04]  /*230d0*/  STL.64 [R1+0x3ec0], R14 ;  /* 0x003ec00e01007387 */ /* 0x001fe80000100a00 */
        /* <DEDUP_REMOVED lines=10> */
[----:B------:R-:W5:Y:S01]  /*23180*/  LDL.LU R19, [R1+0xac] ;  /* 0x0000ac0001137983 */ /* 0x000f620000300800 */
[-C--:B---3--:R-:W-:Y:S03]  /*23190*/  HMMA.16816.F32 R4, R4, R24.reuse, R8 ;  /* 0x000000180404723c */ /* 0x088fe60000001808 */
[----:B------:R-:W3:Y:S04]  /*231a0*/  LDL.LU.64 R10, [R1+0x3f58] ;  /* 0x003f5800010a7983 */ /* 0x000ee80000300a00 */
[----:B------:R-:W3:Y:S11]  /*231b0*/  LDL.LU.64 R8, [R1+0x3f50] ;  /* 0x003f500001087983 */ /* 0x000ef60000300a00 */
[----:B------:R-:W-:Y:S05]  /*231c0*/  @!UPT UIADD3 URZ, URZ, URZ, URZ ;  /* 0x0000003f3f3ff290 */ /* 0x000fea000fffe03f */
[----:B------:R-:W-:Y:S04]  /*231d0*/  STL.64 [R1+0x50], R4 ;  /* 0x0000500401007387 */ /* 0x000fe80000100a00 */
[----:B------:R0:W-:Y:S04]  /*231e0*/  STL.64 [R1+0x58], R6 ;  /* 0x0000580601007387 */ /* 0x0001e80000100a00 */
[----:B0-----:R-:W3:Y:S04]  /*231f0*/  LDL.LU.64 R6, [R1+0x3f48] ;  /* 0x003f480001067983 */ /* 0x001ee80000300a00 */
[----:B------:R-:W3:Y:S02]  /*23200*/  LDL.LU.64 R4, [R1+0x3f40] ;  /* 0x003f400001047983 */ /* 0x000ee40000300a00 */
[-C--:B---3--:R-:W-:Y:S02]  /*23210*/  HMMA.16816.F32 R4, R4, R24.reuse, R8 ;  /* 0x000000180404723c */ /* 0x088fe40000001808 */
[----:B------:R-:W3:Y:S04]  /*23220*/  LDL.LU.64 R10, [R1+0x3f38] ;  /* 0x003f3800010a7983 */ /* 0x000ee80000300a00 */
[----:B------:R-:W3:Y:S11]  /*23230*/  LDL.LU.64 R8, [R1+0x3f30] ;  /* 0x003f300001087983 */ /* 0x000ef60000300a00 */
[----:B------:R-:W-:Y:S06]  /*23240*/  @!UPT UIADD3 URZ, URZ, URZ, URZ ;  /* 0x0000003f3f3ff290 */ /* 0x000fec000fffe03f */
        /* <DEDUP_REMOVED lines=20> */
[----:B---3--:R-:W-:Y:S02]  /*23390*/  HMMA.16816.F32 R4, R4, R24, R8 ;  /* 0x000000180404723c */ /* 0x008fe40000001808 */
[----:B------:R-:W4:Y:S04]  /*233a0*/  LDL.LU.64 R10, [R1+0x3ed8] ;  /* 0x003ed800010a7983 */ /* 0x000f280000300a00 */
[----:B------:R-:W4:Y:S11]  /*233b0*/  LDL.LU.64 R8, [R1+0x3ed0] ;  /* 0x003ed00001087983 */ /* 0x000f360000300a00 */
[----:B------:R-:W-:Y:S06]  /*233c0*/  @!UPT UIADD3 URZ, URZ, URZ, URZ ;  /* 0x0000003f3f3ff290 */ /* 0x000fec000fffe03f */
[----:B------:R0:W-:Y:S04]  /*233d0*/  STL.64 [R1+0x100], R4 ;  /* 0x0001000401007387 */ /* 0x0001e80000100a00 */
[----:B------:R2:W-:Y:S04]  /*233e0*/  STL.64 [R1+0x108], R6 ;  /* 0x0001080601007387 */ /* 0x0005e80000100a00 */
[----:B0-----:R-:W3:Y:S04]  /*233f0*/  LDL.LU R4, [R1+0x60] ;  /* 0x0000600001047983 */ /* 0x001ee80000300800 */
[----:B------:R-:W3:Y:S01]  /*23400*/  LDL.LU R5, [R1+0x64] ;  /* 0x0000640001057983 */ /* 0x000ee20000300800 */
[----:B--2---:R-:W-:-:S03]  /*23410*/  MOV R7, R28 ;  /* 0x0000001c00077202 */ /* 0x004fc60000000f00 */
[----:B------:R-:W3:Y:S04]  /*23420*/  LDL.LU R6, [R1+0x68] ;  /* 0x0000680001067983 */ /* 0x000ee80000300800 */
[----:B------:R-:W2:Y:S01]  /*23430*/  LDL.LU R28, [R1+0x3ec8] ;  /* 0x003ec800011c7983 */ /* 0x000ea20000300800 */
[-C--:B----4-:R-:W-:Y:S03]  /*23440*/  HMMA.16816.F32 R8, R8, R24.reuse, R12 ;  /* 0x000000180808723c */ /* 0x090fe6000000180c */
[----:B------:R-:W5:Y:S04]  /*23450*/  LDL.LU.64 R14, [R1+0x3ec0] ;  /* 0x003ec000010e7983 */ /* 0x000f680000300a00 */
[----:B------:R-:W5:Y:S11]  /*23460*/  LDL.LU.64 R12, [R1+0x3eb8] ;  /* 0x003eb800010c7983 */ /* 0x000f760000300a00 */
[----:B------:R-:W-:Y:S05]  /*23470*/  @!UPT UIADD3 URZ, URZ, URZ, URZ ;  /* 0x0000003f3f3ff290 */ /* 0x000fea000fffe03f */
[----:B------:R0:W-:Y:S04]  /*23480*/  STL.64 [R1+0xe0], R8 ;  /* 0x0000e00801007387 */ /* 0x0001e80000100a00 */
[----:B------:R1:W-:Y:S04]  /*23490*/  STL.64 [R1+0xe8], R10 ;  /* 0x0000e80a01007387 */ /* 0x0003e80000100a00 */
[----:B0-----:R-:W4:Y:S04]  /*234a0*/  LDL.LU R8, [R1+0x70] ;  /* 0x0000700001087983 */ /* 0x001f280000300800 */
[----:B------:R-:W4:Y:S04]  /*234b0*/  LDL.LU R9, [R1+0x74] ;  /* 0x0000740001097983 */ /* 0x000f280000300800 */
[----:B-1----:R-:W4:Y:S04]  /*234c0*/  LDL.LU R10, [R1+0x78] ;  /* 0x00007800010a7983 */ /* 0x002f280000300800 */
[----:B------:R-:W4:Y:S01]  /*234d0*/  LDL.LU R11, [R1+0x7c] ;  /* 0x00007c00010b7983 */ /* 0x000f220000300800 */
[-C--:B-----5:R-:W-:Y:S03]  /*234e0*/  HMMA.16816.F32 R12, R12, R24.reuse, R16 ;  /* 0x000000180c0c723c */ /* 0x0a0fe60000001810 */
[----:B------:R-:W4:Y:S04]  /*234f0*/  LDL.LU.64 R18, [R1+0x3eb0] ;  /* 0x003eb00001127983 */ /* 0x000f280000300a00 */
[----:B------:R-:W4:Y:S01]  /*23500*/  LDL.LU.64 R16, [R1+0x3ea8] ;  /* 0x003ea80001107983 */ /* 0x000f220000300a00 */
[-C--:B---3--:R-:W-:Y:S03]  /*23510*/  HMMA.16816.F32 R4, R20, R24.reuse, R4 ;  /* 0x000000181404723c */ /* 0x088fe60000001804 */
[----:B------:R0:W1:Y:S11]  /*23520*/  LDSM.16.MT88.4 R20, [R27+0x8180] ;  /* 0x008180001b14783b */ /* 0x0000760000004200 */
[----:B------:R-:W-:Y:S01]  /*23530*/  @!UPT UIADD3 URZ, URZ, URZ, URZ ;  /* 0x0000003f3f3ff290 */ /* 0x000fe2000fffe03f */
[----:B------:R-:W-:Y:S04]  /*23540*/  STL.64 [R1+0xc0], R12 ;  /* 0x0000c00c01007387 */ /* 0x000fe80000100a00 */
[----:B------:R-:W-:Y:S04]  /*23550*/  STL.64 [R1+0xc8], R14 ;  /* 0x0000c80e01007387 */ /* 0x000fe80000100a00 */
[----:B--2---:R-:W2:Y:S01]  /*23560*/  LDSM.16.MT88.4 R12, [R28+0x8080] ;  /* 0x008080001c0c783b */ /* 0x004ea20000004200 */
[----:B----4-:R-:W-:Y:S03]  /*23570*/  HMMA.16816.F32 R8, R16, R24, R8 ;  /* 0x000000181008723c */ /* 0x010fe60000001808 */
[----:B------:R-:W-:Y:S11]  /*23580*/  LDSM.16.MT88.4 R16, [R28+0x8000] ;  /* 0x008000001c10783b */ /* 0x000ff60000004200 */
[----:B------:R-:W-:Y:S09]  /*23590*/  @!UPT UIADD3 URZ, URZ, URZ, URZ ;  /* 0x0000003f3f3ff290 */ /* 0x000ff2000fffe03f */
[----:B------:R-:W-:Y:S04]  /*235a0*/  STL.64 [R1+0xa0], R8 ;  /* 0x0000a00801007387 */ /* 0x000fe80000100a00 */
[----:B------:R-:W-:Y:S04]  /*235b0*/  STL.64 [R1+0xa8], R10 ;  /* 0x0000a80a01007387 */ /* 0x000fe80000100a00 */
[----:B0-----:R-:W3:Y:S04]  /*235c0*/  LDL.LU R27, [R1+0x3ea0] ;  /* 0x003ea000011b7983 */ /* 0x001ee80000300800 */
[----:B------:R-:W-:Y:S04]  /*235d0*/  STL.64 [R1+0x80], R4 ;  /* 0x0000800401007387 */ /* 0x000fe80000100a00 */
[----:B------:R-:W-:Y:S04]  /*235e0*/  STL.64 [R1+0x88], R6 ;  /* 0x0000880601007387 */ /* 0x000fe80000100a00 */
[----:B------:R-:W0:Y:S04]  /*235f0*/  LDSM.16.MT88.4 R8, [R28+0x8100] ;  /* 0x008100001c08783b */ /* 0x000e280000004200 */
[----:B-1----:R-:W-:Y:S04]  /*23600*/  STL.64 [R1+0x3e98], R22 ;  /* 0x003e981601007387 */ /* 0x002fe80000100a00 */
[----:B------:R-:W-:Y:S04]  /*23610*/  STL.64 [R1+0x3e90], R20 ;  /* 0x003e901401007387 */ /* 0x000fe80000100a00 */
[----:B--2---:R-:W-:Y:S04]  /*23620*/  STL [R1+0x3e7c], R12 ;  /* 0x003e7c0c01007387 */ /* 0x004fe80000100800 */
[----:B------:R-:W-:Y:S04]  /*23630*/  STL [R1+0x3e78], R13 ;  /* 0x003e780d01007387 */ /* 0x000fe80000100800 */
[----:B------:R-:W1:Y:S04]  /*23640*/  LDSM.16.MT88.4 R4, [R28+0x8180] ;  /* 0x008180001c04783b */ /* 0x000e680000004200 */
[----:B------:R-:W-:Y:S04]  /*23650*/  STL [R1+0x3e74], R14 ;  /* 0x003e740e01007387 */ /* 0x000fe80000100800 */
[----:B------:R-:W-:Y:S04]  /*23660*/  STL [R1+0x3e70], R15 ;  /* 0x003e700f01007387 */ /* 0x000fe80000100800 */
[----:B------:R-:W-:Y:S04]  /*23670*/  LDSM.16.MT88.4 R20, [R2+0xa000] ;  /* 0x00a000000214783b */ /* 0x000fe80000004200 */
[----:B------:R-:W2:Y:S04]  /*23680*/  LDSM.16.MT88.4 R12, [R2+0xa080] ;  /* 0x00a08000020c783b */ /* 0x000ea80000004200 */
[----:B0-----:R-:W-:Y:S04]  /*23690*/  STL.64 [R1+0x3e68], R10 ;  /* 0x003e680a01007387 */ /* 0x001fe80000100a00 */
[----:B------:R0:W-:Y:S04]  /*236a0*/  STL.64 [R1+0x3e60], R8 ;  /* 0x003e600801007387 */ /* 0x0001e80000100a00 */
[----:B0-----:R-:W4:Y:S04]  /*236b0*/  LDL.LU R8, [R1+0x160] ;  /* 0x0001600001087983 */ /* 0x001f280000300800 */
[----:B------:R-:W4:Y:S04]  /*236c0*/  LDL.LU R9, [R1+0x164] ;  /* 0x0001640001097983 */ /* 0x000f280000300800 */
[----:B-1----:R2:W-:Y:S04]  /*236d0*/  STL.64 [R1+0x3e58], R6 ;  /* 0x003e580601007387 */ /* 0x0025e80000100a00 */
[----:B------:R0:W-:Y:S04]  /*236e0*/  STL.64 [R1+0x3e50], R4 ;  /* 0x003e500401007387 */ /* 0x0001e80000100a00 */
[----:B------:R-:W-:Y:S01]  /*236f0*/  STL [R1+0x3e48], R28 ;  /* 0x003e481c01007387 */ /* 0x000fe20000100800 */
[----:B--2---:R-:W-:-:S03]  /*23700*/  MOV R7, R12 ;  /* 0x0000000c00077202 */ /* 0x004fc60000000f00 */
[----:B------:R-:W-:Y:S01]  /*23710*/  STL.64 [R1+0x30], R20 ;  /* 0x0000301401007387 */ /* 0x000fe20000100a00 */
[----:B------:R-:W-:Y:S01]  /*23720*/  IMAD.MOV.U32 R6, RZ, RZ, R13 ;  /* 0x000000ffff067224 */ /* 0x000fe200078e000d */
[----:B0-----:R-:W-:Y:S02]  /*23730*/  MOV R5, R14 ;  /* 0x0000000e00057202 */ /* 0x001fe40000000f00 */
[----:B------:R-:W-:Y:S01]  /*23740*/  STL.64 [R1+0x38], R22 ;  /* 0x0000381601007387 */ /* 0x000fe20000100a00 */
[----:B------:R-:W-:-:S03]  /*23750*/  MOV R4, R15 ;  /* 0x0000000f00047202 */ /* 0x000fc60000000f00 */
[----:B------:R-:W0:Y:S04]  /*23760*/  LDSM.16.MT88.4 R12, [R2+0xa100] ;  /* 0x00a10000020c783b */ /* 0x000e280000004200 */
[----:B------:R-:W1:Y:S01]  /*23770*/  LDSM.16.MT88.4 R20, [R2+0xa180] ;  /* 0x00a180000214783b */ /* 0x000e620000004200 */
[----:B------:R-:W-:Y:S02]  /*23780*/  MOV R11, R26 ;  /* 0x0000001a000b7202 */ /* 0x000fe40000000f00 */
[----:B0-----:R-:W-:Y:S01]  /*23790*/  MOV R26, R14 ;  /* 0x0000000e001a7202 */ /* 0x001fe20000000f00 */
[----:B------:R-:W-:Y:S01]  /*237a0*/  IMAD.MOV.U32 R28, RZ, RZ, R13 ;  /* 0x000000ffff1c7224 */ /* 0x000fe200078e000d */
[----:B------:R0:W-:Y:S01]  /*237b0*/  STL [R1+0x10], R12 ;  /* 0x0000100c01007387 */ /* 0x0001e20000100800 */
[----:B-1----:R-:W-:-:S02]  /*237c0*/  MOV R14, R22 ;  /* 0x00000016000e7202 */ /* 0x002fc40000000f00 */
[----:B------:R-:W-:Y:S01]  /*237d0*/  MOV R13, R21 ;  /* 0x00000015000d7202 */ /* 0x000fe20000000f00 */
[----:B0-----:R-:W-:Y:S02]  /*237e0*/  IMAD.MOV.U32 R12, RZ, RZ, R20 ;  /* 0x000000ffff0c7224 */ /* 0x001fe400078e0014 */
[----:B---3--:R-:W-:Y:S01]  /*237f0*/  IMAD.MOV.U32 R10, RZ, RZ, R27 ;  /* 0x000000ffff0a7224 */ /* 0x008fe200078e001b */
[----:B------:R-:W-:Y:S01]  /*23800*/  MOV R27, R15 ;  /* 0x0000000f001b7202 */ /* 0x000fe20000000f00 */
[----:B------:R-:W-:Y:S02]  /*23810*/  IMAD.MOV.U32 R15, RZ, RZ, R23 ;  /* 0x000000ffff0f7224 */ /* 0x000fe400078e0017 */
[----:B------:R-:W4:Y:S04]  /*23820*/  LDL.LU.64 R22, [R1+0x3e98] ;  /* 0x003e980001167983 */ /* 0x000f280000300a00 */
[----:B------:R-:W4:Y:S04]  /*23830*/  LDL.LU.64 R20, [R1+0x3e90] ;  /* 0x003e900001147983 */ /* 0x000f280000300a00 */
[----:B------:R-:W-:Y:S04]  /*23840*/  STL.64 [R1+0x3e88], R14 ;  /* 0x003e880e01007387 */ /* 0x000fe80000100a00 */
[----:B------:R0:W-:Y:S04]  /*23850*/  STL.64 [R1+0x3e80], R12 ;  /* 0x003e800c01007387 */ /* 0x0001e80000100a00 */
[----:B0-----:R-:W2:Y:S04]  /*23860*/  LDL.LU R12, [R1+0x150] ;  /* 0x00015000010c7983 */ /* 0x001ea80000300800 */
[----:B------:R-:W-:Y:S01]  /*23870*/  STL [R1+0x3d60], R2 ;  /* 0x003d600201007387 */ /* 0x000fe20000100800 */
[----:B----4-:R-:W-:Y:S11]  /*23880*/  HMMA.16816.F32 R8, R20, R24, R8 ;  /* 0x000000181408723c */ /* 0x010ff60000001808 */
[----:B------:R-:W-:Y:S11]  /*23890*/  @!UPT UIADD3 URZ, URZ, URZ, URZ ;  /* 0x0000003f3f3ff290 */ /* 0x000ff6000fffe03f */
[----:B------:R-:W-:Y:S01]  /*238a0*/  @!UPT UIADD3 URZ, URZ, URZ, URZ ;  /* 0x0000003f3f3ff290 */ /* 0x000fe2000fffe03f */
[----:B------:R-:W-:Y:S04]  /*238b0*/  STL [R1+0x70], R8 ;  /* 0x0000700801007387 */ /* 0x000fe80000100800 */
[----:B------:R-:W3:Y:S04]  /*238c0*/  LDL R22, [R1+0xbfc] ;  /* 0x000bfc0001167983 */ /* 0x000ee80000100800 */
[----:B------:R-:W3:Y:S01]  /*238d0*/  LDL R23, [R1+0xbf8] ;  /* 0x000bf80001177983 */ /* 0x000ee20000100800 */
[----:B------:R-:W-:Y:S01]  /*238e0*/  MOV R21, R6 ;  /* 0x0000000600157202 */ /* 0x000fe20000000f00 */
[----:B------:R-:W-:Y:S01]  /*238f0*/  IMAD.MOV.U32 R15, RZ, RZ, R0 ;  /* 0x000000ffff0f7224 */ /* 0x000fe200078e0000 */
[----:B------:R-:W-:-:S02]  /*23900*/  MOV R20, R7 ;  /* 0x0000000700147202 */ /* 0x000fc40000000f00 */
[----:B------:R-:W-:Y:S02]  /*23910*/  MOV R13, R29 ;  /* 0x0000001d000d7202 */ /* 0x000fe40000000f00 */
[----:B------:R-:W-:Y:S02]  /*23920*/  MOV R0, R9 ;  /* 0x0000000900007202 */ /* 0x000fe40000000f00 */
[----:B------:R-:W-:Y:S01]  /*23930*/  MOV R14, R3 ;  /* 0x00000003000e7202 */ /* 0x000fe20000000f00 */
[----:B------:R-:W-:Y:S01]  /*23940*/  IMAD.MOV.U32 R3, RZ, RZ, R11 ;  /* 0x000000ffff037224 */ /* 0x000fe200078e000b */
[----:B------:R-:W-:Y:S01]  /*23950*/  MOV R29, R10 ;  /* 0x0000000a001d7202 */ /* 0x000fe20000000f00 */
[----:B---3--:R0:W-:Y:S02]  /*23960*/  STL.64 [R1+0x3df8], R22 ;  /* 0x003df81601007387 */ /* 0x0081e40000100a00 */
[----:B0-----:R-:W-:Y:S01]  /*23970*/  MOV R23, R4 ;  /* 0x0000000400177202 */ /* 0x001fe20000000f00 */
[----:B------:R-:W-:Y:S01]  /*23980*/  IMAD.MOV.U32 R22, RZ, RZ, R5 ;  /* 0x000000ffff167224 */ /* 0x000fe200078e0005 */
[----:B------:R-:W3:Y:S04]  /*23990*/  LDL.LU R4, [R1+0x110] ;  /* 0x0001100001047983 */ /* 0x000ee80000300800 */
        /* <DEDUP_REMOVED lines=8> */
[----:B------:R0:W-:Y:S04]  /*23a20*/  STL.64 [R1+0x3e10], R20 ;  /* 0x003e101401007387 */ /* 0x0001e80000100a00 */
[----:B0-----:R-:W5:Y:S04]  /*23a30*/  LDL.LU R20, [R1+0x30] ;  /* 0x0000300001147983 */ /* 0x001f680000300800 */
[----:B------:R-:W5:Y:S04]  /*23a40*/  LDL.LU R21, [R1+0x34] ;  /* 0x0000340001157983 */ /* 0x000f680000300800 */
[----:B------:R-:W3:Y:S04]  /*23a50*/  LDL.LU R22, [R1+0x38] ;  /* 0x0000380001167983 */ /* 0x000ee80000300800 */
[----:B------:R-:W3:Y:S01]  /*23a60*/  LDL.LU R23, [R1+0x3c] ;  /* 0x00003c0001177983 */ /* 0x000ee20000300800 */
[----:B--2---:R-:W-:Y:S03]  /*23a70*/  HMMA.16816.F32 R16, R16, R24, R12 ;  /* 0x000000181010723c */ /* 0x004fe6000000180c */
[----:B---3--:R-:W-:Y:S04]  /*23a80*/  STL.64 [R1+0x3e38], R22 ;  /* 0x003e381601007387 */ /* 0x008fe80000100a00 */
[----:B-----5:R0:W-:Y:S04]  /*23a90*/  STL.64 [R1+0x3e30], R20 ;  /* 0x003e301401007387 */ /* 0x0201e80000100a00 */
[----:B0-----:R-:W2:Y:S04]  /*23aa0*/  LDL.LU R20, [R1+0xd0] ;  /* 0x0000d00001147983 */ /* 0x001ea80000300800 */
[----:B------:R-:W2:Y:S04]  /*23ab0*/  LDL.LU R21, [R1+0xd4] ;  /* 0x0000d40001157983 */ /* 0x000ea80000300800 */
[----:B------:R-:W2:Y:S04]  /*23ac0*/  LDL.LU R22, [R1+0xd8] ;  /* 0x0000d80001167983 */ /* 0x000ea80000300800 */
[----:B------:R-:W2:Y:S04]  /*23ad0*/  LDL.LU R23, [R1+0xdc] ;  /* 0x0000dc0001177983 */ /* 0x000ea80000300800 */
[----:B------:R-:W3:Y:S04]  /*23ae0*/  LDL.LU.64 R14, [R1+0x3e88] ;  /* 0x003e8800010e7983 */ /* 0x000ee80000300a00 */
[----:B------:R-:W5:Y:S01]  /*23af0*/  LDL.LU.64 R12, [R1+0x3e80] ;  /* 0x003e8000010c7983 */ /* 0x000f620000300a00 */
[----:B------:R-:W-:-:S03]  /*23b00*/  MOV R2, R19 ;  /* 0x0000001300027202 */ /* 0x000fc60000000f00 */
[----:B------:R-:W-:Y:S04]  /*23b10*/  STL.64 [R1+0x60], R16 ;  /* 0x0000601001007387 */ /* 0x000fe80000100a00 */
[----:B------:R3:W-:Y:S02]  /*23b20*/  STL [R1+0x68], R18 ;  /* 0x0000681201007387 */ /* 0x0007e40000100800 */
[----:B---3--:R-:W-:Y:S01]  /*23b30*/  MOV R18, R14 ;  /* 0x0000000e00127202 */ /* 0x008fe20000000f00 */
[----:B------:R-:W-:Y:S02]  /*23b40*/  IMAD.MOV.U32 R19, RZ, RZ, R15 ;  /* 0x000000ffff137224 */ /* 0x000fe400078e000f */
[----:B-----5:R-:W-:Y:S01]  /*23b50*/  IMAD.MOV.U32 R16, RZ, RZ, R12 ;  /* 0x000000ffff107224 */ /* 0x020fe200078e000c */
[----:B------:R-:W-:Y:S01]  /*23b60*/  MOV R17, R13 ;  /* 0x0000000d00117202 */ /* 0x000fe20000000f00 */
[----:B------:R-:W4:Y:S04]  /*23b70*/  LDL.LU R12, [R1+0x3e7c] ;  /* 0x003e7c00010c7983 */ /* 0x000f280000300800 */
[----:B------:R-:W4:Y:S04]  /*23b80*/  LDL.LU R13, [R1+0x3e78] ;  /* 0x003e7800010d7983 */ /* 0x000f280000300800 */
[----:B------:R-:W4:Y:S04]  /*23b90*/  LDL.LU R14, [R1+0x3e74] ;  /* 0x003e7400010e7983 */ /* 0x000f280000300800 */
[----:B------:R-:W4:Y:S04]  /*23ba0*/  LDL.LU R15, [R1+0x3e70] ;  /* 0x003e7000010f7983 */ /* 0x000f280000300800 */
[----:B------:R-:W-:Y:S04]  /*23bb0*/  STL.64 [R1+0x3e08], R18 ;  /* 0x003e081201007387 */ /* 0x000fe80000100a00 */
[----:B------:R0:W-:Y:S04]  /*23bc0*/  STL.64 [R1+0x3e00], R16 ;  /* 0x003e001001007387 */ /* 0x0001e80000100a00 */
[----:B0-----:R-:W3:Y:S04]  /*23bd0*/  LDL.LU R16, [R1+0x90] ;  /* 0x0000900001107983 */ /* 0x001ee80000300800 */
[----:B------:R-:W3:Y:S04]  /*23be0*/  LDL.LU R17, [R1+0x94] ;  /* 0x0000940001117983 */ /* 0x000ee80000300800 */
[----:B------:R-:W5:Y:S04]  /*23bf0*/  LDL.LU R18, [R1+0x98] ;  /* 0x0000980001127983 */ /* 0x000f680000300800 */
[----:B------:R-:W5:Y:S01]  /*23c00*/  LDL.LU R19, [R1+0x9c] ;  /* 0x00009c0001137983 */ /* 0x000f620000300800 */
[-C--:B----4-:R-:W-:Y:S03]  /*23c10*/  HMMA.16816.F32 R12, R12, R24.reuse, R8 ;  /* 0x000000180c0c723c */ /* 0x090fe60000001808 */
[----:B-----5:R-:W-:Y:S04]  /*23c20*/  STL.64 [R1+0x3e28], R18 ;  /* 0x003e281201007387 */ /* 0x020fe80000100a00 */
[----:B---3--:R0:W-:Y:S04]  /*23c30*/  STL.64 [R1+0x3e20], R16 ;  /* 0x003e201001007387 */ /* 0x0081e80000100a00 */
[----:B0-----:R-:W3:Y:S04]  /*23c40*/  LDL.LU R16, [R1+0xb0] ;  /* 0x0000b00001107983 */ /* 0x001ee80000300800 */
[----:B------:R-:W3:Y:S04]  /*23c50*/  LDL.LU R17, [R1+0xb4] ;  /* 0x0000b40001117983 */ /* 0x000ee80000300800 */
[----:B------:R-:W3:Y:S04]  /*23c60*/  LDL.LU R18, [R1+0xb8] ;  /* 0x0000b80001127983 */ /* 0x000ee80000300800 */
[----:B------:R-:W3:Y:S04]  /*23c70*/  LDL.LU R19, [R1+0xbc] ;  /* 0x0000bc0001137983 */ /* 0x000ee80000300800 */
[----:B------:R-:W4:Y:S04]  /*23c80*/  LDL.LU.64 R10, [R1+0x3e68] ;  /* 0x003e6800010a7983 */ /* 0x000f280000300a00 */
[----:B------:R-:W4:Y:S04]  /*23c90*/  LDL.LU.64 R8, [R1+0x3e60] ;  /* 0x003e600001087983 */ /* 0x000f280000300a00 */
[----:B------:R0:W-:Y:S04]  /*23ca0*/  STL.64 [R1+0x160], R12 ;  /* 0x0001600c01007387 */ /* 0x0001e80000100a00 */
[----:B------:R1:W-:Y:S04]  /*23cb0*/  STL.64 [R1+0x168], R14 ;  /* 0x0001680e01007387 */ /* 0x0003e80000100a00 */
[----:B0-----:R-:W5:Y:S04]  /*23cc0*/  LDL.LU R12, [R1+0x40] ;  /* 0x00004000010c7983 */ /* 0x001f680000300800 */
[----:B------:R-:W5:Y:S04]  /*23cd0*/  LDL.LU R13, [R1+0x44] ;  /* 0x00004400010d7983 */ /* 0x000f680000300800 */
[----:B-1----:R-:W5:Y:S04]  /*23ce0*/  LDL.LU R14, [R1+0x48] ;  /* 0x00004800010e7983 */ /* 0x002f680000300800 */
[----:B------:R-:W5:Y:S01]  /*23cf0*/  LDL.LU R15, [R1+0x4c] ;  /* 0x00004c00010f7983 */ /* 0x000f620000300800 */
[----:B----4-:R-:W-:Y:S03]  /*23d00*/  HMMA.16816.F32 R8, R8, R24, R4 ;  /* 0x000000180808723c */ /* 0x010fe60000001804 */
[----:B------:R-:W2:Y:S04]  /*23d10*/  LDL.LU.64 R6, [R1+0x3e58] ;  /* 0x003e580001067983 */ /* 0x000ea80000300a00 */
[----:B------:R-:W2:Y:S11]  /*23d20*/  LDL.LU.64 R4, [R1+0x3e50] ;  /* 0x003e500001047983 */ /* 0x000eb60000300a00 */
[----:B------:R-:W-:Y:S05]  /*23d30*/  @!UPT UIADD3 URZ, URZ, URZ, URZ ;  /* 0x0000003f3f3ff290 */ /* 0x000fea000fffe03f */
[----:B------:R0:W-:Y:S04]  /*23d40*/  STL.64 [R1+0x140], R8 ;  /* 0x0001400801007387 */ /* 0x0001e80000100a00 */
[----:B------:R1:W-:Y:S04]  /*23d50*/  STL.64 [R1+0x148], R10 ;  /* 0x0001480a01007387 */ /* 0x0003e80000100a00 */
[----:B0-----:R-:W4:Y:S01]  /*23d60*/  LDL.LU R8, [R1+0x10] ;  /* 0x0000100001087983 */ /* 0x001f220000300800 */
[----:B------:R-:W-:-:S03]  /*23d70*/  MOV R9, R28 ;  /* 0x0000001c00097202 */ /* 0x000fc60000000f00 */
[----:B------:R-:W3:Y:S01]  /*23d80*/  LDL.LU R28, [R1+0x3e48] ;  /* 0x003e4800011c7983 */ /* 0x000ee20000300800 */
[----:B-1----:R-:W-:Y:S01]  /*23d90*/  MOV R10, R26 ;  /* 0x0000001a000a7202 */ /* 0x002fe20000000f00 */
[----:B------:R-:W-:Y:S02]  /*23da0*/  IMAD.MOV.U32 R11, RZ, RZ, R27 ;  /* 0x000000ffff0b7224 */ /* 0x000fe400078e001b */
[----:B------:R-:W3:Y:S04]  /*23db0*/  LDL.LU R26, [R1+0x3e44] ;  /* 0x003e4400011a7983 */ /* 0x000ee80000300800 */
[----:B------:R-:W3:Y:S01]  /*23dc0*/  LDL.LU R27, [R1+0x3e40] ;  /* 0x003e4000011b7983 */ /* 0x000ee20000300800 */
[----:B--2---:R-:W-:Y:S03]  /*23dd0*/  HMMA.16816.F32 R4, R4, R24, R20 ;  /* 0x000000180404723c */ /* 0x004fe60000001814 */
[----:B------:R-:W3:Y:S04]  /*23de0*/  LDL.LU.64 R22, [R1+0x3e38] ;  /* 0x003e380001167983 */ /* 0x000ee80000300a00 */
[----:B------:R-:W3:Y:S11]  /*23df0*/  LDL.LU.64 R20, [R1+0x3e30] ;  /* 0x003e300001147983 */ /* 0x000ef60000300a00 */
[----:B------:R-:W-:Y:S05]  /*23e00*/  @!UPT UIADD3 URZ, URZ, URZ, URZ ;  /* 0x0000003f3f3ff290 */ /* 0x000fea000fffe03f */
[----:B------:R0:W-:Y:S04]  /*23e10*/  STL.64 [R1+0x110], R4 ;  /* 0x0001100401007387 */ /* 0x0001e80000100a00 */
[----:B------:R1:W-:Y:S04]  /*23e20*/  STL.64 [R1+0x118], R6 ;  /* 0x0001180601007387 */ /* 0x0003e80000100a00 */
[----:B0-----:R-:W4:Y:S04]  /*23e30*/  LDL.LU R4, [R1+0x50] ;  /* 0x0000500001047983 */ /* 0x001f280000300800 */
[----:B------:R-:W4:Y:S04]  /*23e40*/  LDL.LU R5, [R1+0x54] ;  /* 0x0000540001057983 */ /* 0x000f280000300800 */
[----:B-1----:R-:W4:Y:S04]  /*23e50*/  LDL.LU R6, [R1+0x58] ;  /* 0x0000580001067983 */ /* 0x002f280000300800 */
[----:B------:R-:W4:Y:S01]  /*23e60*/  LDL.LU R7, [R1+0x5c] ;  /* 0x00005c0001077983 */ /* 0x000f220000300800 */
[-C--:B---3--:R-:W-:Y:S03]  /*23e70*/  HMMA.16816.F32 R20, R20, R26.reuse, R16 ;  /* 0x0000001a1414723c */ /* 0x088fe60000001810 */
        /* <DEDUP_REMOVED lines=8> */
[----:B------:R-:W5:Y:S04]  /*23f00*/  LDL.LU.64 R18, [R1+0x3e08] ;  /* 0x003e080001127983 */ /* 0x000f680000300a00 */
[----:B------:R-:W5:Y:S11]  /*23f10*/  LDL.LU.64 R16, [R1+0x3e00] ;  /* 0x003e000001107983 */ /* 0x000f760000300a00 */
[----:B------:R-:W-:Y:S06]  /*23f20*/  @!UPT UIADD3 URZ, URZ, URZ, URZ ;  /* 0x0000003f3f3ff290 */ /* 0x000fec000fffe03f */
[----:B------:R-:W-:Y:S04]  /*23f30*/  STL.64 [R1+0xd0], R20 ;  /* 0x0000d01401007387 */ /* 0x000fe80000100a00 */
[----:B------:R0:W-:Y:S04]  /*23f40*/  STL.64 [R1+0xd8], R22 ;  /* 0x0000d81601007387 */ /* 0x0001e80000100a00 */
[----:B0-----:R-:W2:Y:S01]  /*23f50*/  LDL.LU.64 R22, [R1+0x3df8] ;  /* 0x003df80001167983 */ /* 0x001ea20000300a00 */
[-C--:B----4-:R-:W-:Y:S11]  /*23f60*/  HMMA.16816.F32 R4, R8, R26.reuse, R4 ;  /* 0x0000001a0804723c */ /* 0x090ff60000001804 */
[----:B------:R-:W-:Y:S11]  /*23f70*/  @!UPT UIADD3 URZ, URZ, URZ, URZ ;  /* 0x0000003f3f3ff290 */ /* 0x000ff6000fffe03f */
[----:B------:R-:W-:Y:S01]  /*23f80*/  @!UPT UIADD3 URZ, URZ, URZ, URZ ;  /* 0x0000003f3f3ff290 */ /* 0x000fe2000fffe03f */
[----:B------:R-:W-:Y:S04]  /*23f90*/  STL.64 [R1+0x90], R4 ;  /* 0x0000900401007387 */ /* 0x000fe80000100a00 */
[----:B------:R-:W-:Y:S04]  /*23fa0*/  STL.64 [R1+0x98], R6 ;  /* 0x0000980601007387 */ /* 0x000fe80000100a00 */
[----:B--2---:R-:W0:Y:S01]  /*23fb0*/  LDSM.16.MT88.4 R4, [R22+0xa000] ;  /* 0x00a000001604783b */ /* 0x004e220000004200 */
[----:B-----5:R-:W-:Y:S07]  /*23fc0*/  HMMA.16816.F32 R8, R16, R26, R12 ;  /* 0x0000001a1008723c */ /* 0x020fee000000180c */
[----:B0-----:R-:W-:Y:S01]  /*23fd0*/  MOV R15, R4 ;  /* 0x00000004000f7202 */ /* 0x001fe20000000f00 */
[----:B------:R-:W-:Y:S01]  /*23fe0*/  IMAD.MOV.U32 R13, RZ, RZ, R6 ;  /* 0x000000ffff0d7224 */ /* 0x000fe200078e0006 */
[----:B------:R-:W-:-:S02]  /*23ff0*/  MOV R14, R5 ;  /* 0x00000005000e7202 */ /* 0x000fc40000000f00 */
[----:B------:R-:W-:Y:S02]  /*24000*/  MOV R12, R7 ;  /* 0x00000007000c7202 */ /* 0x000fe40000000f00 */
[----:B------:R-:W0:Y:S10]  /*24010*/  LDSM.16.MT88.4 R4, [R22+0xa080] ;  /* 0x00a080001604783b */ /* 0x000e340000004200 */
[----:B------:R-:W-:Y:S04]  /*24020*/  STL.64 [R1+0x50], R8 ;  /* 0x0000500801007387 */ /* 0x000fe80000100a00 */
[----:B------:R0:W-:Y:S02]  /*24030*/  STL.64 [R1+0x58], R10 ;  /* 0x0000580a01007387 */ /* 0x0001e40000100a00 */
[----:B0-----:R-:W-:Y:S01]  /*24040*/  MOV R11, R4 ;  /* 0x00000004000b7202 */ /* 0x001fe20000000f00 */
[----:B------:R-:W-:Y:S01]  /*24050*/  IMAD.MOV.U32 R10, RZ, RZ, R5 ;  /* 0x000000ffff0a7224 */ /* 0x000fe200078e0005 */
[----:B------:R-:W-:-:S02]  /*24060*/  MOV R9, R6 ;  /* 0x0000000600097202 */ /* 0x000fc40000000f00 */
[----:B------:R-:W-:Y:S02]  /*24070*/  MOV R8, R7 ;  /* 0x0000000700087202 */ /* 0x000fe40000000f00 */
        /* <DEDUP_REMOVED lines=11> */
[----:B0-----:R0:W-:Y:S04]  /*24130*/  STL.64 [R1+0x3d80], R6 ;  /* 0x003d800601007387 */ /* 0x0011e80000100a00 */
[----:B------:R1:W-:Y:S01]  /*24140*/  STL.64 [R1+0x3d78], R4 ;  /* 0x003d780401007387 */ /* 0x0003e20000100a00 */
[----:B0-----:R-:W-:-:S02]  /*24150*/  MOV R6, R21 ;  /* 0x0000001500067202 */ /* 0x001fc40000000f00 */
[----:B------:R-:W-:Y:S02]  /*24160*/  MOV R7, R20 ;  /* 0x0000001400077202 */ /* 0x000fe40000000f00 */
[----:B-1----:R-:W-:Y:S01]  /*24170*/  MOV R4, R24 ;  /* 0x0000001800047202 */ /* 0x002fe20000000f00 */
[----:B------:R-:W-:Y:S02]  /*24180*/  IMAD.MOV.U32 R5, RZ, RZ, R22 ;  /* 0x000000ffff057224 */ /* 0x000fe400078e0016 */
[----:B------:R0:W-:Y:S04]  /*24190*/  STL.64 [R1+0x3da0], R6 ;  /* 0x003da00601007387 */ /* 0x0001e80000100a00 */
[----:B------:R1:W-:Y:S01]  /*241a0*/  STL.64 [R1+0x3d98], R4 ;  /* 0x003d980401007387 */ /* 0x0003e20000100a00 */
[----:B0-----:R-:W-:Y:S01]  /*241b0*/  MOV R6, R17 ;  /* 0x0000001100067202 */ /* 0x001fe20000000f00 */
[----:B------:R-:W-:-:S02]  /*241c0*/  IMAD.MOV.U32 R7, RZ, RZ, R16 ;  /* 0x000000ffff077224 */ /* 0x000fc400078e0010 */
[----:B-1----:R-:W-:Y:S01]  /*241d0*/  IMAD.MOV.U32 R4, RZ, RZ, R19 ;  /* 0x000000ffff047224 */ /* 0x002fe200078e0013 */
[----:B------:R-:W-:Y:S02]  /*241e0*/  MOV R5, R18 ;  /* 0x0000001200057202 */ /* 0x000fe40000000f00 */
[----:B------:R0:W-:Y:S04]  /*241f0*/  STL.64 [R1+0x3dc0], R6 ;  /* 0x003dc00601007387 */ /* 0x0001e80000100a00 */
[----:B------:R1:W-:Y:S04]  /*24200*/  STL.64 [R1+0x3db8], R4 ;  /* 0x003db80401007387 */ /* 0x0003e80000100a00 */
[----:B------:R-:W-:Y:S01]  /*24210*/  LDSM.16.MT88.4 R16, [R23+0xa180] ;  /* 0x00a180001710783b */ /* 0x000fe20000004200 */
[----:B0-----:R-:W-:Y:S01]  /*24220*/  IMAD.MOV.U32 R6, RZ, RZ, R9 ;  /* 0x000000ffff067224 */ /* 0x001fe200078e0009 */
[----:B------:R-:W-:-:S02]  /*24230*/  MOV R7, R8 ;  /* 0x0000000800077202 */ /* 0x000fc40000000f00 */
[----:B-1----:R-:W-:Y:S02]  /*24240*/  MOV R4, R11 ;  /* 0x0000000b00047202 */ /* 0x002fe40000000f00 */
        /* <DEDUP_REMOVED lines=33> */
[----:B------:R-:W1:Y:S04]  /*24460*/  LDSM.16.MT88.4 R20, [R28+0xa000] ;  /* 0x00a000001c14783b */ /* 0x000e680000004200 */
[----:B---3--:R-:W-:Y:S04]  /*24470*/  STL.64 [R1+0x3df0], R10 ;  /* 0x003df00a01007387 */ /* 0x008fe80000100a00 */
[----:B--2---:R2:W-:Y:S04]  /*24480*/  STL.64 [R1+0x3de8], R8 ;  /* 0x003de80801007387 */ /* 0x0045e80000100a00 */
[----:B--2---:R-:W2:Y:S04]  /*24490*/  LDL.LU R8, [R1+0x130] ;  /* 0x0001300001087983 */ /* 0x004ea80000300800 */
        /* <DEDUP_REMOVED lines=52> */
[----:B------:R2:W-:Y:S04]  /*247e0*/  STL.64 [R1+0x108], R6 ;  /* 0x0001080601007387 */ /* 0x0005e80000100a00 */
[----:B0-----:R-:W1:Y:S04]  /*247f0*/  LDL.LU R4, [R1+0x60] ;  /* 0x0000600001047983 */ /* 0x001e680000300800 */
[----:B------:R-:W1:Y:S01]  /*24800*/  LDL.LU R5, [R1+0x64] ;  /* 0x0000640001057983 */ /* 0x000e620000300800 */
[----:B--2---:R-:W-:-:S03]  /*24810*/  IMAD.MOV.U32 R7, RZ, RZ, R2 ;  /* 0x000000ffff077224 */ /* 0x004fc600078e0002 */
[----:B------:R-:W1:Y:S04]  /*24820*/  LDL.LU R6, [R1+0x68] ;  /* 0x0000680001067983 */ /* 0x000e680000300800 */
[----:B------:R-:W2:Y:S01]  /*24830*/  LDL.LU R2, [R1+0x3d60] ;  /* 0x003d600001027983 */ /* 0x000ea20000300800 */
[----:B---3--:R-:W-:Y:S03]  /*24840*/  HMMA.16816.F32 R8, R8, R26, R12 ;  /* 0x0000001a0808723c */ /* 0x008fe6000000180c */
[----:B------:R-:W4:Y:S04]  /*24850*/  LDL.LU.64 R14, [R1+0x3d58] ;  /* 0x003d5800010e7983 */ /* 0x000f280000300a00 */
[----:B------:R-:W4:Y:S11]  /*24860*/  LDL.LU.64 R12, [R1+0x3d50] ;  /* 0x003d5000010c7983 */ /* 0x000f360000300a00 */
[----:B------:R-:W-:Y:S05]  /*24870*/  @!UPT UIADD3 URZ, URZ, URZ, URZ ;  /* 0x0000003f3f3ff290 */ /* 0x000fea000fffe03f */
[----:B------:R0:W-:Y:S04]  /*24880*/  STL.64 [R1+0xe0], R8 ;  /* 0x0000e00801007387 */ /* 0x0001e80000100a00 */
[----:B------:R3:W-:Y:S04]  /*24890*/  STL.64 [R1+0xe8], R10 ;  /* 0x0000e80a01007387 */ /* 0x0007e80000100a00 */
[----:B0-----:R-:W5:Y:S01]  /*248a0*/  LDL.LU R8, [R1+0x70] ;  /* 0x0000700001087983 */ /* 0x001f620000300800 */
[----:B------:R-:W-:-:S03]  /*248b0*/  MOV R9, R0 ;  /* 0x0000000000097202 */ /* 0x000fc60000000f00 */
[----:B------:R-:W2:Y:S01]  /*248c0*/  LDL.LU R0, [R1+0x3d48] ;  /* 0x003d480001007983 */ /* 0x000ea20000300800 */
[-C--:B----4-:R-:W-:Y:S03]  /*248d0*/  HMMA.16816.F32 R12, R12, R26.reuse, R16 ;  /* 0x0000001a0c0c723c */ /* 0x090fe60000001810 */
[----:B------:R-:W5:Y:S04]  /*248e0*/  LDL.LU.64 R18, [R1+0x3d40] ;  /* 0x003d400001127983 */ /* 0x000f680000300a00 */
[----:B------:R-:W5:Y:S01]  /*248f0*/  LDL.LU.64 R16, [R1+0x3d38] ;  /* 0x003d380001107983 */ /* 0x000f620000300a00 */
[----:B---3--:R-:W-:Y:S01]  /*24900*/  MOV R10, R29 ;  /* 0x0000001d000a7202 */ /* 0x008fe20000000f00 */
[----:B------:R-:W-:Y:S01]  /*24910*/  IMAD.MOV.U32 R11, RZ, RZ, R3 ;  /* 0x000000ffff0b7224 */ /* 0x000fe200078e0003 */
[-C--:B-1----:R-:W-:Y:S11]  /*24920*/  HMMA.16816.F32 R4, R20, R26.reuse, R4 ;  /* 0x0000001a1404723c */ /* 0x082ff60000001804 */
[----:B------:R-:W-:Y:S02]  /*24930*/  @!UPT UIADD3 URZ, URZ, URZ, URZ ;  /* 0x0000003f3f3ff290 */ /* 0x000fe4000fffe03f */
[----:B------:R-:W-:Y:S04]  /*24940*/  STL.64 [R1+0xc0], R12 ;  /* 0x0000c00c01007387 */ /* 0x000fe80000100a00 */
[----:B------:R-:W-:Y:S04]  /*24950*/  STL.64 [R1+0xc8], R14 ;  /* 0x0000c80e01007387 */ /* 0x000fe80000100a00 */
[----:B------:R-:W0:Y:S01]  /*24960*/  LDSM.16.MT88.4 R12, [R28+0xa100] ;  /* 0x00a100001c0c783b */ /* 0x000e220000004200 */
[----:B-----5:R-:W-:Y:S03]  /*24970*/  HMMA.16816.F32 R8, R16, R26, R8 ;  /* 0x0000001a1008723c */ /* 0x020fe60000001808 */
[----:B------:R-:W-:Y:S11]  /*24980*/  LDSM.16.MT88.4 R16, [R28+0xa080] ;  /* 0x00a080001c10783b */ /* 0x000ff60000004200 */
[----:B------:R-:W-:Y:S10]  /*24990*/  @!UPT UIADD3 URZ, URZ, URZ, URZ ;  /* 0x0000003f3f3ff290 */ /* 0x000ff4000fffe03f */
[----:B------:R-:W-:Y:S02]  /*249a0*/  MOV R24, R11 ;  /* 0x0000000b00187202 */ /* 0x000fe40000000f00 */
[----:B------:R-:W-:Y:S01]  /*249b0*/  MOV R25, R10 ;  /* 0x0000000a00197202 */ /* 0x000fe20000000f00 */
[----:B------:R-:W-:Y:S04]  /*249c0*/  STL.64 [R1+0xb0], R8 ;  /* 0x0000b00801007387 */ /* 0x000fe80000100a00 */
[----:B------:R-:W-:Y:S04]  /*249d0*/  STL [R1+0x3d14], R24 ;  /* 0x003d141801007387 */ /* 0x000fe80000100800 */
[----:B------:R-:W-:Y:S04]  /*249e0*/  STL [R1+0x3d10], R25 ;  /* 0x003d101901007387 */ /* 0x000fe80000100800 */
[----:B------:R-:W-:Y:S04]  /*249f0*/  STL.64 [R1+0x80], R4 ;  /* 0x0000800401007387 */ /* 0x000fe80000100a00 */
[----:B------:R-:W1:Y:S04]  /*24a00*/  LDSM.16.MT88.4 R8, [R28+0xa180] ;  /* 0x00a180001c08783b */ /* 0x000e680000004200 */
[----:B------:R-:W-:Y:S04]  /*24a10*/  STL.64 [R1+0x88], R6 ;  /* 0x0000880601007387 */ /* 0x000fe80000100a00 */
[----:B--2---:R-:W2:Y:S04]  /*24a20*/  LDSM.16.MT88.4 R4, [R2+0xc000] ;  /* 0x00c000000204783b */ /* 0x004ea80000004200 */
[----:B0-----:R-:W-:Y:S04]  /*24a30*/  STL [R1+0x3d24], R12 ;  /* 0x003d240c01007387 */ /* 0x001fe80000100800 */
[----:B------:R-:W-:Y:S04]  /*24a40*/  STL [R1+0x3d20], R13 ;  /* 0x003d200d01007387 */ /* 0x000fe80000100800 */
[----:B------:R-:W-:Y:S04]  /*24a50*/  STL [R1+0x3d1c], R14 ;  /* 0x003d1c0e01007387 */ /* 0x000fe80000100800 */
[----:B------:R-:W-:Y:S04]  /*24a60*/  STL [R1+0x3d18], R15 ;  /* 0x003d180f01007387 */ /* 0x000fe80000100800 */
[----:B------:R-:W-:Y:S04]  /*24a70*/  STL [R1+0x3d28], R28 ;  /* 0x003d281c01007387 */ /* 0x000fe80000100800 */
[----:B-1----:R-:W-:Y:S04]  /*24a80*/  STL.64 [R1+0x3d08], R10 ;  /* 0x003d080a01007387 */ /* 0x002fe80000100a00 */
[----:B------:R-:W-:Y:S01]  /*24a90*/  STL.64 [R1+0x3d00], R8 ;  /* 0x003d000801007387 */ /* 0x000fe20000100a00 */
[----:B--2---:R-:W-:-:S03]  /*24aa0*/  IMAD.MOV.U32 R24, RZ, RZ, R6 ;  /* 0x000000ffff187224 */ /* 0x004fc600078e0006 */
[----:B------:R-:W-:Y:S01]  /*24ab0*/  STL.64 [R1+0x30], R4 ;  /* 0x0000300401007387 */ /* 0x000fe20000100a00 */
[----:B------:R-:W-:-:S03]  /*24ac0*/  MOV R25, R7 ;  /* 0x0000000700197202 */ /* 0x000fc60000000f00 */
[----:B------:R-:W0:Y:S04]  /*24ad0*/  LDSM.16.M88.4 R4, [R0+0x40080] ;  /* 0x040080000004783b */ /* 0x000e280000000200 */
[----:B------:R-:W-:Y:S04]  /*24ae0*/  STL [R1+0x3d30], R25 ;  /* 0x003d301901007387 */ /* 0x000fe80000100800 */
[----:B------:R-:W-:Y:S04]  /*24af0*/  STL [R1+0x3d2c], R24 ;  /* 0x003d2c1801007387 */ /* 0x000fe80000100800 */
[----:B------:R-:W1:Y:S04]  /*24b00*/  LDSM.16.MT88.4 R8, [R2+0xc080] ;  /* 0x00c080000208783b */ /* 0x000e680000004200 */
[----:B0-----:R-:W-:Y:S04]  /*24b10*/  STL [R1+0x3d34], R5 ;  /* 0x003d340501007387 */ /* 0x001fe80000100800 */
[----:B------:R-:W-:Y:S04]  /*24b20*/  STL [R1+0x3bac], R6 ;  /* 0x003bac0601007387 */ /* 0x000fe80000100800 */
[----:B------:R-:W-:Y:S04]  /*24b30*/  STL [R1+0x3ba8], R7 ;  /* 0x003ba80701007387 */ /* 0x000fe80000100800 */
[----:B------:R0:W-:Y:S04]  /*24b40*/  STL [R1+0x3810], R0 ;  /* 0x0038100001007387 */ /* 0x0001e80000100800 */
[----:B0-----:R-:W2:Y:S01]  /*24b50*/  LDL R0, [R1+0xbfc] ;  /* 0x000bfc0001007983 */ /* 0x001ea20000100800 */
[----:B-1----:R-:W-:Y:S01]  /*24b60*/  MOV R12, R8 ;  /* 0x00000008000c7202 */ /* 0x002fe20000000f00 */
        /* <DEDUP_REMOVED lines=11> */
[----:B------:R-:W-:Y:S01]  /*24c20*/  MOV R7, R9 ;  /* 0x0000000900077202 */ /* 0x000fe20000000f00 */
[----:B------:R-:W3:Y:S01]  /*24c30*/  LDL.LU R8, [R1+0x140] ;  /* 0x0001400001087983 */ /* 0x000ee20000300800 */
[----:B------:R-:W-:-:S03]  /*24c40*/  MOV R3, R11 ;  /* 0x0000000b00037202 */ /* 0x000fc60000000f00 */
[----:B------:R-:W3:Y:S04]  /*24c50*/  LDL.LU R9, [R1+0x144] ;  /* 0x0001440001097983 */ /* 0x000ee80000300800 */
[----:B------:R-:W3:Y:S04]  /*24c60*/  LDL.LU R10, [R1+0x148] ;  /* 0x00014800010a7983 */ /* 0x000ee80000300800 */
[----:B------:R-:W3:Y:S04]  /*24c70*/  LDL.LU R11, [R1+0x14c] ;  /* 0x00014c00010b7983 */ /* 0x000ee80000300800 */
[----:B--2---:R-:W0:Y:S04]  /*24c80*/  LDSM.16.MT88.4 R20, [R0+0xc000] ;  /* 0x00c000000014783b */ /* 0x004e280000004200 */
[----:B0-----:R-:W-:Y:S04]  /*24c90*/  STL.64 [R1+0x3c98], R22 ;  /* 0x003c981601007387 */ /* 0x001fe80000100a00 */
[----:B------:R0:W-:Y:S04]  /*24ca0*/  STL.64 [R1+0x3c90], R20 ;  /* 0x003c901401007387 */ /* 0x0001e80000100a00 */
[----:B0-----:R-:W2:Y:S04]  /*24cb0*/  LDL.LU R20, [R1+0x160] ;  /* 0x0001600001147983 */ /* 0x001ea80000300800 */
[----:B------:R-:W2:Y:S04]  /*24cc0*/  LDL.LU R21, [R1+0x164] ;  /* 0x0001640001157983 */ /* 0x000ea80000300800 */
[----:B------:R-:W2:Y:S04]  /*24cd0*/  LDL.LU R22, [R1+0x168] ;  /* 0x0001680001167983 */ /* 0x000ea80000300800 */
[----:B------:R-:W2:Y:S02]  /*24ce0*/  LDL.LU R23, [R1+0x16c] ;  /* 0x00016c0001177983 */ /* 0x000ea40000300800 */
[----:B--2---:R-:W-:Y:S02]  /*24cf0*/  HMMA.16816.F32 R16, R16, R26, R20 ;  /* 0x0000001a1010723c */ /* 0x004fe40000001814 */
[----:B------:R-:W2:Y:S11]  /*24d00*/  LDL.LU R20, [R1+0x50] ;  /* 0x0000500001147983 */ /* 0x000eb60000300800 */
[----:B------:R-:W-:Y:S10]  /*24d10*/  @!UPT UIADD3 URZ, URZ, URZ, URZ ;  /* 0x0000003f3f3ff290 */ /* 0x000ff4000fffe03f */
[----:B------:R-:W-:Y:S04]  /*24d20*/  STL.64 [R1+0x70], R16 ;  /* 0x0000701001007387 */ /* 0x000fe80000100a00 */
[----:B------:R-:W-:Y:S04]  /*24d30*/  STL.64 [R1+0x78], R18 ;  /* 0x0000781201007387 */ /* 0x000fe80000100a00 */
[----:B------:R-:W2:Y:S04]  /*24d40*/  LDL.LU R21, [R1+0x54] ;  /* 0x0000540001157983 */ /* 0x000ea80000300800 */
[----:B------:R-:W4:Y:S04]  /*24d50*/  LDL.LU R22, [R1+0x58] ;  /* 0x0000580001167983 */ /* 0x000f280000300800 */
[----:B------:R-:W4:Y:S04]  /*24d60*/  LDL.LU R23, [R1+0x5c] ;  /* 0x00005c0001177983 */ /* 0x000f280000300800 */
[----:B----4-:R0:W-:Y:S04]  /*24d70*/  STL.64 [R1+0x3ca8], R22 ;  /* 0x003ca81601007387 */ /* 0x0101e80000100a00 */
[----:B--2---:R1:W-:Y:S01]  /*24d80*/  STL.64 [R1+0x3ca0], R20 ;  /* 0x003ca01401007387 */ /* 0x0043e20000100a00 */
[----:B0-----:R-:W-:-:S02]  /*24d90*/  MOV R22, R24 ;  /* 0x0000001800167202 */ /* 0x001fc40000000f00 */
[----:B-1----:R-:W-:Y:S01]  /*24da0*/  MOV R20, R5 ;  /* 0x0000000500147202 */ /* 0x002fe20000000f00 */
[----:B------:R-:W-:Y:S01]  /*24db0*/  IMAD.MOV.U32 R21, RZ, RZ, R25 ;  /* 0x000000ffff157224 */ /* 0x000fe200078e0019 */
[----:B------:R-:W2:Y:S01]  /*24dc0*/  LDL.LU R5, [R1+0x3d34] ;  /* 0x003d340001057983 */ /* 0x000ea20000300800 */
[----:B------:R-:W-:-:S03]  /*24dd0*/  MOV R23, R28 ;  /* 0x0000001c00177202 */ /* 0x000fc60000000f00 */
[----:B------:R-:W4:Y:S04]  /*24de0*/  LDL.LU R25, [R1+0x3d30] ;  /* 0x003d300001197983 */ /* 0x000f280000300800 */
[----:B------:R-:W5:Y:S04]  /*24df0*/  LDL.LU R24, [R1+0x3d2c] ;  /* 0x003d2c0001187983 */ /* 0x000f680000300800 */
[----:B------:R-:W2:Y:S04]  /*24e00*/  LDL.LU R28, [R1+0x3d28] ;  /* 0x003d2800011c7983 */ /* 0x000ea80000300800 */
[----:B------:R-:W2:Y:S04]  /*24e10*/  LDL.LU R16, [R1+0x110] ;  /* 0x0001100001107983 */ /* 0x000ea80000300800 */
[----:B------:R-:W2:Y:S04]  /*24e20*/  LDL.LU R17, [R1+0x114] ;  /* 0x0001140001117983 */ /* 0x000ea80000300800 */
[----:B------:R-:W2:Y:S04]  /*24e30*/  LDL.LU R18, [R1+0x118] ;  /* 0x0001180001127983 */ /* 0x000ea80000300800 */
[----:B------:R-:W2:Y:S04]  /*24e40*/  LDL.LU R19, [R1+0x11c] ;  /* 0x00011c0001137983 */ /* 0x000ea80000300800 */
[----:B------:R0:W-:Y:S04]  /*24e50*/  STL.64 [R1+0x3cc8], R22 ;  /* 0x003cc81601007387 */ /* 0x0001e80000100a00 */
[----:B------:R1:W-:Y:S01]  /*24e60*/  STL.64 [R1+0x3cc0], R20 ;  /* 0x003cc01401007387 */ /* 0x0003e20000100a00 */
[----:B0-----:R-:W-:Y:S01]  /*24e70*/  MOV R22, R14 ;  /* 0x0000000e00167202 */ /* 0x001fe20000000f00 */
[----:B------:R-:W-:-:S02]  /*24e80*/  IMAD.MOV.U32 R23, RZ, RZ, R15 ;  /* 0x000000ffff177224 */ /* 0x000fc400078e000f */
[----:B-1----:R-:W-:Y:S01]  /*24e90*/  IMAD.MOV.U32 R20, RZ, RZ, R12 ;  /* 0x000000ffff147224 */ /* 0x002fe200078e000c */
[----:B------:R-:W-:Y:S01]  /*24ea0*/  MOV R21, R13 ;  /* 0x0000000d00157202 */ /* 0x000fe20000000f00 */
[----:B------:R-:W3:Y:S04]  /*24eb0*/  LDL.LU R12, [R1+0x3d24] ;  /* 0x003d2400010c7983 */ /* 0x000ee80000300800 */
[----:B------:R-:W3:Y:S04]  /*24ec0*/  LDL.LU R13, [R1+0x3d20] ;  /* 0x003d2000010d7983 */ /* 0x000ee80000300800 */
[----:B------:R-:W3:Y:S04]  /*24ed0*/  LDL.LU R14, [R1+0x3d1c] ;  /* 0x003d1c00010e7983 */ /* 0x000ee80000300800 */
[----:B------:R-:W3:Y:S04]  /*24ee0*/  LDL.LU R15, [R1+0x3d18] ;  /* 0x003d1800010f7983 */ /* 0x000ee80000300800 */
[----:B------:R-:W-:Y:S04]  /*24ef0*/  STL.64 [R1+0x3ce8], R22 ;  /* 0x003ce81601007387 */ /* 0x000fe80000100a00 */
[----:B------:R0:W-:Y:S04]  /*24f00*/  STL.64 [R1+0x3ce0], R20 ;  /* 0x003ce01401007387 */ /* 0x0001e80000100a00 */
[----:B0-----:R-:W2:Y:S04]  /*24f10*/  LDL.LU R20, [R1+0x30] ;  /* 0x0000300001147983 */ /* 0x001ea80000300800 */
[----:B------:R-:W2:Y:S01]  /*24f20*/  LDL.LU R21, [R1+0x34] ;  /* 0x0000340001157983 */ /* 0x000ea20000300800 */
[----:B----4-:R-:W-:-:S02]  /*24f30*/  MOV R23, R25 ;  /* 0x0000001900177202 */ /* 0x010fc40000000f00 */
[----:B-----5:R-:W-:Y:S02]  /*24f40*/  MOV R22, R24 ;  /* 0x0000001800167202 */ /* 0x020fe40000000f00 */
[----:B------:R-:W4:Y:S04]  /*24f50*/  LDL.LU R24, [R1+0x3d14] ;  /* 0x003d140001187983 */ /* 0x000f280000300800 */
[----:B------:R-:W5:Y:S01]  /*24f60*/  LDL.LU R25, [R1+0x3d10] ;  /* 0x003d100001197983 */ /* 0x000f620000300800 */
[-C--:B---3--:R-:W-:Y:S03]  /*24f70*/  HMMA.16816.F32 R12, R12, R26.reuse, R8 ;  /* 0x0000001a0c0c723c */ /* 0x088fe60000001808 */
[----:B------:R-:W2:Y:S04]  /*24f80*/  LDL.LU.64 R10, [R1+0x3d08] ;  /* 0x003d0800010a7983 */ /* 0x000ea80000300a00 */
[----:B------:R-:W2:Y:S11]  /*24f90*/  LDL.LU.64 R8, [R1+0x3d00] ;  /* 0x003d000001087983 */ /* 0x000eb60000300a00 */
[----:B------:R-:W-:Y:S05]  /*24fa0*/  @!UPT UIADD3 URZ, URZ, URZ, URZ ;  /* 0x0000003f3f3ff290 */ /* 0x000fea000fffe03f */
[----:B------:R0:W-:Y:S04]  /*24fb0*/  STL.64 [R1+0x160], R12 ;  /* 0x0001600c01007387 */ /* 0x0001e80000100a00 */
[----:B------:R1:W-:Y:S04]  /*24fc0*/  STL.64 [R1+0x168], R14 ;  /* 0x0001680e01007387 */ /* 0x0003e80000100a00 */
[----:B0-----:R-:W3:Y:S04]  /*24fd0*/  LDL.LU R12, [R1+0x40] ;  /* 0x00004000010c7983 */ /* 0x001ee80000300800 */
[----:B------:R-:W3:Y:S04]  /*24fe0*/  LDL.LU R13, [R1+0x44] ;  /* 0x00004400010d7983 */ /* 0x000ee80000300800 */
[----:B-1----:R-:W2:Y:S04]  /*24ff0*/  LDL.LU R14, [R1+0x48] ;  /* 0x00004800010e7983 */ /* 0x002ea80000300800 */
[----:B------:R-:W2:Y:S04]  /*25000*/  LDL.LU R15, [R1+0x4c] ;  /* 0x00004c00010f7983 */ /* 0x000ea80000300800 */
[----:B--2---:R-:W-:Y:S04]  /*25010*/  STL.64 [R1+0x3cb8], R14 ;  /* 0x003cb80e01007387 */ /* 0x004fe80000100a00 */
[----:B---3--:R0:W-:Y:S04]  /*25020*/  STL.64 [R1+0x3cb0], R12 ;  /* 0x003cb00c01007387 */ /* 0x0081e80000100a00 */
        /* <DEDUP_REMOVED lines=14> */
[----:B------:R-:W2:Y:S04]  /*25110*/  LDL.LU R14, [R1+0xf8] ;  /* 0x0000f800010e7983 */ /* 0x000ea80000300800 */
[----:B------:R-:W2:Y:S01]  /*25120*/  LDL.LU R15, [R1+0xfc] ;  /* 0x0000fc00010f7983 */ /* 0x000ea20000300800 */
[----:B------:R-:W-:Y:S07]  /*25130*/  HMMA.16816.F32 R16, R8, R26, R16 ;  /* 0x0000001a0810723c */ /* 0x000fee0000001810 */
[----:B------:R-:W-:Y:S01]  /*25140*/  IMAD.MOV.U32 R8, RZ, RZ, R29 ;  /* 0x000000ffff087224 */ /* 0x000fe200078e001d */
[----:B------:R-:W-:Y:S01]  /*25150*/  MOV R9, R7 ;  /* 0x0000000700097202 */ /* 0x000fe20000000f00 */
[----:B------:R-:W-:Y:S01]  /*25160*/  IMAD.MOV.U32 R11, RZ, RZ, R3 ;  /* 0x000000ffff0b7224 */ /* 0x000fe200078e0003 */
[----:B------:R-:W-:Y:S11]  /*25170*/  MOV R10, R6 ;  /* 0x00000006000a7202 */ /* 0x000ff60000000f00 */
[----:B------:R-:W-:Y:S02]  /*25180*/  @!UPT UIADD3 URZ, URZ, URZ, URZ ;  /* 0x0000003f3f3ff290 */ /* 0x000fe4000fffe03f */
[----:B------:R-:W-:Y:S04]  /*25190*/  STL.64 [R1+0x120], R16 ;  /* 0x0001201001007387 */ /* 0x000fe80000100a00 */
[----:B------:R0:W-:Y:S04]  /*251a0*/  STL.64 [R1+0x128], R18 ;  /* 0x0001281201007387 */ /* 0x0001e80000100a00 */
[----:B0-----:R-:W3:Y:S01]  /*251b0*/  LDL R19, [R1+0xbf8] ;  /* 0x000bf80001137983 */ /* 0x001ee20000100800 */
[----:B--2---:R-:W-:Y:S03]  /*251c0*/  HMMA.16816.F32 R20, R20, R4, R12 ;  /* 0x000000041414723c */ /* 0x004fe6000000180c */
[----:B------:R-:W2:Y:S04]  /*251d0*/  LDL.LU.64 R14, [R1+0x3cf8] ;  /* 0x003cf800010e7983 */ /* 0x000ea80000300a00 */
[----:B------:R-:W2:Y:S11]  /*251e0*/  LDL.LU.64 R12, [R1+0x3cf0] ;  /* 0x003cf000010c7983 */ /* 0x000eb60000300a00 */
[----:B------:R-:W-:Y:S06]  /*251f0*/  @!UPT UIADD3 URZ, URZ, URZ, URZ ;  /* 0x0000003f3f3ff290 */ /* 0x000fec000fffe03f */
[----:B------:R-:W-:Y:S01]  /*25200*/  IMAD.MOV.U32 R29, RZ, RZ, R22 ;  /* 0x000000ffff1d7224 */ /* 0x000fe200078e0016 */
[----:B------:R-:W-:Y:S02]  /*25210*/  MOV R3, R23 ;  /* 0x0000001700037202 */ /* 0x000fe40000000f00 */
[----:B------:R-:W-:Y:S01]  /*25220*/  MOV R6, R20 ;  /* 0x0000001400067202 */ /* 0x000fe20000000f00 */
[----:B------:R-:W2:Y:S01]  /*25230*/  LDL.LU.64 R22, [R1+0x3ce8] ;  /* 0x003ce80001167983 */ /* 0x000ea20000300a00 */
[----:B------:R-:W-:-:S03]  /*25240*/  MOV R7, R21 ;  /* 0x0000001500077202 */ /* 0x000fc60000000f00 */
[----:B------:R-:W2:Y:S04]  /*25250*/  LDL.LU.64 R20, [R1+0x3ce0] ;  /* 0x003ce00001147983 */ /* 0x000ea80000300a00 */
[----:B------:R-:W-:Y:S04]  /*25260*/  STL [R1+0x3bbc], R3 ;  /* 0x003bbc0301007387 */ /* 0x000fe80000100800 */
[----:B------:R-:W-:Y:S04]  /*25270*/  STL [R1+0x3bb8], R29 ;  /* 0x003bb81d01007387 */ /* 0x000fe80000100800 */
[----:B------:R-:W-:Y:S04]  /*25280*/  STL [R1+0x3bb4], R7 ;  /* 0x003bb40701007387 */ /* 0x000fe80000100800 */
        /* <DEDUP_REMOVED lines=12> */
[----:B------:R-:W-:Y:S07]  /*25350*/  @!UPT UIADD3 URZ, URZ, URZ, URZ ;  /* 0x0000003f3f3ff290 */ /* 0x000fee000fffe03f */
[----:B------:R-:W-:Y:S01]  /*25360*/  MOV R7, R22 ;  /* 0x0000001600077202 */ /* 0x000fe20000000f00 */
[----:B------:R-:W-:Y:S01]  /*25370*/  IMAD.MOV.U32 R29, RZ, RZ, R21 ;  /* 0x000000ffff1d7224 */ /* 0x000fe200078e0015 */
[----:B------:R-:W-:Y:S02]  /*25380*/  MOV R6, R23 ;  /* 0x0000001700067202 */ /* 0x000fe40000000f00 */
[----:B------:R-:W-:Y:S01]  /*25390*/  MOV R3, R20 ;  /* 0x0000001400037202 */ /* 0x000fe20000000f00 */
[----:B------:R-:W2:Y:S04]  /*253a0*/  LDL.LU.64 R22, [R1+0x3ca8] ;  /* 0x003ca80001167983 */ /* 0x000ea80000300a00 */
        /* <DEDUP_REMOVED lines=10> */
[----:B------:R2:W-:Y:S02]  /*25450*/  STL.64 [R1+0xa8], R10 ;  /* 0x0000a80a01007387 */ /* 0x0005e40000100a00 */
[----:B--2---:R-:W-:Y:S11]  /*25460*/  HMMA.16816.F32 R8, R20, R4, R12 ;  /* 0x000000041408723c */ /* 0x004ff6000000180c */
[----:B------:R-:W-:Y:S11]  /*25470*/  @!UPT UIADD3 URZ, URZ, URZ, URZ ;  /* 0x0000003f3f3ff290 */ /* 0x000ff6000fffe03f */
[----:B------:R-:W-:Y:S02]  /*25480*/  @!UPT UIADD3 URZ, URZ, URZ, URZ ;  /* 0x0000003f3f3ff290 */ /* 0x000fe4000fffe03f */
[----:B------:R-:W-:Y:S01]  /*25490*/  IMAD.MOV.U32 R6, RZ, RZ, R8 ;  /* 0x000000ffff067224 */ /* 0x000fe200078e0008 */
[----:B------:R-:W-:Y:S01]  /*254a0*/  MOV R7, R9 ;  /* 0x0000000900077202 */ /* 0x000fe20000000f00 */
[----:B------:R-:W-:Y:S01]  /*254b0*/  IMAD.MOV.U32 R3, RZ, RZ, R11 ;  /* 0x000000ffff037224 */ /* 0x000fe200078e000b */
[----:B------:R-:W-:Y:S02]  /*254c0*/  MOV R29, R10 ;  /* 0x0000000a001d7202 */ /* 0x000fe40000000f00 */
[----:B------:R-:W0:Y:S04]  /*254d0*/  LDSM.16.MT88.4 R8, [R0+0xc080] ;  /* 0x00c080000008783b */ /* 0x000e280000004200 */
[----:B------:R-:W-:Y:S04]  /*254e0*/  STL [R1+0x3bdc], R3 ;  /* 0x003bdc0301007387 */ /* 0x000fe80000100800 */
[----:B------:R-:W-:Y:S04]  /*254f0*/  STL [R1+0x3bd8], R29 ;  /* 0x003bd81d01007387 */ /* 0x000fe80000100800 */
[----:B------:R-:W-:Y:S04]  /*25500*/  STL [R1+0x3bd4], R7 ;  /* 0x003bd40701007387 */ /* 0x000fe80000100800 */
[----:B------:R1:W-:Y:S01]  /*25510*/  STL [R1+0x3bd0], R6 ;  /* 0x003bd00601007387 */ /* 0x0003e20000100800 */
[----:B0-----:R-:W-:Y:S01]  /*25520*/  MOV R16, R8 ;  /* 0x0000000800107202 */ /* 0x001fe20000000f00 */
[----:B-1----:R-:W-:Y:S01]  /*25530*/  IMAD.MOV.U32 R6, RZ, RZ, R10 ;  /* 0x000000ffff067224 */ /* 0x002fe200078e000a */
[----:B------:R-:W-:-:S02]  /*25540*/  MOV R7, R9 ;  /* 0x0000000900077202 */ /* 0x000fc40000000f00 */
[----:B------:R-:W-:Y:S02]  /*25550*/  MOV R3, R11 ;  /* 0x0000000b00037202 */ /* 0x000fe40000000f00 */
[----:B------:R-:W0:Y:S02]  /*25560*/  LDSM.16.MT88.4 R8, [R0+0xc100] ;  /* 0x00c100000008783b */ /* 0x000e240000004200 */
        /* <DEDUP_REMOVED lines=9> */
[----:B---3--:R-:W0:Y:S02]  /*25600*/  LDSM.16.MT88.4 R8, [R19+0xc000] ;  /* 0x00c000001308783b */ /* 0x008e240000004200 */
[----:B0-----:R-:W-:Y:S01]  /*25610*/  MOV R27, R8 ;  /* 0x00000008001b7202 */ /* 0x001fe20000000f00 */
[----:B------:R-:W-:Y:S01]  /*25620*/  IMAD.MOV.U32 R23, RZ, RZ, R10 ;  /* 0x000000ffff177224 */ /* 0x000fe200078e000a */
[----:B------:R-:W-:Y:S02]  /*25630*/  MOV R26, R9 ;  /* 0x00000009001a7202 */ /* 0x000fe40000000f00 */
        /* <DEDUP_REMOVED lines=48> */
[----:B------:R-:W-:-:S03]  /*25940*/  MOV R8, R16 ;  /* 0x0000001000087202 */ /* 0x000fc60000000f00 */
        /* <DEDUP_REMOVED lines=9> */
[----:B------:R-:W-:Y:S01]  /*259e0*/  MOV R11, R3 ;  /* 0x00000003000b7202 */ /* 0x000fe20000000f00 */
        /* <DEDUP_REMOVED lines=8> */
[----:B0-----:R-:W3:Y:S04]  /*25a70*/  LDL.LU R20, [R1+0xb0] ;  /* 0x0000b00001147983 */ /* 0x001ee80000300800 */
[----:B------:R-:W3:Y:S01]  /*25a80*/  LDL.LU R21, [R1+0xb4] ;  /* 0x0000b40001157983 */ /* 0x000ee20000300800 */
        /* <DEDUP_REMOVED lines=44> */
[----:B------:R-:W3:Y:S01]  /*25d50*/  LDL.LU.64 R16, [R1+0x3bf0] ;  /* 0x003bf00001107983 */ /* 0x000ee20000300a00 */
[----:B-----5:R-:W-:Y:S01]  /*25d60*/  IMAD.MOV.U32 R22, RZ, RZ, R25 ;  /* 0x000000ffff167224 */ /* 0x020fe200078e0019 */
[----:B----4-:R-:W-:-:S02]  /*25d70*/  MOV R23, R24 ;  /* 0x0000001800177202 */ /* 0x010fc40000000f00 */
[----:B------:R-:W2:Y:S11]  /*25d80*/  LDSM.16.MT88.4 R24, [R28+0xc080] ;  /* 0x00c080001c18783b */ /* 0x000eb60000004200 */
[----:B------:R-:W-:Y:S01]  /*25d90*/  @!UPT UIADD3 URZ, URZ, URZ, URZ ;  /* 0x0000003f3f3ff290 */ /* 0x000fe2000fffe03f */
[----:B------:R0:W-:Y:S04]  /*25da0*/  STL.64 [R1+0xe0], R12 ;  /* 0x0000e00c01007387 */ /* 0x0001e80000100a00 */
[----:B------:R1:W-:Y:S04]  /*25db0*/  STL.64 [R1+0xe8], R14 ;  /* 0x0000e80e01007387 */ /* 0x0003e80000100a00 */
[----:B0-----:R-:W4:Y:S04]  /*25dc0*/  LDL.LU R12, [R1+0x80] ;  /* 0x00008000010c7983 */ /* 0x001f280000300800 */
[----:B------:R-:W4:Y:S04]  /*25dd0*/  LDL.LU R13, [R1+0x84] ;  /* 0x00008400010d7983 */ /* 0x000f280000300800 */
[----:B-1----:R-:W4:Y:S04]  /*25de0*/  LDL.LU R14, [R1+0x88] ;  /* 0x00008800010e7983 */ /* 0x002f280000300800 */
[----:B------:R-:W4:Y:S01]  /*25df0*/  LDL.LU R15, [R1+0x8c] ;  /* 0x00008c00010f7983 */ /* 0x000f220000300800 */
[-C--:B---3--:R-:W-:Y:S03]  /*25e00*/  HMMA.16816.F32 R16, R16, R4.reuse, R20 ;  /* 0x000000041010723c */ /* 0x088fe60000001814 */
[----:B------:R-:W4:Y:S04]  /*25e10*/  LDL.LU.64 R22, [R1+0x3be8] ;  /* 0x003be80001167983 */ /* 0x000f280000300a00 */
[----:B------:R-:W4:Y:S11]  /*25e20*/  LDL.LU.64 R20, [R1+0x3be0] ;  /* 0x003be00001147983 */ /* 0x000f360000300a00 */
[----:B------:R-:W-:Y:S05]  /*25e30*/  @!UPT UIADD3 URZ, URZ, URZ, URZ ;  /* 0x0000003f3f3ff290 */ /* 0x000fea000fffe03f */
[----:B------:R-:W-:Y:S04]  /*25e40*/  STL.64 [R1+0xc0], R16 ;  /* 0x0000c01001007387 */ /* 0x000fe80000100a00 */
[----:B------:R2:W-:Y:S02]  /*25e50*/  STL.64 [R1+0xc8], R18 ;  /* 0x0000c81201007387 */ /* 0x0005e40000100a00 */
[-C--:B--2---:R-:W-:Y:S02]  /*25e60*/  HMMA.16816.F32 R16, R24, R4.reuse, R8 ;  /* 0x000000041810723c */ /* 0x084fe40000001808 */
[----:B------:R-:W-:Y:S06]  /*25e70*/  LDSM.16.MT88.4 R8, [R28+0xc100] ;  /* 0x00c100001c08783b */ /* 0x000fec0000004200 */
[----:B----4-:R-:W-:Y:S11]  /*25e80*/  HMMA.16816.F32 R12, R20, R4, R12 ;  /* 0x00000004140c723c */ /* 0x010ff6000000180c */
[----:B------:R-:W-:Y:S11]  /*25e90*/  @!UPT UIADD3 URZ, URZ, URZ, URZ ;  /* 0x0000003f3f3ff290 */ /* 0x000ff6000fffe03f */
[----:B------:R-:W-:Y:S01]  /*25ea0*/  @!UPT UIADD3 URZ, URZ, URZ, URZ ;  /* 0x0000003f3f3ff290 */ /* 0x000fe2000fffe03f */
[----:B------:R-:W-:Y:S04]  /*25eb0*/  STL.64 [R1+0xb0], R12 ;  /* 0x0000b00c01007387 */ /* 0x000fe80000100a00 */
[----:B------:R-:W-:Y:S04]  /*25ec0*/  STL.64 [R1+0xb8], R14 ;  /* 0x0000b80e01007387 */ /* 0x000fe80000100a00 */
[----:B------:R-:W0:Y:S04]  /*25ed0*/  LDSM.16.MT88.4 R12, [R28+0xc180] ;  /* 0x00c180001c0c783b */ /* 0x000e280000004200 */
[----:B------:R-:W-:Y:S04]  /*25ee0*/  STL.64 [R1+0x80], R16 ;  /* 0x0000801001007387 */ /* 0x000fe80000100a00 */
[----:B------:R-:W-:Y:S04]  /*25ef0*/  STL.64 [R1+0x88], R18 ;  /* 0x0000881201007387 */ /* 0x000fe80000100a00 */
[----:B------:R-:W1:Y:S04]  /*25f00*/  LDSM.16.MT88.4 R16, [R2+0xe000] ;  /* 0x00e000000210783b */ /* 0x000e680000004200 */
[----:B0-----:R1:W-:Y:S04]  /*25f10*/  STL.64 [R1+0x3ba0], R14 ;  /* 0x003ba00e01007387 */ /* 0x0013e80000100a00 */
[----:B------:R0:W-:Y:S01]  /*25f20*/  STL.64 [R1+0x3b98], R12 ;  /* 0x003b980c01007387 */ /* 0x0001e20000100a00 */
[----:B-1----:R-:W-:Y:S01]  /*25f30*/  MOV R15, R16 ;  /* 0x00000010000f7202 */ /* 0x002fe20000000f00 */
[----:B------:R-:W-:Y:S01]  /*25f40*/  IMAD.MOV.U32 R14, RZ, RZ, R17 ;  /* 0x000000ffff0e7224 */ /* 0x000fe200078e0011 */
[----:B0-----:R-:W-:-:S02]  /*25f50*/  MOV R13, R18 ;  /* 0x00000012000d7202 */ /* 0x001fc40000000f00 */
        /* <DEDUP_REMOVED lines=11> */
[----:B------:R-:W0:Y:S02]  /*26010*/  LDSM.16.MT88.4 R16, [R2+0xe180] ;  /* 0x00e180000210783b */ /* 0x000e240000004200 */
[----:B0-----:R-:W-:Y:S01]  /*26020*/  MOV R3, R16 ;  /* 0x0000001000037202 */ /* 0x001fe20000000f00 */
[----:B------:R-:W-:Y:S01]  /*26030*/  IMAD.MOV.U32 R29, RZ, RZ, R17 ;  /* 0x000000ffff1d7224 */ /* 0x000fe200078e0011 */
[----:B------:R-:W-:Y:S02]  /*26040*/  MOV R7, R18 ;  /* 0x0000001200077202 */ /* 0x000fe40000000f00 */
[----:B------:R-:W-:Y:S02]  /*26050*/  MOV R6, R19 ;  /* 0x0000001300067202 */ /* 0x000fe40000000f00 */
[----:B------:R-:W0:Y:S04]  /*26060*/  LDSM.16.MT88.4 R16, [R0+0xe000] ;  /* 0x00e000000010783b */ /* 0x000e280000004200 */
[----:B------:R-:W-:Y:S04]  /*26070*/  STL [R1+0x3a50], R2 ;  /* 0x003a500201007387 */ /* 0x000fe80000100800 */
        /* <DEDUP_REMOVED lines=8> */
[----:B------:R-:W4:Y:S04]  /*26100*/  LDL.LU R7, [R1+0x3bd4] ;  /* 0x003bd40001077983 */ /* 0x000f280000300800 */
[----:B------:R-:W5:Y:S04]  /*26110*/  LDL.LU R6, [R1+0x3bd0] ;  /* 0x003bd00001067983 */ /* 0x000f680000300800 */
[----:B------:R0:W-:Y:S04]  /*26120*/  STL.64 [R1+0x3b30], R18 ;  /* 0x003b301201007387 */ /* 0x0001e80000100a00 */
[----:B------:R1:W-:Y:S01]  /*26130*/  STL.64 [R1+0x3b28], R16 ;  /* 0x003b281001007387 */ /* 0x0003e20000100a00 */
[----:B0-----:R-:W-:Y:S01]  /*26140*/  IMAD.MOV.U32 R18, RZ, RZ, R25 ;  /* 0x000000ffff127224 */ /* 0x001fe200078e0019 */
[----:B------:R-:W-:-:S02]  /*26150*/  MOV R19, R24 ;  /* 0x0000001800137202 */ /* 0x000fc40000000f00 */
[----:B-1----:R-:W-:Y:S02]  /*26160*/  MOV R16, R27 ;  /* 0x0000001b00107202 */ /* 0x002fe40000000f00 */
[----:B------:R-:W-:Y:S01]  /*26170*/  MOV R17, R26 ;  /* 0x0000001a00117202 */ /* 0x000fe20000000f00 */
[----:B------:R0:W-:Y:S04]  /*26180*/  STL.64 [R1+0x3b50], R18 ;  /* 0x003b501201007387 */ /* 0x0001e80000100a00 */
[----:B------:R1:W-:Y:S04]  /*26190*/  STL.64 [R1+0x3b48], R16 ;  /* 0x003b481001007387 */ /* 0x0003e80000100a00 */
[----:B------:R-:W-:Y:S01]  /*261a0*/  LDSM.16.MT88.4 R24, [R0+0xe100] ;  /* 0x00e100000018783b */ /* 0x000fe20000004200 */
[----:B0-----:R-:W-:-:S02]  /*261b0*/  MOV R18, R21 ;  /* 0x0000001500127202 */ /* 0x001fc40000000f00 */
[----:B------:R-:W-:Y:S02]  /*261c0*/  MOV R19, R20 ;  /* 0x0000001400137202 */ /* 0x000fe40000000f00 */
[----:B-1----:R-:W-:Y:S01]  /*261d0*/  MOV R16, R23 ;  /* 0x0000001700107202 */ /* 0x002fe20000000f00 */
[----:B------:R-:W-:Y:S02]  /*261e0*/  IMAD.MOV.U32 R17, RZ, RZ, R22 ;  /* 0x000000ffff117224 */ /* 0x000fe400078e0016 */
[----:B------:R-:W0:Y:S04]  /*261f0*/  LDSM.16.MT88.4 R20, [R0+0xe080] ;  /* 0x00e080000014783b */ /* 0x000e280000004200 */
[----:B------:R1:W-:Y:S04]  /*26200*/  STL.64 [R1+0x3b70], R18 ;  /* 0x003b701201007387 */ /* 0x0003e80000100a00 */
[----:B------:R1:W-:Y:S02]  /*26210*/  STL.64 [R1+0x3b68], R16 ;  /* 0x003b681001007387 */ /* 0x0003e40000100a00 */
[----:B-1----:R-:W-:Y:S01]  /*26220*/  IMAD.MOV.U32 R18, RZ, RZ, R13 ;  /* 0x000000ffff127224 */ /* 0x002fe200078e000d */
[----:B------:R-:W-:-:S02]  /*26230*/  MOV R19, R12 ;  /* 0x0000000c00137202 */ /* 0x000fc40000000f00 */
[----:B------:R-:W-:Y:S02]  /*26240*/  MOV R16, R15 ;  /* 0x0000000f00107202 */ /* 0x000fe40000000f00 */
[----:B------:R-:W-:Y:S01]  /*26250*/  MOV R17, R14 ;  /* 0x0000000e00117202 */ /* 0x000fe20000000f00 */
[----:B0-----:R2:W-:Y:S04]  /*26260*/  STL.64 [R1+0x3b00], R22 ;  /* 0x003b001601007387 */ /* 0x0015e80000100a00 */
[----:B------:R4:W-:Y:S01]  /*26270*/  STL.64 [R1+0x3af8], R20 ;  /* 0x003af81401007387 */ /* 0x0009e20000100a00 */
[----:B--2---:R-:W-:Y:S01]  /*26280*/  IMAD.MOV.U32 R23, RZ, RZ, R3 ;  /* 0x000000ffff177224 */ /* 0x004fe200078e0003 */
[----:B---3--:R-:W-:Y:S02]  /*26290*/  MOV R22, R29 ;  /* 0x0000001d00167202 */ /* 0x008fe40000000f00 */
[----:B----4-:R-:W-:Y:S01]  /*262a0*/  MOV R21, R7 ;  /* 0x0000000700157202 */ /* 0x010fe20000000f00 */
[----:B-----5:R-:W-:-:S02]  /*262b0*/  IMAD.MOV.U32 R20, RZ, RZ, R6 ;  /* 0x000000ffff147224 */ /* 0x020fc400078e0006 */
[----:B------:R-:W2:Y:S04]  /*262c0*/  LDL.LU R6, [R1+0x3bcc] ;  /* 0x003bcc0001067983 */ /* 0x000ea80000300800 */
[----:B------:R-:W3:Y:S04]  /*262d0*/  LDL.LU R7, [R1+0x3bc8] ;  /* 0x003bc80001077983 */ /* 0x000ee80000300800 */
[----:B------:R-:W4:Y:S04]  /*262e0*/  LDL.LU R29, [R1+0x3bc4] ;  /* 0x003bc400011d7983 */ /* 0x000f280000300800 */
[----:B------:R-:W5:Y:S04]  /*262f0*/  LDL.LU R3, [R1+0x3bc0] ;  /* 0x003bc00001037983 */ /* 0x000f680000300800 */
[----:B------:R-:W2:Y:S04]  /*26300*/  LDL.LU R12, [R1+0x160] ;  /* 0x00016000010c7983 */ /* 0x000ea80000300800 */
[----:B------:R-:W2:Y:S04]  /*26310*/  LDL.LU R13, [R1+0x164] ;  /* 0x00016400010d7983 */ /* 0x000ea80000300800 */
[----:B------:R-:W2:Y:S04]  /*26320*/  LDL.LU R14, [R1+0x168] ;  /* 0x00016800010e7983 */ /* 0x000ea80000300800 */
[----:B------:R-:W2:Y:S04]  /*26330*/  LDL.LU R15, [R1+0x16c] ;  /* 0x00016c00010f7983 */ /* 0x000ea80000300800 */
[----:B------:R-:W-:Y:S04]  /*26340*/  STL.64 [R1+0x3b90], R18 ;  /* 0x003b901201007387 */ /* 0x000fe80000100a00 */
[----:B------:R0:W-:Y:S04]  /*26350*/  STL.64 [R1+0x3b88], R16 ;  /* 0x003b881001007387 */ /* 0x0001e80000100a00 */
[----:B0-----:R-:W2:Y:S04]  /*26360*/  LDL.LU R16, [R1+0x120] ;  /* 0x0001200001107983 */ /* 0x001ea80000300800 */
        /* <DEDUP_REMOVED lines=9> */
[----:B--2---:R3:W-:Y:S04]  /*26400*/  STL.64 [R1+0x3b40], R22 ;  /* 0x003b401601007387 */ /* 0x0047e80000100a00 */
[----:B------:R5:W-:Y:S01]  /*26410*/  STL.64 [R1+0x3b38], R20 ;  /* 0x003b381401007387 */ /* 0x000be20000100a00 */
[----:B---3--:R-:W-:-:S02]  /*26420*/  MOV R22, R7 ;  /* 0x0000000700167202 */ /* 0x008fc40000000f00 */
[----:B------:R-:W-:Y:S02]  /*26430*/  MOV R23, R6 ;  /* 0x0000000600177202 */ /* 0x000fe40000000f00 */
[----:B-----5:R-:W-:Y:S01]  /*26440*/  MOV R20, R3 ;  /* 0x0000000300147202 */ /* 0x020fe20000000f00 */
[----:B----4-:R-:W-:Y:S01]  /*26450*/  IMAD.MOV.U32 R21, RZ, RZ, R29 ;  /* 0x000000ffff157224 */ /* 0x010fe200078e001d */
[----:B------:R-:W2:Y:S04]  /*26460*/  LDL.LU R3, [R1+0x3bbc] ;  /* 0x003bbc0001037983 */ /* 0x000ea80000300800 */
[----:B------:R-:W3:Y:S04]  /*26470*/  LDL.LU R29, [R1+0x3bb8] ;  /* 0x003bb800011d7983 */ /* 0x000ee80000300800 */
[----:B------:R-:W4:Y:S04]  /*26480*/  LDL.LU R7, [R1+0x3bb4] ;  /* 0x003bb40001077983 */ /* 0x000f280000300800 */
[----:B------:R-:W5:Y:S04]  /*26490*/  LDL.LU R6, [R1+0x3bb0] ;  /* 0x003bb00001067983 */ /* 0x000f680000300800 */
[----:B------:R-:W-:Y:S04]  /*264a0*/  STL.64 [R1+0x3b60], R22 ;  /* 0x003b601601007387 */ /* 0x000fe80000100a00 */
[----:B------:R0:W-:Y:S04]  /*264b0*/  STL.64 [R1+0x3b58], R20 ;  /* 0x003b581401007387 */ /* 0x0001e80000100a00 */
[----:B0-----:R-:W2:Y:S04]  /*264c0*/  LDL.LU R20, [R1+0xf0] ;  /* 0x0000f00001147983 */ /* 0x001ea80000300800 */
[----:B------:R-:W2:Y:S04]  /*264d0*/  LDL.LU R21, [R1+0xf4] ;  /* 0x0000f40001157983 */ /* 0x000ea80000300800 */
[----:B------:R-:W2:Y:S04]  /*264e0*/  LDL.LU R22, [R1+0xf8] ;  /* 0x0000f80001167983 */ /* 0x000ea80000300800 */
[----:B------:R-:W2:Y:S01]  /*264f0*/  LDL.LU R23, [R1+0xfc] ;  /* 0x0000fc0001177983 */ /* 0x000ea20000300800 */
[----:B------:R-:W-:Y:S03]  /*26500*/  HMMA.16816.F32 R8, R8, R4, R12 ;  /* 0x000000040808723c */ /* 0x000fe6000000180c */
[----:B--2---:R-:W-:Y:S04]  /*26510*/  STL.64 [R1+0x3b80], R22 ;  /* 0x003b801601007387 */ /* 0x004fe80000100a00 */
[----:B------:R5:W-:Y:S02]  /*26520*/  STL.64 [R1+0x3b78], R20 ;  /* 0x003b781401007387 */ /* 0x000be40000100a00 */
[----:B-----5:R-:W-:Y:S01]  /*26530*/  IMAD.MOV.U32 R20, RZ, RZ, R6 ;  /* 0x000000ffff147224 */ /* 0x020fe200078e0006 */
[----:B----4-:R-:W-:Y:S01]  /*26540*/  MOV R21, R7 ;  /* 0x0000000700157202 */ /* 0x010fe20000000f00 */
[----:B------:R-:W2:Y:S04]  /*26550*/  LDL.LU R6, [R1+0x3bac] ;  /* 0x003bac0001067983 */ /* 0x000ea80000300800 */
[----:B------:R-:W2:Y:S04]  /*26560*/  LDL.LU R7, [R1+0x3ba8] ;  /* 0x003ba80001077983 */ /* 0x000ea80000300800 */
[----:B------:R-:W4:Y:S04]  /*26570*/  LDL.LU.64 R14, [R1+0x3ba0] ;  /* 0x003ba000010e7983 */ /* 0x000f280000300a00 */
[----:B------:R-:W4:Y:S01]  /*26580*/  LDL.LU.64 R12, [R1+0x3b98] ;  /* 0x003b9800010c7983 */ /* 0x000f220000300a00 */
[----:B---3--:R-:W-:-:S02]  /*26590*/  MOV R22, R29 ;  /* 0x0000001d00167202 */ /* 0x008fc40000000f00 */
[----:B------:R-:W-:Y:S01]  /*265a0*/  MOV R29, R11 ;  /* 0x0000000b001d7202 */ /* 0x000fe20000000f00 */
[----:B------:R-:W-:Y:S04]  /*265b0*/  STL.64 [R1+0x70], R8 ;  /* 0x0000700801007387 */ /* 0x000fe80000100a00 */
[----:B------:R-:W3:Y:S01]  /*265c0*/  LDL R11, [R1+0xbf8] ;  /* 0x000bf800010b7983 */ /* 0x000ee20000100800 */
[----:B----4-:R-:W-:Y:S03]  /*265d0*/  HMMA.16816.F32 R12, R12, R4, R16 ;  /* 0x000000040c0c723c */ /* 0x010fe60000001810 */
[----:B------:R-:W2:Y:S04]  /*265e0*/  LDL.LU.64 R18, [R1+0x3b90] ;  /* 0x003b900001127983 */ /* 0x000ea80000300a00 */
[----:B------:R-:W2:Y:S01]  /*265f0*/  LDL.LU.64 R16, [R1+0x3b88] ;  /* 0x003b880001107983 */ /* 0x000ea20000300a00 */
[----:B------:R-:W-:Y:S11]  /*26600*/  IMAD.MOV.U32 R23, RZ, RZ, R3 ;  /* 0x000000ffff177224 */ /* 0x000ff600078e0003 */
[----:B------:R-:W-:Y:S04]  /*26610*/  @!UPT UIADD3 URZ, URZ, URZ, URZ ;  /* 0x0000003f3f3ff290 */ /* 0x000fe8000fffe03f */
[----:B------:R0:W-:Y:S01]  /*26620*/  STL [R1+0x40], R12 ;  /* 0x0000400c01007387 */ /* 0x0001e20000100800 */
[----:B------:R-:W-:Y:S01]  /*26630*/  IMAD.MOV.U32 R2, RZ, RZ, R13 ;  /* 0x000000ffff027224 */ /* 0x000fe200078e000d */
[----:B------:R-:W-:Y:S02]  /*26640*/  MOV R5, R14 ;  /* 0x0000000e00057202 */ /* 0x000fe40000000f00 */
[----:B------:R-:W-:Y:S01]  /*26650*/  MOV R4, R15 ;  /* 0x0000000f00047202 */ /* 0x000fe20000000f00 */
        /* <DEDUP_REMOVED lines=40> */
[----:B------:R0:W-:Y:S04]  /*268e0*/  STL.64 [R1+0x90], R16 ;  /* 0x0000901001007387 */ /* 0x0001e80000100a00 */
[----:B------:R1:W-:Y:S04]  /*268f0*/  STL.64 [R1+0x98], R18 ;  /* 0x0000981201007387 */ /* 0x0003e80000100a00 */
[----:B0-----:R-:W2:Y:S04]  /*26900*/  LDL.LU R16, [R1+0x60] ;  /* 0x0000600001107983 */ /* 0x001ea80000300800 */
[----:B------:R-:W2:Y:S04]  /*26910*/  LDL.LU R17, [R1+0x64] ;  /* 0x0000640001117983 */ /* 0x000ea80000300800 */
[----:B-1----:R-:W2:Y:S04]  /*26920*/  LDL.LU R18, [R1+0x68] ;  /* 0x0000680001127983 */ /* 0x002ea80000300800 */
[----:B------:R-:W2:Y:S01]  /*26930*/  LDL.LU R19, [R1+0x6c] ;  /* 0x00006c0001137983 */ /* 0x000ea20000300800 */
[----:B----4-:R-:W-:Y:S03]  /*26940*/  HMMA.16816.F32 R12, R24, R6, R12 ;  /* 0x00000006180c723c */ /* 0x010fe6000000180c */
[----:B------:R-:W-:Y:S01]  /*26950*/  STL.64 [R1+0x3af0], R6 ;  /* 0x003af00601007387 */ /* 0x000fe20000100a00 */
[----:B------:R-:W-:-:S04]  /*26960*/  MOV R3, R10 ;  /* 0x0000000a00037202 */ /* 0x000fc80000000f00 */
[----:B--2---:R-:W-:Y:S11]  /*26970*/  HMMA.16816.F32 R16, R20, R6, R16 ;  /* 0x000000061410723c */ /* 0x004ff60000001810 */
[----:B------:R-:W-:Y:S11]  /*26980*/  @!UPT UIADD3 URZ, URZ, URZ, URZ ;  /* 0x0000003f3f3ff290 */ /* 0x000ff6000fffe03f */
[----:B------:R-:W-:Y:S01]  /*26990*/  @!UPT UIADD3 URZ, URZ, URZ, URZ ;  /* 0x0000003f3f3ff290 */ /* 0x000fe2000fffe03f */
[----:B------:R-:W-:Y:S04]  /*269a0*/  STL.64 [R1+0x60], R16 ;  /* 0x0000601001007387 */ /* 0x000fe80000100a00 */
[----:B------:R-:W-:Y:S04]  /*269b0*/  STL.64 [R1+0x68], R18 ;  /* 0x0000681201007387 */ /* 0x000fe80000100a00 */
[----:B------:R-:W-:Y:S04]  /*269c0*/  STL.64 [R1+0x3ae8], R4 ;  /* 0x003ae80401007387 */ /* 0x000fe80000100a00 */
[----:B------:R-:W-:Y:S04]  /*269d0*/  STL.64 [R1+0x50], R12 ;  /* 0x0000500c01007387 */ /* 0x000fe80000100a00 */
[----:B------:R-:W-:Y:S04]  /*269e0*/  STL.64 [R1+0x58], R14 ;  /* 0x0000580e01007387 */ /* 0x000fe80000100a00 */
[----:B------:R-:W0:Y:S04]  /*269f0*/  LDSM.16.MT88.4 R12, [R0+0xe180] ;  /* 0x00e18000000c783b */ /* 0x000e280000004200 */
[----:B---3--:R-:W1:Y:S01]  /*26a00*/  LDSM.16.MT88.4 R4, [R11+0xe000] ;  /* 0x00e000000b04783b */ /* 0x008e620000004200 */
[----:B0-----:R-:W-:Y:S01]  /*26a10*/  IMAD.MOV.U32 R19, RZ, RZ, R12 ;  /* 0x000000ffff137224 */ /* 0x001fe200078e000c */
[----:B------:R-:W-:Y:S01]  /*26a20*/  MOV R18, R13 ;  /* 0x0000000d00127202 */ /* 0x000fe20000000f00 */
[----:B------:R-:W-:Y:S01]  /*26a30*/  IMAD.MOV.U32 R16, RZ, RZ, R15 ;  /* 0x000000ffff107224 */ /* 0x000fe200078e000f */
[----:B------:R-:W-:Y:S01]  /*26a40*/  MOV R17, R14 ;  /* 0x0000000e00117202 */ /* 0x000fe20000000f00 */
[----:B-1----:R-:W-:Y:S01]  /*26a50*/  IMAD.MOV.U32 R13, RZ, RZ, R6 ;  /* 0x000000ffff0d7224 */ /* 0x002fe200078e0006 */
[----:B------:R-:W-:-:S02]  /*26a60*/  MOV R15, R4 ;  /* 0x00000004000f7202 */ /* 0x000fc40000000f00 */
[----:B------:R-:W-:Y:S02]  /*26a70*/  MOV R14, R5 ;  /* 0x00000005000e7202 */ /* 0x000fe40000000f00 */
[----:B------:R-:W-:Y:S02]  /*26a80*/  MOV R12, R7 ;  /* 0x00000007000c7202 */ /* 0x000fe40000000f00 */
[----:B------:R-:W0:Y:S02]  /*26a90*/  LDSM.16.MT88.4 R4, [R11+0xe080] ;  /* 0x00e080000b04783b */ /* 0x000e240000004200 */
[----:B0-----:R-:W-:Y:S01]  /*26aa0*/  MOV R23, R4 ;  /* 0x0000000400177202 */ /* 0x001fe20000000f00 */
[----:B------:R-:W-:Y:S01]  /*26ab0*/  IMAD.MOV.U32 R22, RZ, RZ, R5 ;  /* 0x000000ffff167224 */ /* 0x000fe200078e0005 */
[----:B------:R-:W-:Y:S02]  /*26ac0*/  MOV R21, R6 ;  /* 0x0000000600157202 */ /* 0x000fe40000000f00 */
[----:B------:R-:W-:-:S02]  /*26ad0*/  MOV R20, R7 ;  /* 0x0000000700147202 */ /* 0x000fc40000000f00 */
[----:B------:R-:W0:Y:S04]  /*26ae0*/  LDSM.16.MT88.4 R4, [R11+0xe100] ;  /* 0x00e100000b04783b */ /* 0x000e280000004200 */
[----:B------:R-:W1:Y:S01]  /*26af0*/  LDSM.16.MT88.4 R8, [R11+0xe180] ;  /* 0x00e180000b08783b */ /* 0x000e620000004200 */
[----:B0-----:R-:W-:Y:S01]  /*26b00*/  MOV R25, R6 ;  /* 0x0000000600197202 */ /* 0x001fe20000000f00 */
[----:B------:R-:W-:Y:S01]  /*26b10*/  IMAD.MOV.U32 R24, RZ, RZ, R7 ;  /* 0x000000ffff187224 */ /* 0x000fe200078e0007 */
[----:B------:R-:W-:Y:S01]  /*26b20*/  MOV R26, R5 ;  /* 0x00000005001a7202 */ /* 0x000fe20000000f00 */
[----:B------:R-:W-:Y:S01]  /*26b30*/  IMAD.MOV.U32 R27, RZ, RZ, R4 ;  /* 0x000000ffff1b7224 */ /* 0x000fe200078e0004 */
[----:B------:R-:W2:Y:S04]  /*26b40*/  LDL.LU.64 R6, [R1+0x3af0] ;  /* 0x003af00001067983 */ /* 0x000ea80000300a00 */
[----:B------:R-:W3:Y:S04]  /*26b50*/  LDL.LU.64 R4, [R1+0x3ae8] ;  /* 0x003ae80001047983 */ /* 0x000ee80000300a00 */
[----:B-1----:R0:W-:Y:S04]  /*26b60*/  STL.64 [R1+0x3a70], R10 ;  /* 0x003a700a01007387 */ /* 0x0021e80000100a00 */
        /* <DEDUP_REMOVED lines=24> */
[----:B0-----:R-:W4:Y:S04]  /*26cf0*/  LDL.LU R12, [R1+0xc0] ;  /* 0x0000c000010c7983 */ /* 0x001f280000300800 */
[----:B------:R-:W4:Y:S04]  /*26d00*/  LDL.LU R13, [R1+0xc4] ;  /* 0x0000c400010d7983 */ /* 0x000f280000300800 */
[----:B------:R-:W5:Y:S04]  /*26d10*/  LDL.LU R14, [R1+0xc8] ;  /* 0x0000c800010e7983 */ /* 0x000f680000300800 */
[----:B------:R-:W5:Y:S04]  /*26d20*/  LDL.LU R15, [R1+0xcc] ;  /* 0x0000cc00010f7983 */ /* 0x000f680000300800 */
[----:B-----5:R-:W-:Y:S04]  /*26d30*/  STL.64 [R1+0x3a80], R14 ;  /* 0x003a800e01007387 */ /* 0x020fe80000100a00 */
[----:B----4-:R0:W-:Y:S04]  /*26d40*/  STL.64 [R1+0x3a78], R12 ;  /* 0x003a780c01007387 */ /* 0x0101e80000100a00 */
        /* <DEDUP_REMOVED lines=15> */
[----:B------:R-:W5:Y:S01]  /*26e40*/  LDL.LU R15, [R1+0x14c] ;  /* 0x00014c00010f7983 */ /* 0x000f620000300800 */
[----:B------:R-:W-:Y:S01]  /*26e50*/  MOV R8, R19 ;  /* 0x0000001300087202 */ /* 0x000fe20000000f00 */
[----:B------:R-:W-:Y:S01]  /*26e60*/  IMAD.MOV.U32 R10, RZ, RZ, R17 ;  /* 0x000000ffff0a7224 */ /* 0x000fe200078e0011 */
[----:B------:R-:W-:-:S02]  /*26e70*/  MOV R9, R18 ;  /* 0x0000001200097202 */ /* 0x000fc40000000f00 */
[----:B------:R-:W-:Y:S02]  /*26e80*/  MOV R11, R16 ;  /* 0x00000010000b7202 */ /* 0x000fe40000000f00 */
[----:B------:R-:W0:Y:S04]  /*26e90*/  LDSM.16.MT88.4 R16, [R28+0xe080] ;  /* 0x00e080001c10783b */ /* 0x000e280000004200 */
[----:B-----5:R-:W-:Y:S04]  /*26ea0*/  STL.64 [R1+0x3ae0], R14 ;  /* 0x003ae00e01007387 */ /* 0x020fe80000100a00 */
[----:B----4-:R1:W-:Y:S04]  /*26eb0*/  STL.64 [R1+0x3ad8], R12 ;  /* 0x003ad80c01007387 */ /* 0x0103e80000100a00 */
[----:B-1----:R-:W2:Y:S04]  /*26ec0*/  LDL.LU R12, [R1+0x150] ;  /* 0x00015000010c7983 */ /* 0x002ea80000300800 */
[----:B------:R-:W2:Y:S04]  /*26ed0*/  LDL.LU R13, [R1+0x154] ;  /* 0x00015400010d7983 */ /* 0x000ea80000300800 */
[----:B------:R-:W2:Y:S04]  /*26ee0*/  LDL.LU R14, [R1+0x158] ;  /* 0x00015800010e7983 */ /* 0x000ea80000300800 */
[----:B------:R-:W2:Y:S04]  /*26ef0*/  LDL.LU R15, [R1+0x15c] ;  /* 0x00015c00010f7983 */ /* 0x000ea80000300800 */
        /* <DEDUP_REMOVED lines=45> */
[----:B------:R-:W4:Y:S04]  /*271d0*/  LDL.LU.64 R14, [R1+0x3a60] ;  /* 0x003a6000010e7983 */ /* 0x000f280000300a00 */
[----:B------:R-:W4:Y:S11]  /*271e0*/  LDL.LU.64 R12, [R1+0x3a58] ;  /* 0x003a5800010c7983 */ /* 0x000f360000300a00 */
[----:B------:R-:W-:Y:S06]  /*271f0*/  @!UPT UIADD3 URZ, URZ, URZ, URZ ;  /* 0x0000003f3f3ff290 */ /* 0x000fec000fffe03f */
[----:B------:R0:W-:Y:S04]  /*27200*/  STL.64 [R1+0x110], R8 ;  /* 0x0001100801007387 */ /* 0x0001e80000100a00 */
[----:B------:R-:W-:Y:S04]  /*27210*/  STL.64 [R1+0x118], R10 ;  /* 0x0001180a01007387 */ /* 0x000fe80000100a00 */
[----:B0-----:R-:W2:Y:S01]  /*27220*/  LDL.LU R8, [R1+0x40] ;  /* 0x0000400001087983 */ /* 0x001ea20000300800 */
[----:B------:R-:W-:-:S03]  /*27230*/  MOV R9, R2 ;  /* 0x0000000200097202 */ /* 0x000fc60000000f00 */
[----:B------:R-:W2:Y:S01]  /*27240*/  LDL.LU R2, [R1+0x3a50] ;  /* 0x003a500001027983 */ /* 0x000ea20000300800 */
[----:B----4-:R-:W-:Y:S03]  /*27250*/  HMMA.16816.F32 R12, R12, R6, R16 ;  /* 0x000000060c0c723c */ /* 0x010fe60000001810 */
[----:B------:R-:W5:Y:S04]  /*27260*/  LDL.LU.64 R18, [R1+0x3a48] ;  /* 0x003a480001127983 */ /* 0x000f680000300a00 */
[----:B------:R-:W5:Y:S11]  /*27270*/  LDL.LU.64 R16, [R1+0x3a40] ;  /* 0x003a400001107983 */ /* 0x000f760000300a00 */
[----:B------:R-:W-:Y:S05]  /*27280*/  @!UPT UIADD3 URZ, URZ, URZ, URZ ;  /* 0x0000003f3f3ff290 */ /* 0x000fea000fffe03f */
[----:B------:R0:W-:Y:S04]  /*27290*/  STL.64 [R1+0xd0], R12 ;  /* 0x0000d00c01007387 */ /* 0x0001e80000100a00 */
[----:B------:R1:W-:Y:S04]  /*272a0*/  STL.64 [R1+0xd8], R14 ;  /* 0x0000d80e01007387 */ /* 0x0003e80000100a00 */
[----:B0-----:R-:W4:Y:S04]  /*272b0*/  LDL.LU R12, [R1+0x70] ;  /* 0x00007000010c7983 */ /* 0x001f280000300800 */
[----:B------:R-:W4:Y:S01]  /*272c0*/  LDL.LU R13, [R1+0x74] ;  /* 0x00007400010d7983 */ /* 0x000f220000300800 */
[----:B-1----:R-:W-:-:S03]  /*272d0*/  MOV R14, R3 ;  /* 0x00000003000e7202 */ /* 0x002fc60000000f00 */
[----:B------:R-:W2:Y:S01]  /*272e0*/  LDL.LU R3, [R1+0x3a38] ;  /* 0x003a380001037983 */ /* 0x000ea20000300800 */
[----:B-----5:R-:W-:Y:S03]  /*272f0*/  HMMA.16816.F32 R16, R16, R6, R20 ;  /* 0x000000061010723c */ /* 0x020fe60000001814 */
[----:B------:R-:W4:Y:S04]  /*27300*/  LDL.LU.64 R22, [R1+0x3a30] ;  /* 0x003a300001167983 */ /* 0x000f280000300a00 */
[----:B------:R-:W4:Y:S01]  /*27310*/  LDL.LU.64 R20, [R1+0x3a28] ;  /* 0x003a280001147983 */ /* 0x000f220000300a00 */
[----:B------:R-:W-:Y:S01]  /*27320*/  IMAD.MOV.U32 R15, RZ, RZ, R29 ;  /* 0x000000ffff0f7224 */ /* 0x000fe200078e001d */
[----:B---3--:R-:W-:Y:S01]  /*27330*/  MOV R11, R4 ;  /* 0x00000004000b7202 */ /* 0x008fe20000000f00 */
[----:B------:R-:W-:-:S05]  /*27340*/  IMAD.MOV.U32 R10, RZ, RZ, R5 ;  /* 0x000000ffff0a7224 */ /* 0x000fca00078e0005 */
[-C--:B----4-:R-:W-:Y:S08]  /*27350*/  HMMA.16816.F32 R12, R20, R6.reuse, R12 ;  /* 0x00000006140c723c */ /* 0x090ff0000000180c */
[----:B--2---:R-:W-:Y:S01]  /*27360*/  HMMA.16816.F32 R4, R24, R6, R8 ;  /* 0x000000061804723c */ /* 0x004fe20000001808 */
[----:B------:R-:W0:Y:S04]  /*27370*/  LDSM.16.MT88.4 R8, [R2+0x10000] ;  /* 0x010000000208783b */ /* 0x000e280000004200 */
[----:B------:R-:W-:Y:S10]  /*27380*/  LDSM.16.MT88.4 R24, [R0+0x10180] ;  /* 0x010180000018783b */ /* 0x000ff40000004200 */
[----:B------:R-:W-:Y:S04]  /*27390*/  STL.64 [R1+0x80], R12 ;  /* 0x0000800c01007387 */ /* 0x000fe80000100a00 */
[----:B------:R-:W-:Y:S04]  /*273a0*/  STL.64 [R1+0xb0], R16 ;  /* 0x0000b01001007387 */ /* 0x000fe80000100a00 */
[----:B------:R0:W-:Y:S04]  /*273b0*/  STL.64 [R1+0xb8], R18 ;  /* 0x0000b81201007387 */ /* 0x0001e80000100a00 */
[----:B------:R-:W-:Y:S04]  /*273c0*/  STL [R1+0x88], R14 ;  /* 0x0000880e01007387 */ /* 0x000fe80000100800 */
[----:B------:R-:W-:Y:S04]  /*273d0*/  STL.64 [R1+0x70], R4 ;  /* 0x0000700401007387 */ /* 0x000fe80000100a00 */
[----:B------:R-:W-:Y:S04]  /*273e0*/  STL.64 [R1+0x78], R6 ;  /* 0x0000780601007387 */ /* 0x000fe80000100a00 */
[----:B------:R-:W1:Y:S01]  /*273f0*/  LDSM.16.M88.4 R4, [R3+0x40100] ;  /* 0x040100000304783b */ /* 0x000e620000000200 */
[----:B0-----:R-:W-:Y:S01]  /*27400*/  MOV R19, R8 ;  /* 0x0000000800137202 */ /* 0x001fe20000000f00 */
[----:B------:R-:W-:Y:S01]  /*27410*/  IMAD.MOV.U32 R18, RZ, RZ, R9 ;  /* 0x000000ffff127224 */ /* 0x000fe200078e0009 */
[----:B------:R-:W-:-:S02]  /*27420*/  MOV R17, R10 ;  /* 0x0000000a00117202 */ /* 0x000fc40000000f00 */
[----:B------:R-:W-:Y:S02]  /*27430*/  MOV R16, R11 ;  /* 0x0000000b00107202 */ /* 0x000fe40000000f00 */
[----:B------:R-:W0:Y:S04]  /*27440*/  LDSM.16.MT88.4 R8, [R2+0x10080] ;  /* 0x010080000208783b */ /* 0x000e280000004200 */
[----:B-1----:R1:W-:Y:S04]  /*27450*/  STL [R1+0x38f4], R6 ;  /* 0x0038f40601007387 */ /* 0x0023e80000100800 */
[----:B------:R2:W-:Y:S04]  /*27460*/  STL [R1+0x38f0], R7 ;  /* 0x0038f00701007387 */ /* 0x0005e80000100800 */
[----:B------:R3:W-:Y:S01]  /*27470*/  STL [R1+0x3560], R3 ;  /* 0x0035600301007387 */ /* 0x0007e20000100800 */
[----:B0-----:R-:W-:Y:S01]  /*27480*/  IMAD.MOV.U32 R20, RZ, RZ, R8 ;  /* 0x000000ffff147224 */ /* 0x001fe200078e0008 */
[----:B-1----:R-:W-:-:S02]  /*27490*/  MOV R6, R10 ;  /* 0x0000000a00067202 */ /* 0x002fc40000000f00 */
[----:B--2---:R-:W-:Y:S01]  /*274a0*/  MOV R7, R9 ;  /* 0x0000000900077202 */ /* 0x004fe20000000f00 */
[----:B---3--:R-:W-:Y:S02]  /*274b0*/  IMAD.MOV.U32 R3, RZ, RZ, R11 ;  /* 0x000000ffff037224 */ /* 0x008fe400078e000b */
[----:B------:R-:W0:Y:S01]  /*274c0*/  LDSM.16.MT88.4 R8, [R2+0x10100] ;  /* 0x010100000208783b */ /* 0x000e220000004200 */
[----:B------:R-:W-:Y:S02]  /*274d0*/  MOV R29, R15 ;  /* 0x0000000f001d7202 */ /* 0x000fe40000000f00 */
[----:B0-----:R-:W-:Y:S01]  /*274e0*/  MOV R15, R8 ;  /* 0x00000008000f7202 */ /* 0x001fe20000000f00 */
[----:B------:R-:W-:Y:S01]  /*274f0*/  IMAD.MOV.U32 R13, RZ, RZ, R10 ;  /* 0x000000ffff0d7224 */ /* 0x000fe200078e000a */
[----:B------:R-:W-:Y:S02]  /*27500*/  MOV R14, R9 ;  /* 0x00000009000e7202 */ /* 0x000fe40000000f00 */
[----:B------:R-:W-:-:S02]  /*27510*/  MOV R12, R11 ;  /* 0x0000000b000c7202 */ /* 0x000fc40000000f00 */
[----:B------:R-:W0:Y:S04]  /*27520*/  LDSM.16.MT88.4 R8, [R2+0x10180] ;  /* 0x010180000208783b */ /* 0x000e280000004200 */
[----:B0-----:R0:W-:Y:S04]  /*27530*/  STL.64 [R1+0x39d0], R10 ;  /* 0x0039d00a01007387 */ /* 0x0011e80000100a00 */
[----:B------:R1:W-:Y:S01]  /*27540*/  STL.64 [R1+0x39c8], R8 ;  /* 0x0039c80801007387 */ /* 0x0003e20000100a00 */
[----:B0-----:R-:W-:Y:S02]  /*27550*/  MOV R10, R13 ;  /* 0x0000000d000a7202 */ /* 0x001fe40000000f00 */
[----:B------:R-:W-:-:S02]  /*27560*/  MOV R11, R12 ;  /* 0x0000000c000b7202 */ /* 0x000fc40000000f00 */
[----:B-1----:R-:W-:Y:S01]  /*27570*/  MOV R8, R15 ;  /* 0x0000000f00087202 */ /* 0x002fe20000000f00 */
[----:B------:R-:W-:Y:S02]  /*27580*/  IMAD.MOV.U32 R9, RZ, RZ, R14 ;  /* 0x000000ffff097224 */ /* 0x000fe400078e000e */
        /* <DEDUP_REMOVED lines=9> */
[----:B------:R-:W-:Y:S01]  /*27620*/  MOV R10, R6 ;  /* 0x00000006000a7202 */ /* 0x000fe20000000f00 */
[----:B------:R-:W-:Y:S01]  /*27630*/  IMAD.MOV.U32 R11, RZ, RZ, R3 ;  /* 0x000000ffff0b7224 */ /* 0x000fe200078e0003 */
[----:B------:R-:W-:Y:S01]  /*27640*/  MOV R9, R7 ;  /* 0x0000000700097202 */ /* 0x000fe20000000f00 */
[----:B------:R-:W-:-:S02]  /*27650*/  IMAD.MOV.U32 R8, RZ, RZ, R20 ;  /* 0x000000ffff087224 */ /* 0x000fc400078e0014 */
[----:B------:R-:W-:Y:S04]  /*27660*/  LDSM.16.MT88.4 R20, [R0+0x10100] ;  /* 0x010100000014783b */ /* 0x000fe80000004200 */
[----:B------:R-:W-:Y:S04]  /*27670*/  STL.64 [R1+0x3a10], R10 ;  /* 0x003a100a01007387 */ /* 0x000fe80000100a00 */
[----:B------:R-:W-:Y:S04]  /*27680*/  STL.64 [R1+0x3a08], R8 ;  /* 0x003a080801007387 */ /* 0x000fe80000100a00 */
        /* <DEDUP_REMOVED lines=69> */
[----:B------:R-:W-:Y:S04]  /*27ae0*/  STL.64 [R1+0x100], R8 ;  /* 0x0001000801007387 */ /* 0x000fe80000100a00 */
[----:B------:R0:W-:Y:S04]  /*27af0*/  STL.64 [R1+0x108], R10 ;  /* 0x0001080a01007387 */ /* 0x0001e80000100a00 */
[----:B0-----:R-:W2:Y:S01]  /*27b00*/  LDL R11, [R1+0xbf8] ;  /* 0x000bf800010b7983 */ /* 0x001ea20000100800 */
        /* <DEDUP_REMOVED lines=11> */
[----:B------:R-:W4:Y:S04]  /*27bc0*/  LDL.LU.64 R22, [R1+0x39a0] ;  /* 0x0039a00001167983 */ /* 0x000f280000300a00 */
[----:B------:R-:W4:Y:S11]  /*27bd0*/  LDL.LU.64 R20, [R1+0x3998] ;  /* 0x0039980001147983 */ /* 0x000f360000300a00 */
[----:B------:R-:W-:Y:S05]  /*27be0*/  @!UPT UIADD3 URZ, URZ, URZ, URZ ;  /* 0x0000003f3f3ff290 */ /* 0x000fea000fffe03f */
[----:B------:R0:W-:Y:S04]  /*27bf0*/  STL.64 [R1+0xc0], R16 ;  /* 0x0000c01001007387 */ /* 0x0001e80000100a00 */
[----:B------:R1:W-:Y:S04]  /*27c00*/  STL.64 [R1+0xc8], R18 ;  /* 0x0000c81201007387 */ /* 0x0003e80000100a00 */
[----:B0-----:R-:W4:Y:S04]  /*27c10*/  LDL.LU R16, [R1+0x50] ;  /* 0x0000500001107983 */ /* 0x001f280000300800 */
[----:B------:R-:W4:Y:S04]  /*27c20*/  LDL.LU R17, [R1+0x54] ;  /* 0x0000540001117983 */ /* 0x000f280000300800 */
[----:B-1----:R-:W4:Y:S04]  /*27c30*/  LDL.LU R18, [R1+0x58] ;  /* 0x0000580001127983 */ /* 0x002f280000300800 */
[----:B------:R-:W4:Y:S02]  /*27c40*/  LDL.LU R19, [R1+0x5c] ;  /* 0x00005c0001137983 */ /* 0x000f240000300800 */
[-C--:B----4-:R-:W-:Y:S08]  /*27c50*/  HMMA.16816.F32 R20, R20, R4.reuse, R16 ;  /* 0x000000041414723c */ /* 0x090ff00000001810 */
[----:B---3--:R-:W-:Y:S01]  /*27c60*/  HMMA.16816.F32 R16, R24, R4, R12 ;  /* 0x000000041810723c */ /* 0x008fe2000000180c */
[----:B--2---:R-:W0:Y:S04]  /*27c70*/  LDSM.16.MT88.4 R12, [R11+0x10000] ;  /* 0x010000000b0c783b */ /* 0x004e280000004200 */
[----:B------:R-:W-:Y:S01]  /*27c80*/  LDSM.16.MT88.4 R24, [R28+0x10180] ;  /* 0x010180001c18783b */ /* 0x000fe20000004200 */
[----:B0-----:R-:W-:Y:S01]  /*27c90*/  IMAD.MOV.U32 R7, RZ, RZ, R12 ;  /* 0x000000ffff077224 */ /* 0x001fe200078e000c */
[----:B------:R-:W-:Y:S01]  /*27ca0*/  MOV R6, R13 ;  /* 0x0000000d00067202 */ /* 0x000fe20000000f00 */
[----:B------:R-:W-:Y:S01]  /*27cb0*/  IMAD.MOV.U32 R0, RZ, RZ, R15 ;  /* 0x000000ffff007224 */ /* 0x000fe200078e000f */
[----:B------:R-:W-:-:S02]  /*27cc0*/  MOV R3, R14 ;  /* 0x0000000e00037202 */ /* 0x000fc40000000f00 */
[----:B------:R-:W0:Y:S04]  /*27cd0*/  LDSM.16.MT88.4 R12, [R11+0x10080] ;  /* 0x010080000b0c783b */ /* 0x000e280000004200 */
        /* <DEDUP_REMOVED lines=8> */
[----:B------:R-:W0:Y:S04]  /*27d60*/  LDSM.16.MT88.4 R12, [R11+0x10100] ;  /* 0x010100000b0c783b */ /* 0x000e280000004200 */
[----:B------:R-:W1:Y:S01]  /*27d70*/  LDSM.16.MT88.4 R8, [R11+0x10180] ;  /* 0x010180000b08783b */ /* 0x000e620000004200 */
[----:B0-----:R-:W-:Y:S01]  /*27d80*/  MOV R23, R12 ;  /* 0x0000000c00177202 */ /* 0x001fe20000000f00 */
[----:B------:R-:W-:Y:S01]  /*27d90*/  IMAD.MOV.U32 R22, RZ, RZ, R13 ;  /* 0x000000ffff167224 */ /* 0x000fe200078e000d */
[----:B------:R-:W-:Y:S02]  /*27da0*/  MOV R21, R14 ;  /* 0x0000000e00157202 */ /* 0x000fe40000000f00 */
[----:B------:R-:W-:-:S02]  /*27db0*/  MOV R20, R15 ;  /* 0x0000000f00147202 */ /* 0x000fc40000000f00 */
[----:B------:R-:W0:Y:S04]  /*27dc0*/  LDSM.16.MT88.4 R12, [R28+0x10000] ;  /* 0x010000001c0c783b */ /* 0x000e280000004200 */
[----:B-1----:R-:W-:Y:S04]  /*27dd0*/  STL.64 [R1+0x3930], R10 ;  /* 0x0039300a01007387 */ /* 0x002fe80000100a00 */
        /* <DEDUP_REMOVED lines=12> */
[----:B---3--:R-:W-:Y:S04]  /*27ea0*/  STL.64 [R1+0x3940], R14 ;  /* 0x0039400e01007387 */ /* 0x008fe80000100a00 */
[----:B--2---:R0:W-:Y:S04]  /*27eb0*/  STL.64 [R1+0x3938], R12 ;  /* 0x0039380c01007387 */ /* 0x0041e80000100a00 */
[----:B------:R1:W-:Y:S04]  /*27ec0*/  STL.64 [R1+0x3950], R10 ;  /* 0x0039500a01007387 */ /* 0x0003e80000100a00 */
[----:B------:R2:W-:Y:S04]  /*27ed0*/  STL.64 [R1+0x3948], R8 ;  /* 0x0039480801007387 */ /* 0x0005e80000100a00 */
[----:B0-----:R-:W3:Y:S04]  /*27ee0*/  LDL.LU R12, [R1+0x140] ;  /* 0x00014000010c7983 */ /* 0x001ee80000300800 */
[----:B------:R-:W3:Y:S04]  /*27ef0*/  LDL.LU R13, [R1+0x144] ;  /* 0x00014400010d7983 */ /* 0x000ee80000300800 */
[----:B------:R-:W4:Y:S04]  /*27f00*/  LDL.LU R14, [R1+0x148] ;  /* 0x00014800010e7983 */ /* 0x000f280000300800 */
[----:B------:R-:W4:Y:S01]  /*27f10*/  LDL.LU R15, [R1+0x14c] ;  /* 0x00014c00010f7983 */ /* 0x000f220000300800 */
[----:B-1----:R-:W-:Y:S01]  /*27f20*/  IMAD.MOV.U32 R10, RZ, RZ, R17 ;  /* 0x000000ffff0a7224 */ /* 0x002fe200078e0011 */
[----:B------:R-:W-:-:S02]  /*27f30*/  MOV R11, R16 ;  /* 0x00000010000b7202 */ /* 0x000fc40000000f00 */
[----:B--2---:R-:W-:Y:S02]  /*27f40*/  MOV R8, R19 ;  /* 0x0000001300087202 */ /* 0x004fe40000000f00 */
[----:B------:R-:W-:Y:S02]  /*27f50*/  MOV R9, R18 ;  /* 0x0000001200097202 */ /* 0x000fe40000000f00 */
[----:B------:R-:W-:Y:S04]  /*27f60*/  LDSM.16.MT88.4 R16, [R28+0x10080] ;  /* 0x010080001c10783b */ /* 0x000fe80000004200 */
[----:B----4-:R-:W-:Y:S04]  /*27f70*/  STL.64 [R1+0x3960], R14 ;  /* 0x0039600e01007387 */ /* 0x010fe80000100a00 */
[----:B---3--:R-:W-:Y:S04]  /*27f80*/  STL.64 [R1+0x3958], R12 ;  /* 0x0039580c01007387 */ /* 0x008fe80000100a00 */
[----:B------:R0:W-:Y:S04]  /*27f90*/  STL.64 [R1+0x3970], R10 ;  /* 0x0039700a01007387 */ /* 0x0001e80000100a00 */
[----:B------:R1:W-:Y:S01]  /*27fa0*/  STL.64 [R1+0x3968], R8 ;  /* 0x0039680801007387 */ /* 0x0003e20000100a00 */
[----:B0-----:R-:W-:-:S02]  /*27fb0*/  MOV R10, R3 ;  /* 0x00000003000a7202 */ /* 0x001fc40000000f00 */
[----:B------:R-:W-:Y:S02]  /*27fc0*/  MOV R11, R0 ;  /* 0x00000000000b7202 */ /* 0x000fe40000000f00 */
[----:B-1----:R-:W-:Y:S01]  /*27fd0*/  MOV R8, R7 ;  /* 0x0000000700087202 */ /* 0x002fe20000000f00 */
[----:B------:R-:W-:Y:S02]  /*27fe0*/  IMAD.MOV.U32 R9, RZ, RZ, R6 ;  /* 0x000000ffff097224 */ /* 0x000fe400078e0006 */
[----:B------:R-:W-:Y:S04]  /*27ff0*/  STL.64 [R1+0x3990], R10 ;  /* 0x0039900a01007387 */ /* 0x000fe80000100a00 */
[----:B------:R-:W-:Y:S04]  /*28000*/  STL.64 [R1+0x3988], R8 ;  /* 0x0039880801007387 */ /* 0x000fe80000100a00 */
[----:B------:R-:W2:Y:S04]  /*28010*/  LDL.LU R12, [R1+0x150] ;  /* 0x00015000010c7983 */ /* 0x000ea80000300800 */
[----:B------:R-:W2:Y:S04]  /*28020*/  LDL.LU R13, [R1+0x154] ;  /* 0x00015400010d7983 */ /* 0x000ea80000300800 */
[----:B------:R-:W3:Y:S04]  /*28030*/  LDL.LU R14, [R1+0x158] ;  /* 0x00015800010e7983 */ /* 0x000ee80000300800 */
[----:B------:R-:W3:Y:S04]  /*28040*/  LDL.LU R15, [R1+0x15c] ;  /* 0x00015c00010f7983 */ /* 0x000ee80000300800 */
[----:B------:R-:W0:Y:S02]  /*28050*/  LDSM.16.MT88.4 R8, [R2+0x12000] ;  /* 0x012000000208783b */ /* 0x000e240000004200 */
        /* <DEDUP_REMOVED lines=27> */
[----:B------:R0:W-:Y:S04]  /*28210*/  STL [R1+0x3828], R28 ;  /* 0x0038281c01007387 */ /* 0x0001e80000100800 */
[----:B------:R-:W2:Y:S04]  /*28220*/  LDL.LU.64 R10, [R1+0x3990] ;  /* 0x00399000010a7983 */ /* 0x000ea80000300a00 */
[----:B------:R-:W2:Y:S01]  /*28230*/  LDL.LU.64 R8, [R1+0x3988] ;  /* 0x0039880001087983 */ /* 0x000ea20000300a00 */
[----:B------:R-:W-:Y:S01]  /*28240*/  IMAD.MOV.U32 R27, RZ, RZ, R29 ;  /* 0x000000ffff1b7224 */ /* 0x000fe200078e001d */
[-C--:B--2---:R-:W-:Y:S02]  /*28250*/  HMMA.16816.F32 R8, R8, R4.reuse, R12 ;  /* 0x000000040808723c */ /* 0x084fe4000000180c */
[----:B------:R-:W2:Y:S04]  /*28260*/  LDL.LU.64 R14, [R1+0x3980] ;  /* 0x00398000010e7983 */ /* 0x000ea80000300a00 */
[----:B------:R-:W2:Y:S11]  /*28270*/  LDL.LU.64 R12, [R1+0x3978] ;  /* 0x00397800010c7983 */ /* 0x000eb60000300a00 */
[----:B------:R-:W-:Y:S06]  /*28280*/  @!UPT UIADD3 URZ, URZ, URZ, URZ ;  /* 0x0000003f3f3ff290 */ /* 0x000fec000fffe03f */
[----:B------:R1:W-:Y:S01]  /*28290*/  STL.64 [R1+0x60], R8 ;  /* 0x0000600801007387 */ /* 0x0003e20000100a00 */
[----:B0-----:R-:W-:Y:S01]  /*282a0*/  MOV R28, R10 ;  /* 0x0000000a001c7202 */ /* 0x001fe20000000f00 */
[----:B------:R-:W-:Y:S02]  /*282b0*/  IMAD.MOV.U32 R29, RZ, RZ, R11 ;  /* 0x000000ffff1d7224 */ /* 0x000fe400078e000b */
[----:B------:R-:W2:Y:S04]  /*282c0*/  LDL.LU.64 R10, [R1+0x3970] ;  /* 0x00397000010a7983 */ /* 0x000ea80000300a00 */
[----:B-1----:R-:W2:Y:S02]  /*282d0*/  LDL.LU.64 R8, [R1+0x3968] ;  /* 0x0039680001087983 */ /* 0x002ea40000300a00 */
        /* <DEDUP_REMOVED lines=22> */
[----:B0-----:R-:W-:-:S03]  /*28440*/  MOV R8, R6 ;  /* 0x0000000600087202 */ /* 0x001fc60000000f00 */
[----:B------:R-:W2:Y:S01]  /*28450*/  LDL.LU R6, [R1+0x3914] ;  /* 0x0039140001067983 */ /* 0x000ea20000300800 */
[----:B------:R-:W-:Y:S01]  /*28460*/  MOV R9, R7 ;  /* 0x0000000700097202 */ /* 0x000fe20000000f00 */
[----:B-1----:R-:W-:Y:S01]  /*28470*/  IMAD.MOV.U32 R10, RZ, RZ, R3 ;  /* 0x000000ffff0a7224 */ /* 0x002fe200078e0003 */
[----:B------:R-:W-:Y:S01]  /*28480*/  MOV R11, R0 ;  /* 0x00000000000b7202 */ /* 0x000fe20000000f00 */
[----:B------:R-:W4:Y:S04]  /*28490*/  LDL.LU R7, [R1+0x3910] ;  /* 0x0039100001077983 */ /* 0x000f280000300800 */
[----:B------:R-:W5:Y:S04]  /*284a0*/  LDL.LU R3, [R1+0x390c] ;  /* 0x00390c0001037983 */ /* 0x000f680000300800 */
[----:B------:R-:W5:Y:S01]  /*284b0*/  LDL.LU R0, [R1+0x3908] ;  /* 0x0039080001007983 */ /* 0x000f620000300800 */
[-C--:B---3--:R-:W-:Y:S03]  /*284c0*/  HMMA.16816.F32 R12, R12, R4.reuse, R16 ;  /* 0x000000040c0c723c */ /* 0x088fe60000001810 */
[----:B------:R-:W3:Y:S04]  /*284d0*/  LDL.LU.64 R18, [R1+0x3900] ;  /* 0x0039000001127983 */ /* 0x000ee80000300a00 */
[----:B------:R-:W3:Y:S11]  /*284e0*/  LDL.LU.64 R16, [R1+0x38f8] ;  /* 0x0038f80001107983 */ /* 0x000ef60000300a00 */
[----:B------:R-:W-:Y:S05]  /*284f0*/  @!UPT UIADD3 URZ, URZ, URZ, URZ ;  /* 0x0000003f3f3ff290 */ /* 0x000fea000fffe03f */
[----:B------:R2:W-:Y:S04]  /*28500*/  STL.64 [R1+0x110], R12 ;  /* 0x0001100c01007387 */ /* 0x0005e80000100a00 */
[----:B------:R5:W-:Y:S01]  /*28510*/  STL.64 [R1+0x118], R14 ;  /* 0x0001180e01007387 */ /* 0x000be20000100a00 */
[----:B--2---:R-:W-:Y:S01]  /*28520*/  MOV R12, R6 ;  /* 0x00000006000c7202 */ /* 0x004fe20000000f00 */
[----:B----4-:R-:W-:Y:S02]  /*28530*/  IMAD.MOV.U32 R13, RZ, RZ, R7 ;  /* 0x000000ffff0d7224 */ /* 0x010fe400078e0007 */
[----:B------:R-:W2:Y:S04]  /*28540*/  LDL.LU R6, [R1+0x38f4] ;  /* 0x0038f40001067983 */ /* 0x000ea80000300800 */
[----:B------:R-:W2:Y:S01]  /*28550*/  LDL.LU R7, [R1+0x38f0] ;  /* 0x0038f00001077983 */ /* 0x000ea20000300800 */
[-C--:B---3--:R-:W-:Y:S03]  /*28560*/  HMMA.16816.F32 R16, R16, R4.reuse, R20 ;  /* 0x000000041010723c */ /* 0x088fe60000001814 */
[----:B------:R-:W3:Y:S04]  /*28570*/  LDL.LU.64 R22, [R1+0x38e8] ;  /* 0x0038e80001167983 */ /* 0x000ee80000300a00 */
[----:B------:R-:W3:Y:S01]  /*28580*/  LDL.LU.64 R20, [R1+0x38e0] ;  /* 0x0038e00001147983 */ /* 0x000ee20000300a00 */
[----:B-----5:R-:W-:Y:S11]  /*28590*/  MOV R15, R0 ;  /* 0x00000000000f7202 */ /* 0x020ff60000000f00 */
[----:B------:R-:W-:Y:S04]  /*285a0*/  @!UPT UIADD3 URZ, URZ, URZ, URZ ;  /* 0x0000003f3f3ff290 */ /* 0x000fe8000fffe03f */
[----:B------:R-:W-:Y:S04]  /*285b0*/  STL.64 [R1+0xf0], R16 ;  /* 0x0000f01001007387 */ /* 0x000fe80000100a00 */
[----:B------:R0:W-:Y:S04]  /*285c0*/  STL.64 [R1+0xf8], R18 ;  /* 0x0000f81201007387 */ /* 0x0001e80000100a00 */
[----:B0-----:R-:W4:Y:S01]  /*285d0*/  LDL R19, [R1+0xbfc] ;  /* 0x000bfc0001137983 */ /* 0x001f220000100800 */
[----:B---3--:R-:W-:Y:S03]  /*285e0*/  HMMA.16816.F32 R20, R20, R4, R24 ;  /* 0x000000041414723c */ /* 0x008fe60000001818 */
[----:B------:R-:W3:Y:S04]  /*285f0*/  LDL.LU.64 R26, [R1+0x38d8] ;  /* 0x0038d800011a7983 */ /* 0x000ee80000300a00 */
[----:B------:R-:W3:Y:S11]  /*28600*/  LDL.LU.64 R24, [R1+0x38d0] ;  /* 0x0038d00001187983 */ /* 0x000ef60000300a00 */
[----:B------:R-:W-:Y:S05]  /*28610*/  @!UPT UIADD3 URZ, URZ, URZ, URZ ;  /* 0x0000003f3f3ff290 */ /* 0x000fea000fffe03f */
[----:B------:R0:W-:Y:S01]  /*28620*/  STL [R1+0xd0], R20 ;  /* 0x0000d01401007387 */ /* 0x0001e20000100800 */
[----:B------:R-:W-:-:S03]  /*28630*/  IMAD.MOV.U32 R0, RZ, RZ, R21 ;  /* 0x000000ffff007224 */ /* 0x000fc600078e0015 */
[----:B------:R1:W-:Y:S04]  /*28640*/  STL.64 [R1+0xd8], R22 ;  /* 0x0000d81601007387 */ /* 0x0003e80000100a00 */
[----:B0-----:R-:W3:Y:S04]  /*28650*/  LDL.LU R20, [R1+0x70] ;  /* 0x0000700001147983 */ /* 0x001ee80000300800 */
[----:B------:R-:W3:Y:S04]  /*28660*/  LDL.LU R21, [R1+0x74] ;  /* 0x0000740001157983 */ /* 0x000ee80000300800 */
[----:B-1----:R-:W3:Y:S04]  /*28670*/  LDL.LU R22, [R1+0x78] ;  /* 0x0000780001167983 */ /* 0x002ee80000300800 */
[----:B------:R-:W3:Y:S01]  /*28680*/  LDL.LU R23, [R1+0x7c] ;  /* 0x00007c0001177983 */ /* 0x000ee20000300800 */
[----:B------:R-:W-:-:S07]  /*28690*/  MOV R14, R3 ;  /* 0x00000003000e7202 */ /* 0x000fce0000000f00 */
[----:B--2---:R-:W-:Y:S01]  /*286a0*/  HMMA.16816.F32 R12, R8, R6, R12 ;  /* 0x00000006080c723c */ /* 0x004fe2000000180c */
[----:B------:R-:W0:Y:S04]  /*286b0*/  LDSM.16.MT88.4 R8, [R2+0x12080] ;  /* 0x012080000208783b */ /* 0x000e280000004200 */
[----:B------:R1:W-:Y:S04]  /*286c0*/  STL [R1+0x3814], R0 ;  /* 0x0038140001007387 */ /* 0x0003e80000100800 */
[----:B-1----:R-:W2:Y:S01]  /*286d0*/  LDL R0, [R1+0xbf8] ;  /* 0x000bf80001007983 */ /* 0x002ea20000100800 */
[----:B0-----:R-:W-:Y:S01]  /*286e0*/  MOV R17, R8 ;  /* 0x0000000800117202 */ /* 0x001fe20000000f00 */
[----:B------:R-:W-:Y:S01]  /*286f0*/  IMAD.MOV.U32 R16, RZ, RZ, R9 ;  /* 0x000000ffff107224 */ /* 0x000fe200078e0009 */
[----:B---3--:R-:W-:Y:S07]  /*28700*/  HMMA.16816.F32 R20, R24, R4, R20 ;  /* 0x000000041814723c */ /* 0x008fee0000001814 */
[----:B------:R-:W-:-:S02]  /*28710*/  MOV R5, R10 ;  /* 0x0000000a00057202 */ /* 0x000fc40000000f00 */
[----:B------:R-:W-:Y:S02]  /*28720*/  MOV R4, R11 ;  /* 0x0000000b00047202 */ /* 0x000fe40000000f00 */
[----:B------:R-:W0:Y:S11]  /*28730*/  LDSM.16.MT88.4 R8, [R2+0x12100] ;  /* 0x012100000208783b */ /* 0x000e360000004200 */
[----:B------:R-:W-:Y:S01]  /*28740*/  @!UPT UIADD3 URZ, URZ, URZ, URZ ;  /* 0x0000003f3f3ff290 */ /* 0x000fe2000fffe03f */
[----:B------:R-:W-:Y:S04]  /*28750*/  STL.64 [R1+0xb0], R20 ;  /* 0x0000b01401007387 */ /* 0x000fe80000100a00 */
[----:B------:R-:W-:Y:S04]  /*28760*/  STL [R1+0xb8], R22 ;  /* 0x0000b81601007387 */ /* 0x000fe80000100800 */
[----:B------:R-:W-:Y:S04]  /*28770*/  STL.64 [R1+0x80], R12 ;  /* 0x0000800c01007387 */ /* 0x000fe80000100a00 */
[----:B------:R0:W-:Y:S02]  /*28780*/  STL.64 [R1+0x88], R14 ;  /* 0x0000880e01007387 */ /* 0x0001e40000100a00 */
[----:B0-----:R-:W-:Y:S01]  /*28790*/  IMAD.MOV.U32 R15, RZ, RZ, R8 ;  /* 0x000000ffff0f7224 */ /* 0x001fe200078e0008 */
[----:B------:R-:W-:Y:S01]  /*287a0*/  MOV R14, R9 ;  /* 0x00000009000e7202 */ /* 0x000fe20000000f00 */
[----:B------:R-:W-:Y:S01]  /*287b0*/  IMAD.MOV.U32 R12, RZ, RZ, R11 ;  /* 0x000000ffff0c7224 */ /* 0x000fe200078e000b */
[----:B------:R-:W-:-:S02]  /*287c0*/  MOV R13, R10 ;  /* 0x0000000a000d7202 */ /* 0x000fc40000000f00 */
[----:B------:R-:W0:Y:S02]  /*287d0*/  LDSM.16.MT88.4 R8, [R2+0x12180] ;  /* 0x012180000208783b */ /* 0x000e240000004200 */
[----:B0-----:R-:W-:Y:S01]  /*287e0*/  MOV R22, R8 ;  /* 0x0000000800167202 */ /* 0x001fe20000000f00 */
[----:B------:R-:W-:Y:S01]  /*287f0*/  IMAD.MOV.U32 R20, RZ, RZ, R10 ;  /* 0x000000ffff147224 */ /* 0x000fe200078e000a */
[----:B------:R-:W-:Y:S02]  /*28800*/  MOV R21, R9 ;  /* 0x0000000900157202 */ /* 0x000fe40000000f00 */
[----:B------:R-:W-:Y:S02]  /*28810*/  MOV R18, R11 ;  /* 0x0000000b00127202 */ /* 0x000fe40000000f00 */
[----:B----4-:R-:W0:Y:S01]  /*28820*/  LDSM.16.MT88.4 R8, [R19+0x12000] ;  /* 0x012000001308783b */ /* 0x010e220000004200 */
[----:B------:R-:W-:Y:S02]  /*28830*/  MOV R3, R23 ;  /* 0x0000001700037202 */ /* 0x000fe40000000f00 */
        /* <DEDUP_REMOVED lines=13> */
[----:B--2---:R-:W-:Y:S01]  /*28910*/  LDSM.16.MT88.4 R24, [R0+0x12080] ;  /* 0x012080000018783b */ /* 0x004fe20000004200 */
        /* <DEDUP_REMOVED lines=38> */
[----:B------:R-:W-:Y:S01]  /*28b80*/  IMAD.MOV.U32 R8, RZ, RZ, R17 ;  /* 0x000000ffff087224 */ /* 0x000fe200078e0011 */
[----:B------:R-:W-:-:S02]  /*28b90*/  MOV R9, R16 ;  /* 0x0000001000097202 */ /* 0x000fc40000000f00 */
[----:B------:R-:W0:Y:S04]  /*28ba0*/  LDSM.16.MT88.4 R16, [R19+0x12180] ;  /* 0x012180001310783b */ /* 0x000e280000004200 */
[----:B---3--:R-:W-:Y:S04]  /*28bb0*/  STL.64 [R1+0x38c8], R14 ;  /* 0x0038c80e01007387 */ /* 0x008fe80000100a00 */
[----:B--2---:R1:W-:Y:S04]  /*28bc0*/  STL.64 [R1+0x38c0], R12 ;  /* 0x0038c00c01007387 */ /* 0x0043e80000100a00 */
[----:B-1----:R-:W2:Y:S04]  /*28bd0*/  LDL.LU R12, [R1+0x130] ;  /* 0x00013000010c7983 */ /* 0x002ea80000300800 */
[----:B------:R-:W2:Y:S04]  /*28be0*/  LDL.LU R13, [R1+0x134] ;  /* 0x00013400010d7983 */ /* 0x000ea80000300800 */
[----:B------:R-:W2:Y:S04]  /*28bf0*/  LDL.LU R14, [R1+0x138] ;  /* 0x00013800010e7983 */ /* 0x000ea80000300800 */
[----:B------:R-:W2:Y:S01]  /*28c00*/  LDL.LU R15, [R1+0x13c] ;  /* 0x00013c00010f7983 */ /* 0x000ea20000300800 */
[----:B------:R-:W-:Y:S01]  /*28c10*/  MOV R10, R5 ;  /* 0x00000005000a7202 */ /* 0x000fe20000000f00 */
[----:B------:R-:W-:-:S02]  /*28c20*/  IMAD.MOV.U32 R11, RZ, RZ, R4 ;  /* 0x000000ffff0b7224 */ /* 0x000fc400078e0004 */
        /* <DEDUP_REMOVED lines=63> */
[----:B------:R-:W5:Y:S01]  /*29020*/  LDL.LU R28, [R1+0x3828] ;  /* 0x00382800011c7983 */ /* 0x000f620000300800 */
[----:B----4-:R-:W-:Y:S03]  /*29030*/  HMMA.16816.F32 R16, R16, R6, R20 ;  /* 0x000000061010723c */ /* 0x010fe60000001814 */
[----:B------:R-:W3:Y:S04]  /*29040*/  LDL.LU.64 R22, [R1+0x3820] ;  /* 0x0038200001167983 */ /* 0x000ee80000300a00 */
[----:B------:R-:W3:Y:S01]  /*29050*/  LDL.LU.64 R20, [R1+0x3818] ;  /* 0x0038180001147983 */ /* 0x000ee20000300a00 */
[----:B------:R-:W-:-:S07]  /*29060*/  MOV R15, R29 ;  /* 0x0000001d000f7202 */ /* 0x000fce0000000f00 */
[-C--:B---3--:R-:W-:Y:S01]  /*29070*/  HMMA.16816.F32 R12, R20, R6.reuse, R12 ;  /* 0x00000006140c723c */ /* 0x088fe2000000180c */
[----:B-----5:R-:W-:Y:S11]  /*29080*/  LDSM.16.MT88.4 R20, [R28+0x12180] ;  /* 0x012180001c14783b */ /* 0x020ff60000004200 */
[----:B------:R-:W-:Y:S11]  /*29090*/  @!UPT UIADD3 URZ, URZ, URZ, URZ ;  /* 0x0000003f3f3ff290 */ /* 0x000ff6000fffe03f */
[----:B------:R-:W-:Y:S04]  /*290a0*/  STL.64 [R1+0xa0], R12 ;  /* 0x0000a00c01007387 */ /* 0x000fe80000100a00 */
[----:B------:R-:W-:Y:S04]  /*290b0*/  STL.64 [R1+0xc0], R16 ;  /* 0x0000c01001007387 */ /* 0x000fe80000100a00 */
[----:B------:R2:W-:Y:S02]  /*290c0*/  STL.64 [R1+0xc8], R18 ;  /* 0x0000c81201007387 */ /* 0x0005e40000100a00 */
[----:B--2---:R-:W-:Y:S02]  /*290d0*/  HMMA.16816.F32 R16, R24, R6, R8 ;  /* 0x000000061810723c */ /* 0x004fe40000001808 */
[----:B------:R-:W0:Y:S01]  /*290e0*/  LDSM.16.MT88.4 R8, [R0+0x12100] ;  /* 0x012100000008783b */ /* 0x000e220000004200 */
[----:B------:R-:W-:Y:S01]  /*290f0*/  IMAD.MOV.U32 R29, RZ, RZ, R15 ;  /* 0x000000ffff1d7224 */ /* 0x000fe200078e000f */
[----:B0-----:R-:W-:Y:S01]  /*29100*/  MOV R13, R8 ;  /* 0x00000008000d7202 */ /* 0x001fe20000000f00 */
[----:B------:R-:W-:Y:S01]  /*29110*/  IMAD.MOV.U32 R5, RZ, RZ, R10 ;  /* 0x000000ffff057224 */ /* 0x000fe200078e000a */
[----:B------:R-:W-:-:S02]  /*29120*/  MOV R12, R9 ;  /* 0x00000009000c7202 */ /* 0x000fc40000000f00 */
[----:B------:R-:W-:Y:S02]  /*29130*/  MOV R4, R11 ;  /* 0x0000000b00047202 */ /* 0x000fe40000000f00 */
[----:B------:R-:W0:Y:S04]  /*29140*/  LDSM.16.MT88.4 R8, [R0+0x12180] ;  /* 0x012180000008783b */ /* 0x000e280000004200 */
[----:B------:R-:W-:Y:S04]  /*29150*/  STL [R1+0xa8], R14 ;  /* 0x0000a80e01007387 */ /* 0x000fe80000100800 */
[----:B------:R-:W-:Y:S05]  /*29160*/  STL [R1+0x3778], R29 ;  /* 0x0037781d01007387 */ /* 0x000fea0000100800 */
        /* <DEDUP_REMOVED lines=10> */
[----:B0-----:R-:W-:Y:S01]  /*29210*/  MOV R10, R15 ;  /* 0x0000000f000a7202 */ /* 0x001fe20000000f00 */
[----:B------:R-:W-:-:S02]  /*29220*/  IMAD.MOV.U32 R11, RZ, RZ, R14 ;  /* 0x000000ffff0b7224 */ /* 0x000fc400078e000e */
[----:B-1----:R-:W-:Y:S01]  /*29230*/  IMAD.MOV.U32 R8, RZ, RZ, R17 ;  /* 0x000000ffff087224 */ /* 0x002fe200078e0011 */
[----:B------:R-:W-:Y:S02]  /*29240*/  MOV R9, R16 ;  /* 0x0000001000097202 */ /* 0x000fe40000000f00 */
[----:B------:R-:W-:Y:S04]  /*29250*/  STL.64 [R1+0x37e8], R10 ;  /* 0x0037e80a01007387 */ /* 0x000fe80000100a00 */
[----:B------:R0:W-:Y:S04]  /*29260*/  STL.64 [R1+0x37e0], R8 ;  /* 0x0037e00801007387 */ /* 0x0001e80000100a00 */
[----:B------:R-:W-:Y:S01]  /*29270*/  LDSM.16.MT88.4 R16, [R28+0x12100] ;  /* 0x012100001c10783b */ /* 0x000fe20000004200 */
[----:B0-----:R-:W-:-:S02]  /*29280*/  MOV R8, R13 ;  /* 0x0000000d00087202 */ /* 0x001fc40000000f00 */
[----:B------:R-:W-:Y:S02]  /*29290*/  MOV R9, R12 ;  /* 0x0000000c00097202 */ /* 0x000fe40000000f00 */
[----:B------:R-:W0:Y:S01]  /*292a0*/  LDSM.16.MT88.4 R12, [R28+0x12080] ;  /* 0x012080001c0c783b */ /* 0x000e220000004200 */
[----:B------:R-:W-:Y:S01]  /*292b0*/  IMAD.MOV.U32 R10, RZ, RZ, R5 ;  /* 0x000000ffff0a7224 */ /* 0x000fe200078e0005 */
[----:B------:R-:W-:-:S05]  /*292c0*/  MOV R11, R4 ;  /* 0x00000004000b7202 */ /* 0x000fca0000000f00 */
        /* <DEDUP_REMOVED lines=29> */
[----:B0-----:R-:W5:Y:S01]  /*294a0*/  LDL.LU R20, [R1+0xd0] ;  /* 0x0000d00001147983 */ /* 0x001f620000300800 */
[----:B--2---:R-:W-:-:S03]  /*294b0*/  MOV R21, R0 ;  /* 0x0000000000157202 */ /* 0x004fc60000000f00 */
[----:B------:R-:W2:Y:S01]  /*294c0*/  LDL.LU R0, [R1+0x3810] ;  /* 0x0038100001007983 */ /* 0x000ea20000300800 */
[----:B-1----:R-:W-:-:S03]  /*294d0*/  IMAD.MOV.U32 R4, RZ, RZ, R8 ;  /* 0x000000ffff047224 */ /* 0x002fc600078e0008 */
[----:B------:R-:W5:Y:S01]  /*294e0*/  LDL.LU R22, [R1+0xd8] ;  /* 0x0000d80001167983 */ /* 0x000f620000300800 */
[----:B------:R-:W-:-:S03]  /*294f0*/  MOV R5, R9 ;  /* 0x0000000900057202 */ /* 0x000fc60000000f00 */
[----:B------:R-:W5:Y:S01]  /*29500*/  LDL.LU R23, [R1+0xdc] ;  /* 0x0000dc0001177983 */ /* 0x000f620000300800 */
[----:B------:R-:W-:-:S03]  /*29510*/  MOV R29, R11 ;  /* 0x0000000b001d7202 */ /* 0x000fc60000000f00 */
[----:B------:R-:W-:Y:S04]  /*29520*/  STL [R1+0x36e0], R28 ;  /* 0x0036e01c01007387 */ /* 0x000fe80000100800 */
[----:B------:R-:W-:Y:S04]  /*29530*/  STL [R1+0x38], R10 ;  /* 0x0000380a01007387 */ /* 0x000fe80000100800 */
        /* <DEDUP_REMOVED lines=14> */
[----:B------:R-:W-:-:S03]  /*29620*/  IMAD.MOV.U32 R28, RZ, RZ, R11 ;  /* 0x000000ffff1c7224 */ /* 0x000fc600078e000b */
[----:B------:R0:W-:Y:S04]  /*29630*/  STL [R1+0x68], R10 ;  /* 0x0000680a01007387 */ /* 0x0001e80000100800 */
[----:B0-----:R-:W2:Y:S04]  /*29640*/  LDL.LU.64 R10, [R1+0x37e8] ;  /* 0x0037e800010a7983 */ /* 0x001ea80000300a00 */
[----:B------:R-:W2:Y:S02]  /*29650*/  LDL.LU.64 R8, [R1+0x37e0] ;  /* 0x0037e00001087983 */ /* 0x000ea40000300a00 */
[----:B--2---:R-:W-:Y:S02]  /*29660*/  HMMA.16816.F32 R8, R8, R6, R16 ;  /* 0x000000060808723c */ /* 0x004fe40000001810 */
[----:B------:R-:W2:Y:S04]  /*29670*/  LDL.LU.64 R18, [R1+0x37d8] ;  /* 0x0037d80001127983 */ /* 0x000ea80000300a00 */
[----:B------:R-:W2:Y:S11]  /*29680*/  LDL.LU.64 R16, [R1+0x37d0] ;  /* 0x0037d00001107983 */ /* 0x000eb60000300a00 */
[----:B------:R-:W-:Y:S07]  /*29690*/  @!UPT UIADD3 URZ, URZ, URZ, URZ ;  /* 0x0000003f3f3ff290 */ /* 0x000fee000fffe03f */
[----:B------:R-:W-:Y:S01]  /*296a0*/  MOV R27, R10 ;  /* 0x0000000a001b7202 */ /* 0x000fe20000000f00 */
[----:B------:R0:W-:Y:S01]  /*296b0*/  STL.64 [R1+0x150], R8 ;  /* 0x0001500801007387 */ /* 0x0001e20000100a00 */
[----:B------:R-:W-:-:S03]  /*296c0*/  MOV R26, R11 ;  /* 0x0000000b001a7202 */ /* 0x000fc60000000f00 */
        /* <DEDUP_REMOVED lines=9> */
[----:B------:R-:W3:Y:S04]  /*29760*/  LDL.LU R26, [R1+0xb8] ;  /* 0x0000b800011a7983 */ /* 0x000ee80000300800 */
[----:B------:R-:W2:Y:S04]  /*29770*/  LDL.LU.64 R14, [R1+0x37b8] ;  /* 0x0037b800010e7983 */ /* 0x000ea80000300a00 */
[----:B------:R-:W2:Y:S01]  /*29780*/  LDL.LU.64 R12, [R1+0x37b0] ;  /* 0x0037b000010c7983 */ /* 0x000ea20000300a00 */
[----:B------:R-:W-:-:S03]  /*29790*/  MOV R0, R11 ;  /* 0x0000000b00007202 */ /* 0x000fc60000000f00 */
[----:B------:R-:W-:Y:S04]  /*297a0*/  STL.64 [R1+0x140], R8 ;  /* 0x0001400801007387 */ /* 0x000fe80000100a00 */
        /* <DEDUP_REMOVED lines=14> */
[----:B------:R-:W-:Y:S11]  /*29890*/  IMAD.MOV.U32 R27, RZ, RZ, R3 ;  /* 0x000000ffff1b7224 */ /* 0x000ff600078e0003 */
        /* <DEDUP_REMOVED lines=17> */
[----:B------:R-:W5:Y:S01]  /*299b0*/  LDL.LU R6, [R1+0x38] ;  /* 0x0000380001067983 */ /* 0x000f620000300800 */
[----:B------:R-:W-:Y:S01]  /*299c0*/  IMAD.MOV.U32 R7, RZ, RZ, R29 ;  /* 0x000000ffff077224 */ /* 0x000fe200078e001d */
[----:B------:R-:W-:Y:S01]  /*299d0*/  MOV R3, R10 ;  /* 0x0000000a00037202 */ /* 0x000fe20000000f00 */
[-C--:B--2---:R-:W-:Y:S08]  /*299e0*/  HMMA.16816.F32 R16, R12, R24.reuse, R16 ;  /* 0x000000180c10723c */ /* 0x084ff00000001810 */
[----:B-----5:R-:W-:Y:S01]  /*299f0*/  HMMA.16816.F32 R20, R4, R24, R20 ;  /* 0x000000180414723c */ /* 0x020fe20000001814 */
[----:B------:R-:W0:Y:S02]  /*29a00*/  LDSM.16.MT88.4 R4, [R2+0x14100] ;  /* 0x014100000204783b */ /* 0x000e240000004200 */
[----:B0-----:R-:W-:Y:S01]  /*29a10*/  MOV R15, R4 ;  /* 0x00000004000f7202 */ /* 0x001fe20000000f00 */
[----:B------:R-:W-:Y:S01]  /*29a20*/  IMAD.MOV.U32 R13, RZ, RZ, R6 ;  /* 0x000000ffff0d7224 */ /* 0x000fe200078e0006 */
[----:B------:R-:W-:-:S02]  /*29a30*/  MOV R14, R5 ;  /* 0x00000005000e7202 */ /* 0x000fc40000000f00 */
[----:B------:R-:W-:Y:S02]  /*29a40*/  MOV R12, R7 ;  /* 0x00000007000c7202 */ /* 0x000fe40000000f00 */
[----:B------:R-:W0:Y:S11]  /*29a50*/  LDSM.16.MT88.4 R4, [R2+0x14180] ;  /* 0x014180000204783b */ /* 0x000e360000004200 */
[----:B------:R-:W-:Y:S03]  /*29a60*/  @!UPT UIADD3 URZ, URZ, URZ, URZ ;  /* 0x0000003f3f3ff290 */ /* 0x000fe6000fffe03f */
        /* <DEDUP_REMOVED lines=22> */
[----:B------:R-:W-:Y:S01]  /*29bd0*/  MOV R7, R8 ;  /* 0x0000000800077202 */ /* 0x000fe20000000f00 */
[----:B-1----:R-:W-:Y:S02]  /*29be0*/  IMAD.MOV.U32 R5, RZ, RZ, R10 ;  /* 0x000000ffff057224 */ /* 0x002fe400078e000a */
[----:B------:R-:W0:Y:S01]  /*29bf0*/  LDSM.16.MT88.4 R8, [R11+0x14180] ;  /* 0x014180000b08783b */ /* 0x000e220000004200 */
[----:B------:R-:W-:-:S03]  /*29c00*/  MOV R4, R29 ;  /* 0x0000001d00047202 */ /* 0x000fc60000000f00 */
[----:B------:R-:W2:Y:S04]  /*29c10*/  LDL.LU R29, [R1+0x3778] ;  /* 0x00377800011d7983 */ /* 0x000ea80000300800 */
[----:B------:R1:W-:Y:S04]  /*29c20*/  STL.64 [R1+0x3720], R6 ;  /* 0x0037200601007387 */ /* 0x0003e80000100a00 */
[----:B------:R4:W-:Y:S01]  /*29c30*/  STL.64 [R1+0x3718], R4 ;  /* 0x0037180401007387 */ /* 0x0009e20000100a00 */
[----:B-1----:R-:W-:Y:S01]  /*29c40*/  MOV R6, R21 ;  /* 0x0000001500067202 */ /* 0x002fe20000000f00 */
[----:B------:R-:W-:-:S02]  /*29c50*/  IMAD.MOV.U32 R7, RZ, RZ, R20 ;  /* 0x000000ffff077224 */ /* 0x000fc400078e0014 */
[----:B----4-:R-:W-:Y:S01]  /*29c60*/  IMAD.MOV.U32 R4, RZ, RZ, R23 ;  /* 0x000000ffff047224 */ /* 0x010fe200078e0017 */
[----:B------:R-:W-:Y:S02]  /*29c70*/  MOV R5, R22 ;  /* 0x0000001600057202 */ /* 0x000fe40000000f00 */
[----:B------:R-:W-:Y:S04]  /*29c80*/  STL.64 [R1+0x3740], R6 ;  /* 0x0037400601007387 */ /* 0x000fe80000100a00 */
[----:B------:R-:W-:Y:S04]  /*29c90*/  STL.64 [R1+0x3738], R4 ;  /* 0x0037380401007387 */ /* 0x000fe80000100a00 */
[----:B---3--:R-:W-:Y:S04]  /*29ca0*/  LDSM.16.MT88.4 R20, [R27+0x14100] ;  /* 0x014100001b14783b */ /* 0x008fe80000004200 */
[----:B0-----:R-:W-:Y:S04]  /*29cb0*/  STL.64 [R1+0x36f0], R10 ;  /* 0x0036f00a01007387 */ /* 0x001fe80000100a00 */
[----:B------:R0:W-:Y:S04]  /*29cc0*/  STL.64 [R1+0x36e8], R8 ;  /* 0x0036e80801007387 */ /* 0x0001e80000100a00 */
[----:B0-----:R-:W3:Y:S04]  /*29cd0*/  LDL.LU R8, [R1+0xe0] ;  /* 0x0000e00001087983 */ /* 0x001ee80000300800 */
[----:B------:R-:W3:Y:S04]  /*29ce0*/  LDL.LU R9, [R1+0xe4] ;  /* 0x0000e40001097983 */ /* 0x000ee80000300800 */
[----:B------:R-:W4:Y:S04]  /*29cf0*/  LDL.LU R10, [R1+0xe8] ;  /* 0x0000e800010a7983 */ /* 0x000f280000300800 */
[----:B------:R-:W4:Y:S01]  /*29d00*/  LDL.LU R11, [R1+0xec] ;  /* 0x0000ec00010b7983 */ /* 0x000f220000300800 */
[----:B------:R-:W-:Y:S01]  /*29d10*/  IMAD.MOV.U32 R6, RZ, RZ, R17 ;  /* 0x000000ffff067224 */ /* 0x000fe200078e0011 */
[----:B------:R-:W-:-:S02]  /*29d20*/  MOV R7, R16 ;  /* 0x0000001000077202 */ /* 0x000fc40000000f00 */
[----:B------:R-:W-:Y:S02]  /*29d30*/  MOV R4, R19 ;  /* 0x0000001300047202 */ /* 0x000fe40000000f00 */
[----:B------:R-:W-:Y:S01]  /*29d40*/  MOV R5, R18 ;  /* 0x0000001200057202 */ /* 0x000fe20000000f00 */
[----:B------:R-:W-:Y:S04]  /*29d50*/  STL.64 [R1+0x3760], R6 ;  /* 0x0037600601007387 */ /* 0x000fe80000100a00 */
[----:B------:R-:W-:Y:S04]  /*29d60*/  STL.64 [R1+0x3758], R4 ;  /* 0x0037580401007387 */ /* 0x000fe80000100a00 */
[----:B------:R-:W-:Y:S04]  /*29d70*/  LDSM.16.MT88.4 R16, [R27+0x14080] ;  /* 0x014080001b10783b */ /* 0x000fe80000004200 */
        /* <DEDUP_REMOVED lines=38> */
[----:B------:R-:W5:Y:S01]  /*29fe0*/  LDL.LU R17, [R1+0xa4] ;  /* 0x0000a40001117983 */ /* 0x000f620000300800 */
[----:B--2---:R-:W-:-:S03]  /*29ff0*/  IMAD.MOV.U32 R19, RZ, RZ, R29 ;  /* 0x000000ffff137224 */ /* 0x004fc600078e001d */
[----:B------:R-:W5:Y:S01]  /*2a000*/  LDL.LU R18, [R1+0xa8] ;  /* 0x0000a80001127983 */ /* 0x000f620000300800 */
[----:B---3--:R-:W-:Y:S03]  /*2a010*/  HMMA.16816.F32 R4, R4, R24, R8 ;  /* 0x000000180404723c */ /* 0x008fe60000001808 */
[----:B------:R-:W2:Y:S04]  /*2a020*/  LDL.LU.64 R10, [R1+0x3770] ;  /* 0x00377000010a7983 */ /* 0x000ea80000300a00 */
[----:B------:R-:W2:Y:S11]  /*2a030*/  LDL.LU.64 R8, [R1+0x3768] ;  /* 0x0037680001087983 */ /* 0x000eb60000300a00 */
[----:B------:R-:W-:Y:S05]  /*2a040*/  @!UPT UIADD3 URZ, URZ, URZ, URZ ;  /* 0x0000003f3f3ff290 */ /* 0x000fea000fffe03f */
[----:B------:R-:W-:Y:S01]  /*2a050*/  STL.64 [R1+0x50], R4 ;  /* 0x0000500401007387 */ /* 0x000fe20000100a00 */
[----:B------:R-:W-:-:S03]  /*2a060*/  MOV R29, R7 ;  /* 0x00000007001d7202 */ /* 0x000fc60000000f00 */
[----:B------:R0:W-:Y:S04]  /*2a070*/  STL [R1+0x58], R6 ;  /* 0x0000580601007387 */ /* 0x0001e80000100800 */
[----:B0-----:R-:W2:Y:S04]  /*2a080*/  LDL.LU.64 R6, [R1+0x3760] ;  /* 0x0037600001067983 */ /* 0x001ea80000300a00 */
[----:B------:R-:W2:Y:S04]  /*2a090*/  LDL.LU.64 R4, [R1+0x3758] ;  /* 0x0037580001047983 */ /* 0x000ea80000300a00 */
        /* <DEDUP_REMOVED lines=30> */
[----:B------:R1:W-:Y:S04]  /*2a280*/  STL.64 [R1+0x108], R6 ;  /* 0x0001080601007387 */ /* 0x0003e80000100a00 */
[----:B0-----:R-:W2:Y:S04]  /*2a290*/  LDL.LU R4, [R1+0x60] ;  /* 0x0000600001047983 */ /* 0x001ea80000300800 */
[----:B------:R-:W2:Y:S01]  /*2a2a0*/  LDL.LU R5, [R1+0x64] ;  /* 0x0000640001057983 */ /* 0x000ea20000300800 */
[----:B-1----:R-:W-:-:S03]  /*2a2b0*/  MOV R7, R28 ;  /* 0x0000001c00077202 */ /* 0x002fc60000000f00 */
[----:B------:R-:W2:Y:S04]  /*2a2c0*/  LDL.LU R6, [R1+0x68] ;  /* 0x0000680001067983 */ /* 0x000ea80000300800 */
[----:B------:R-:W3:Y:S01]  /*2a2d0*/  LDL.LU R28, [R1+0x36e0] ;  /* 0x0036e000011c7983 */ /* 0x000ee20000300800 */
        /* <DEDUP_REMOVED lines=13> */
[-C--:B--2---:R-:W-:Y:S03]  /*2a3b0*/  HMMA.16816.F32 R4, R20, R24.reuse, R4 ;  /* 0x000000181404723c */ /* 0x084fe60000001804 */
[----:B------:R0:W1:Y:S11]  /*2a3c0*/  LDSM.16.MT88.4 R20, [R27+0x14180] ;  /* 0x014180001b14783b */ /* 0x0000760000004200 */
[----:B------:R-:W-:Y:S01]  /*2a3d0*/  @!UPT UIADD3 URZ, URZ, URZ, URZ ;  /* 0x0000003f3f3ff290 */ /* 0x000fe2000fffe03f */
[----:B------:R-:W-:Y:S04]  /*2a3e0*/  STL.64 [R1+0xc0], R12 ;  /* 0x0000c00c01007387 */ /* 0x000fe80000100a00 */
[----:B------:R-:W-:Y:S04]  /*2a3f0*/  STL.64 [R1+0xc8], R14 ;  /* 0x0000c80e01007387 */ /* 0x000fe80000100a00 */
[----:B---3--:R-:W2:Y:S01]  /*2a400*/  LDSM.16.MT88.4 R12, [R28+0x14080] ;  /* 0x014080001c0c783b */ /* 0x008ea20000004200 */
        /* <DEDUP_REMOVED lines=36> */
[----:B------:R-:W-:Y:S01]  /*2a650*/  MOV R29, R13 ;  /* 0x0000000d001d7202 */ /* 0x000fe20000000f00 */
[----:B-1----:R-:W-:Y:S01]  /*2a660*/  IMAD.MOV.U32 R14, RZ, RZ, R22 ;  /* 0x000000ffff0e7224 */ /* 0x002fe200078e0016 */
[----:B------:R-:W-:-:S02]  /*2a670*/  MOV R12, R20 ;  /* 0x00000014000c7202 */ /* 0x000fc40000000f00 */
[----:B------:R-:W-:Y:S01]  /*2a680*/  MOV R13, R21 ;  /* 0x00000015000d7202 */ /* 0x000fe20000000f00 */
[----:B---3--:R-:W-:Y:S02]  /*2a690*/  IMAD.MOV.U32 R10, RZ, RZ, R27 ;  /* 0x000000ffff0a7224 */ /* 0x008fe400078e001b */
[----:B------:R-:W-:Y:S01]  /*2a6a0*/  IMAD.MOV.U32 R27, RZ, RZ, R15 ;  /* 0x000000ffff1b7224 */ /* 0x000fe200078e000f */
[----:B------:R-:W-:Y:S02]  /*2a6b0*/  MOV R15, R23 ;  /* 0x00000017000f7202 */ /* 0x000fe40000000f00 */
[----:B------:R-:W4:Y:S04]  /*2a6c0*/  LDL.LU.64 R22, [R1+0x36b0] ;  /* 0x0036b00001167983 */ /* 0x000f280000300a00 */
[----:B------:R-:W4:Y:S04]  /*2a6d0*/  LDL.LU.64 R20, [R1+0x36a8] ;  /* 0x0036a80001147983 */ /* 0x000f280000300a00 */
[----:B------:R-:W-:Y:S04]  /*2a6e0*/  STL.64 [R1+0x36a0], R14 ;  /* 0x0036a00e01007387 */ /* 0x000fe80000100a00 */
[----:B------:R0:W-:Y:S04]  /*2a6f0*/  STL.64 [R1+0x3698], R12 ;  /* 0x0036980c01007387 */ /* 0x0001e80000100a00 */
[----:B0-----:R-:W2:Y:S04]  /*2a700*/  LDL.LU R12, [R1+0x140] ;  /* 0x00014000010c7983 */ /* 0x001ea80000300800 */
[----:B------:R-:W2:Y:S04]  /*2a710*/  LDL.LU R13, [R1+0x144] ;  /* 0x00014400010d7983 */ /* 0x000ea80000300800 */
[----:B------:R-:W-:Y:S01]  /*2a720*/  STL [R1+0x3578], R2 ;  /* 0x0035780201007387 */ /* 0x000fe20000100800 */
[----:B----4-:R-:W-:Y:S11]  /*2a730*/  HMMA.16816.F32 R8, R20, R24, R8 ;  /* 0x000000181408723c */ /* 0x010ff60000001808 */
[----:B------:R-:W-:Y:S11]  /*2a740*/  @!UPT UIADD3 URZ, URZ, URZ, URZ ;  /* 0x0000003f3f3ff290 */ /* 0x000ff6000fffe03f */
[----:B------:R-:W-:Y:S01]  /*2a750*/  @!UPT UIADD3 URZ, URZ, URZ, URZ ;  /* 0x0000003f3f3ff290 */ /* 0x000fe2000fffe03f */
[----:B------:R-:W-:Y:S04]  /*2a760*/  STL.64 [R1+0x70], R8 ;  /* 0x0000700801007387 */ /* 0x000fe80000100a00 */
[----:B------:R-:W3:Y:S04]  /*2a770*/  LDL R22, [R1+0xbfc] ;  /* 0x000bfc0001167983 */ /* 0x000ee80000100800 */
[----:B------:R-:W3:Y:S01]  /*2a780*/  LDL R23, [R1+0xbf8] ;  /* 0x000bf80001177983 */ /* 0x000ee20000100800 */
[----:B------:R-:W-:Y:S01]  /*2a790*/  MOV R21, R6 ;  /* 0x0000000600157202 */ /* 0x000fe20000000f00 */
[----:B------:R-:W-:Y:S01]  /*2a7a0*/  IMAD.MOV.U32 R20, RZ, RZ, R7 ;  /* 0x000000ffff147224 */ /* 0x000fe200078e0007 */
[----:B------:R-:W-:Y:S01]  /*2a7b0*/  MOV R14, R3 ;  /* 0x00000003000e7202 */ /* 0x000fe20000000f00 */
[----:B------:R-:W-:Y:S01]  /*2a7c0*/  IMAD.MOV.U32 R15, RZ, RZ, R0 ;  /* 0x000000ffff0f7224 */ /* 0x000fe200078e0000 */
[----:B------:R-:W-:-:S02]  /*2a7d0*/  MOV R3, R10 ;  /* 0x0000000a00037202 */ /* 0x000fc40000000f00 */
[----:B------:R-:W-:Y:S01]  /*2a7e0*/  MOV R0, R11 ;  /* 0x0000000b00007202 */ /* 0x000fe20000000f00 */
[----:B---3--:R0:W-:Y:S02]  /*2a7f0*/  STL.64 [R1+0x3610], R22 ;  /* 0x0036101601007387 */ /* 0x0081e40000100a00 */
[----:B0-----:R-:W-:Y:S01]  /*2a800*/  IMAD.MOV.U32 R23, RZ, RZ, R4 ;  /* 0x000000ffff177224 */ /* 0x001fe200078e0004 */
[----:B------:R-:W-:Y:S01]  /*2a810*/  MOV R22, R5 ;  /* 0x0000000500167202 */ /* 0x000fe20000000f00 */
        /* <DEDUP_REMOVED lines=26> */
[----:B---3--:R-:W-:Y:S02]  /*2a9c0*/  MOV R18, R14 ;  /* 0x0000000e00127202 */ /* 0x008fe40000000f00 */
[----:B------:R-:W-:Y:S02]  /*2a9d0*/  MOV R19, R15 ;  /* 0x0000000f00137202 */ /* 0x000fe40000000f00 */
[----:B-----5:R-:W-:Y:S01]  /*2a9e0*/  MOV R16, R12 ;  /* 0x0000000c00107202 */ /* 0x020fe20000000f00 */
[----:B------:R-:W-:Y:S01]  /*2a9f0*/  IMAD.MOV.U32 R17, RZ, RZ, R13 ;  /* 0x000000ffff117224 */ /* 0x000fe200078e000d */
        /* <DEDUP_REMOVED lines=30> */
[----:B------:R1:W-:Y:S01]  /*2abe0*/  STL.64 [R1+0x148], R10 ;  /* 0x0001480a01007387 */ /* 0x0003e20000100a00 */
[----:B0-----:R-:W-:Y:S01]  /*2abf0*/  IMAD.MOV.U32 R8, RZ, RZ, R28 ;  /* 0x000000ffff087224 */ /* 0x001fe200078e001c */
[----:B------:R-:W-:Y:S02]  /*2ac00*/  MOV R9, R29 ;  /* 0x0000001d00097202 */ /* 0x000fe40000000f00 */
[----:B------:R-:W4:Y:S01]  /*2ac10*/  LDL.LU R28, [R1+0x3664] ;  /* 0x00366400011c7983 */ /* 0x000f220000300800 */
[----:B-1----:R-:W-:Y:S01]  /*2ac20*/  MOV R10, R26 ;  /* 0x0000001a000a7202 */ /* 0x002fe20000000f00 */
[----:B------:R-:W-:-:S02]  /*2ac30*/  IMAD.MOV.U32 R11, RZ, RZ, R27 ;  /* 0x000000ffff0b7224 */ /* 0x000fc400078e001b */
[----:B------:R-:W3:Y:S04]  /*2ac40*/  LDL.LU R29, [R1+0x3660] ;  /* 0x00366000011d7983 */ /* 0x000ee80000300800 */
        /* <DEDUP_REMOVED lines=8> */
[----:B0-----:R-:W2:Y:S04]  /*2acd0*/  LDL.LU R4, [R1+0x50] ;  /* 0x0000500001047983 */ /* 0x001ea80000300800 */
[----:B------:R-:W2:Y:S04]  /*2ace0*/  LDL.LU R5, [R1+0x54] ;  /* 0x0000540001057983 */ /* 0x000ea80000300800 */
[----:B-1----:R-:W2:Y:S01]  /*2acf0*/  LDL.LU R6, [R1+0x58] ;  /* 0x0000580001067983 */ /* 0x002ea20000300800 */
[-C--:B---3--:R-:W-:Y:S03]  /*2ad00*/  HMMA.16816.F32 R20, R20, R26.reuse, R16 ;  /* 0x0000001a1414723c */ /* 0x088fe60000001810 */
[----:B------:R-:W3:Y:S04]  /*2ad10*/  LDL.LU.64 R18, [R1+0x3640] ;  /* 0x0036400001127983 */ /* 0x000ee80000300a00 */
[----:B------:R-:W3:Y:S11]  /*2ad20*/  LDL.LU.64 R16, [R1+0x3638] ;  /* 0x0036380001107983 */ /* 0x000ef60000300a00 */
[----:B------:R-:W-:Y:S05]  /*2ad30*/  @!UPT UIADD3 URZ, URZ, URZ, URZ ;  /* 0x0000003f3f3ff290 */ /* 0x000fea000fffe03f */
[----:B------:R-:W-:Y:S04]  /*2ad40*/  STL.64 [R1+0xf0], R20 ;  /* 0x0000f01401007387 */ /* 0x000fe80000100a00 */
[----:B------:R0:W-:Y:S04]  /*2ad50*/  STL.64 [R1+0xf8], R22 ;  /* 0x0000f81601007387 */ /* 0x0001e80000100a00 */
[----:B0-----:R-:W3:Y:S04]  /*2ad60*/  LDL.LU.64 R22, [R1+0x3630] ;  /* 0x0036300001167983 */ /* 0x001ee80000300a00 */
[----:B------:R-:W3:Y:S01]  /*2ad70*/  LDL.LU.64 R20, [R1+0x3628] ;  /* 0x0036280001147983 */ /* 0x000ee20000300a00 */
[----:B------:R-:W-:Y:S01]  /*2ad80*/  MOV R7, R29 ;  /* 0x0000001d00077202 */ /* 0x000fe20000000f00 */
[----:B---3--:R-:W-:Y:S02]  /*2ad90*/  HMMA.16816.F32 R20, R20, R26, R16 ;  /* 0x0000001a1414723c */ /* 0x008fe40000001810 */
[----:B------:R-:W5:Y:S04]  /*2ada0*/  LDL.LU.64 R18, [R1+0x3620] ;  /* 0x0036200001127983 */ /* 0x000f680000300a00 */
[----:B------:R-:W5:Y:S11]  /*2adb0*/  LDL.LU.64 R16, [R1+0x3618] ;  /* 0x0036180001107983 */ /* 0x000f760000300a00 */
[----:B------:R-:W-:Y:S06]  /*2adc0*/  @!UPT UIADD3 URZ, URZ, URZ, URZ ;  /* 0x0000003f3f3ff290 */ /* 0x000fec000fffe03f */
[----:B------:R-:W-:Y:S01]  /*2add0*/  STL.64 [R1+0xd0], R20 ;  /* 0x0000d01401007387 */ /* 0x000fe20000100a00 */
[----:B------:R-:W-:-:S03]  /*2ade0*/  MOV R29, R23 ;  /* 0x00000017001d7202 */ /* 0x000fc60000000f00 */
[----:B------:R0:W-:Y:S04]  /*2adf0*/  STL [R1+0xd8], R22 ;  /* 0x0000d81601007387 */ /* 0x0001e80000100800 */
[----:B0-----:R-:W3:Y:S01]  /*2ae00*/  LDL.LU.64 R22, [R1+0x3610] ;  /* 0x0036100001167983 */ /* 0x001ee20000300a00 */
[-C--:B--2---:R-:W-:Y:S03]  /*2ae10*/  HMMA.16816.F32 R4, R8, R26.reuse, R4 ;  /* 0x0000001a0804723c */ /* 0x084fe60000001804 */
[----:B------:R-:W-:Y:S11]  /*2ae20*/  STL [R1+0x3530], R29 ;  /* 0x0035301d01007387 */ /* 0x000ff60000100800 */
[----:B------:R-:W-:Y:S09]  /*2ae30*/  @!UPT UIADD3 URZ, URZ, URZ, URZ ;  /* 0x0000003f3f3ff290 */ /* 0x000ff2000fffe03f */
[----:B------:R-:W-:Y:S04]  /*2ae40*/  STL.64 [R1+0x90], R4 ;  /* 0x0000900401007387 */ /* 0x000fe80000100a00 */
[----:B------:R-:W-:Y:S04]  /*2ae50*/  STL.64 [R1+0x98], R6 ;  /* 0x0000980601007387 */ /* 0x000fe80000100a00 */
[----:B---3--:R-:W0:Y:S01]  /*2ae60*/  LDSM.16.MT88.4 R4, [R22+0x16000] ;  /* 0x016000001604783b */ /* 0x008e220000004200 */
[----:B-----5:R-:W-:Y:S07]  /*2ae70*/  HMMA.16816.F32 R8, R16, R26, R12 ;  /* 0x0000001a1008723c */ /* 0x020fee000000180c */
        /* <DEDUP_REMOVED lines=73> */
[----:B----4-:R-:W1:Y:S04]  /*2b310*/  LDSM.16.MT88.4 R20, [R28+0x16000] ;  /* 0x016000001c14783b */ /* 0x010e680000004200 */
        /* <DEDUP_REMOVED lines=18> */
[----:B--2---:R-:W-:Y:S03]  /*2b440*/  HMMA.16816.F32 R4, R4, R26, R8 ;  /* 0x0000001a0404723c */ /* 0x004fe60000001808 */
        /* <DEDUP_REMOVED lines=50> */
[----:B0-----:R-:W5:Y:S04]  /*2b770*/  LDL.LU R8, [R1+0x70] ;  /* 0x0000700001087983 */ /* 0x001f680000300800 */
[----:B------:R-:W5:Y:S01]  /*2b780*/  LDL.LU R9, [R1+0x74] ;  /* 0x0000740001097983 */ /* 0x000f620000300800 */
[----:B---3--:R-:W-:-:S03]  /*2b790*/  MOV R10, R3 ;  /* 0x00000003000a7202 */ /* 0x008fc60000000f00 */
[----:B------:R-:W3:Y:S01]  /*2b7a0*/  LDL.LU R3, [R1+0x3560] ;  /* 0x0035600001037983 */ /* 0x000ee20000300800 */
[-C--:B----4-:R-:W-:Y:S03]  /*2b7b0*/  HMMA.16816.F32 R12, R12, R26.reuse, R16 ;  /* 0x0000001a0c0c723c */ /* 0x090fe60000001810 */
[----:B------:R-:W5:Y:S04]  /*2b7c0*/  LDL.LU.64 R18, [R1+0x3558] ;  /* 0x0035580001127983 */ /* 0x000f680000300a00 */
[----:B------:R-:W5:Y:S01]  /*2b7d0*/  LDL.LU.64 R16, [R1+0x3550] ;  /* 0x0035500001107983 */ /* 0x000f620000300a00 */
[----:B------:R-:W-:Y:S11]  /*2b7e0*/  MOV R11, R0 ;  /* 0x00000000000b7202 */ /* 0x000ff60000000f00 */
[----:B------:R-:W-:Y:S04]  /*2b7f0*/  @!UPT UIADD3 URZ, URZ, URZ, URZ ;  /* 0x0000003f3f3ff290 */ /* 0x000fe8000fffe03f */
[----:B------:R-:W-:Y:S04]  /*2b800*/  STL.64 [R1+0xc0], R12 ;  /* 0x0000c00c01007387 */ /* 0x000fe80000100a00 */
[----:B------:R-:W-:Y:S01]  /*2b810*/  STL.64 [R1+0xc8], R14 ;  /* 0x0000c80e01007387 */ /* 0x000fe20000100a00 */
[-C--:B-1----:R-:W-:Y:S03]  /*2b820*/  HMMA.16816.F32 R4, R20, R26.reuse, R4 ;  /* 0x0000001a1404723c */ /* 0x082fe60000001804 */
[----:B--2---:R-:W-:Y:S04]  /*2b830*/  LDSM.16.MT88.4 R20, [R2+0x18080] ;  /* 0x018080000214783b */ /* 0x004fe80000004200 */
[----:B------:R-:W-:Y:S01]  /*2b840*/  LDSM.16.MT88.4 R12, [R28+0x16100] ;  /* 0x016100001c0c783b */ /* 0x000fe20000004200 */
[----:B-----5:R-:W-:Y:S03]  /*2b850*/  HMMA.16816.F32 R8, R16, R26, R8 ;  /* 0x0000001a1008723c */ /* 0x020fe60000001808 */
[----:B------:R-:W-:Y:S11]  /*2b860*/  LDSM.16.MT88.4 R16, [R28+0x16080] ;  /* 0x016080001c10783b */ /* 0x000ff60000004200 */
[----:B------:R-:W-:Y:S10]  /*2b870*/  @!UPT UIADD3 URZ, URZ, URZ, URZ ;  /* 0x0000003f3f3ff290 */ /* 0x000ff4000fffe03f */
[----:B------:R-:W-:Y:S01]  /*2b880*/  MOV R24, R11 ;  /* 0x0000000b00187202 */ /* 0x000fe20000000f00 */
[----:B------:R-:W-:Y:S01]  /*2b890*/  IMAD.MOV.U32 R25, RZ, RZ, R10 ;  /* 0x000000ffff197224 */ /* 0x000fe200078e000a */
[----:B------:R-:W-:Y:S04]  /*2b8a0*/  STL.64 [R1+0xb0], R8 ;  /* 0x0000b00801007387 */ /* 0x000fe80000100a00 */
[----:B------:R-:W-:Y:S04]  /*2b8b0*/  STL [R1+0x3538], R24 ;  /* 0x0035381801007387 */ /* 0x000fe80000100800 */
[----:B------:R0:W-:Y:S04]  /*2b8c0*/  STL [R1+0x34b8], R25 ;  /* 0x0034b81901007387 */ /* 0x0001e80000100800 */
[----:B------:R-:W1:Y:S04]  /*2b8d0*/  LDSM.16.MT88.4 R8, [R28+0x16180] ;  /* 0x016180001c08783b */ /* 0x000e680000004200 */
[----:B0-----:R-:W2:Y:S04]  /*2b8e0*/  LDL R25, [R1+0xbfc] ;  /* 0x000bfc0001197983 */ /* 0x001ea80000100800 */
[----:B------:R-:W-:Y:S04]  /*2b8f0*/  STL.64 [R1+0x80], R4 ;  /* 0x0000800401007387 */ /* 0x000fe80000100a00 */
[----:B------:R-:W-:Y:S04]  /*2b900*/  STL.64 [R1+0x88], R6 ;  /* 0x0000880601007387 */ /* 0x000fe80000100a00 */
[----:B---3--:R-:W0:Y:S04]  /*2b910*/  LDSM.16.M88.4 R4, [R3+0x40180] ;  /* 0x040180000304783b */ /* 0x008e280000000200 */
[----:B-1----:R-:W-:Y:S04]  /*2b920*/  STL [R1+0x354c], R8 ;  /* 0x00354c0801007387 */ /* 0x002fe80000100800 */
[----:B------:R-:W-:Y:S04]  /*2b930*/  STL [R1+0x3548], R9 ;  /* 0x0035480901007387 */ /* 0x000fe80000100800 */
[----:B------:R-:W-:Y:S04]  /*2b940*/  STL [R1+0x3544], R10 ;  /* 0x0035440a01007387 */ /* 0x000fe80000100800 */
[----:B------:R-:W-:Y:S04]  /*2b950*/  STL [R1+0x3540], R11 ;  /* 0x0035400b01007387 */ /* 0x000fe80000100800 */
[----:B------:R-:W1:Y:S04]  /*2b960*/  LDSM.16.MT88.4 R8, [R2+0x18000] ;  /* 0x018000000208783b */ /* 0x000e680000004200 */
[----:B------:R3:W-:Y:S01]  /*2b970*/  STL [R1+0x353c], R28 ;  /* 0x00353c1c01007387 */ /* 0x0007e20000100800 */
[----:B------:R-:W-:-:S03]  /*2b980*/  MOV R24, R22 ;  /* 0x0000001600187202 */ /* 0x000fc60000000f00 */
[----:B0-----:R-:W-:Y:S01]  /*2b990*/  STL [R1+0x33cc], R6 ;  /* 0x0033cc0601007387 */ /* 0x001fe20000100800 */
[----:B------:R-:W-:Y:S01]  /*2b9a0*/  MOV R29, R23 ;  /* 0x00000017001d7202 */ /* 0x000fe20000000f00 */
[----:B---3--:R-:W-:Y:S02]  /*2b9b0*/  IMAD.MOV.U32 R28, RZ, RZ, R21 ;  /* 0x000000ffff1c7224 */ /* 0x008fe400078e0015 */
[----:B-1----:R-:W-:Y:S04]  /*2b9c0*/  STL.64 [R1+0x30], R8 ;  /* 0x0000300801007387 */ /* 0x002fe80000100a00 */
[----:B------:R0:W-:Y:S02]  /*2b9d0*/  STL.64 [R1+0x38], R10 ;  /* 0x0000380a01007387 */ /* 0x0001e40000100a00 */
[----:B0-----:R-:W-:-:S02]  /*2b9e0*/  MOV R11, R20 ;  /* 0x00000014000b7202 */ /* 0x001fc40000000f00 */
[----:B------:R-:W0:Y:S04]  /*2b9f0*/  LDSM.16.MT88.4 R20, [R2+0x18100] ;  /* 0x018100000214783b */ /* 0x000e280000004200 */
[----:B------:R-:W-:Y:S01]  /*2ba00*/  STL [R1+0x33c8], R7 ;  /* 0x0033c80701007387 */ /* 0x000fe20000100800 */
[----:B0-----:R-:W-:Y:S01]  /*2ba10*/  IMAD.MOV.U32 R8, RZ, RZ, R21 ;  /* 0x000000ffff087224 */ /* 0x001fe200078e0015 */
[----:B------:R-:W-:Y:S02]  /*2ba20*/  MOV R9, R22 ;  /* 0x0000001600097202 */ /* 0x000fe40000000f00 */
[----:B------:R-:W-:Y:S01]  /*2ba30*/  STL [R1+0x10], R20 ;  /* 0x0000101401007387 */ /* 0x000fe20000100800 */
[----:B------:R-:W-:-:S03]  /*2ba40*/  MOV R10, R23 ;  /* 0x00000017000a7202 */ /* 0x000fc60000000f00 */
[----:B------:R-:W0:Y:S02]  /*2ba50*/  LDSM.16.MT88.4 R20, [R2+0x18180] ;  /* 0x018180000214783b */ /* 0x000e240000004200 */
[----:B0-----:R-:W-:Y:S01]  /*2ba60*/  IMAD.MOV.U32 R7, RZ, RZ, R20 ;  /* 0x000000ffff077224 */ /* 0x001fe200078e0014 */
[----:B------:R-:W-:Y:S01]  /*2ba70*/  MOV R6, R21 ;  /* 0x0000001500067202 */ /* 0x000fe20000000f00 */
[----:B------:R-:W-:Y:S01]  /*2ba80*/  IMAD.MOV.U32 R0, RZ, RZ, R23 ;  /* 0x000000ffff007224 */ /* 0x000fe200078e0017 */
[----:B------:R-:W-:-:S03]  /*2ba90*/  MOV R3, R22 ;  /* 0x0000001600037202 */ /* 0x000fc60000000f00 */
[----:B------:R-:W-:Y:S04]  /*2baa0*/  STL.64 [R1+0x3528], R6 ;  /* 0x0035280601007387 */ /* 0x000fe80000100a00 */
[----:B------:R0:W-:Y:S04]  /*2bab0*/  STL.64 [R1+0x3520], R4 ;  /* 0x0035200401007387 */ /* 0x0001e80000100a00 */
[----:B0-----:R-:W3:Y:S04]  /*2bac0*/  LDL.LU R4, [R1+0x140] ;  /* 0x0001400001047983 */ /* 0x001ee80000300800 */
        /* <DEDUP_REMOVED lines=9> */
[----:B------:R-:W2:Y:S01]  /*2bb60*/  LDL.LU R23, [R1+0x16c] ;  /* 0x00016c0001177983 */ /* 0x000ea20000300800 */
[-C--:B---3--:R-:W-:Y:S08]  /*2bb70*/  HMMA.16816.F32 R4, R12, R26.reuse, R4 ;  /* 0x0000001a0c04723c */ /* 0x088ff00000001804 */
[----:B--2---:R-:W-:Y:S01]  /*2bb80*/  HMMA.16816.F32 R16, R16, R26, R20 ;  /* 0x0000001a1010723c */ /* 0x004fe20000001814 */
[----:B------:R-:W2:Y:S11]  /*2bb90*/  LDL.LU R20, [R1+0x50] ;  /* 0x0000500001147983 */ /* 0x000eb60000300800 */
[----:B------:R-:W-:Y:S11]  /*2bba0*/  @!UPT UIADD3 URZ, URZ, URZ, URZ ;  /* 0x0000003f3f3ff290 */ /* 0x000ff6000fffe03f */
[----:B------:R0:W-:Y:S04]  /*2bbb0*/  STL.64 [R1+0x70], R16 ;  /* 0x0000701001007387 */ /* 0x0001e80000100a00 */
[----:B------:R1:W-:Y:S04]  /*2bbc0*/  STL.64 [R1+0x78], R18 ;  /* 0x0000781201007387 */ /* 0x0003e80000100a00 */
[----:B------:R3:W-:Y:S04]  /*2bbd0*/  STL.64 [R1+0x160], R4 ;  /* 0x0001600401007387 */ /* 0x0007e80000100a00 */
[----:B------:R4:W-:Y:S04]  /*2bbe0*/  STL.64 [R1+0x168], R6 ;  /* 0x0001680601007387 */ /* 0x0009e80000100a00 */
[----:B------:R-:W2:Y:S04]  /*2bbf0*/  LDL.LU R21, [R1+0x54] ;  /* 0x0000540001157983 */ /* 0x000ea80000300800 */
[----:B------:R-:W5:Y:S04]  /*2bc00*/  LDL.LU R22, [R1+0x58] ;  /* 0x0000580001167983 */ /* 0x000f680000300800 */
[----:B------:R-:W5:Y:S04]  /*2bc10*/  LDL.LU R23, [R1+0x5c] ;  /* 0x00005c0001177983 */ /* 0x000f680000300800 */
[----:B0-----:R-:W2:Y:S04]  /*2bc20*/  LDL.LU R16, [R1+0x30] ;  /* 0x0000300001107983 */ /* 0x001ea80000300800 */
[----:B------:R-:W2:Y:S04]  /*2bc30*/  LDL.LU R17, [R1+0x34] ;  /* 0x0000340001117983 */ /* 0x000ea80000300800 */
[----:B-1----:R-:W2:Y:S04]  /*2bc40*/  LDL.LU R18, [R1+0x38] ;  /* 0x0000380001127983 */ /* 0x002ea80000300800 */
[----:B------:R-:W2:Y:S04]  /*2bc50*/  LDL.LU R19, [R1+0x3c] ;  /* 0x00003c0001137983 */ /* 0x000ea80000300800 */
[----:B---3--:R-:W3:Y:S04]  /*2bc60*/  LDL.LU R4, [R1+0x110] ;  /* 0x0001100001047983 */ /* 0x008ee80000300800 */
[----:B------:R-:W3:Y:S04]  /*2bc70*/  LDL.LU R5, [R1+0x114] ;  /* 0x0001140001057983 */ /* 0x000ee80000300800 */
[----:B----4-:R-:W3:Y:S04]  /*2bc80*/  LDL.LU R6, [R1+0x118] ;  /* 0x0001180001067983 */ /* 0x010ee80000300800 */
[----:B------:R-:W3:Y:S04]  /*2bc90*/  LDL.LU R7, [R1+0x11c] ;  /* 0x00011c0001077983 */ /* 0x000ee80000300800 */
[----:B-----5:R-:W-:Y:S04]  /*2bca0*/  STL.64 [R1+0x34d8], R22 ;  /* 0x0034d81601007387 */ /* 0x020fe80000100a00 */
[----:B--2---:R0:W-:Y:S04]  /*2bcb0*/  STL.64 [R1+0x34d0], R20 ;  /* 0x0034d01401007387 */ /* 0x0041e80000100a00 */
[----:B0-----:R-:W2:Y:S01]  /*2bcc0*/  LDL.LU R20, [R1+0x10] ;  /* 0x0000100001147983 */ /* 0x001ea20000300800 */
[----:B------:R-:W-:Y:S01]  /*2bcd0*/  MOV R22, R9 ;  /* 0x0000000900167202 */ /* 0x000fe20000000f00 */
[----:B------:R-:W-:Y:S01]  /*2bce0*/  IMAD.MOV.U32 R23, RZ, RZ, R10 ;  /* 0x000000ffff177224 */ /* 0x000fe200078e000a */
[----:B------:R-:W-:-:S02]  /*2bcf0*/  MOV R21, R8 ;  /* 0x0000000800157202 */ /* 0x000fc40000000f00 */
[----:B------:R-:W3:Y:S04]  /*2bd00*/  LDL.LU R8, [R1+0x354c] ;  /* 0x00354c0001087983 */ /* 0x000ee80000300800 */
[----:B------:R-:W3:Y:S04]  /*2bd10*/  LDL.LU R9, [R1+0x3548] ;  /* 0x0035480001097983 */ /* 0x000ee80000300800 */
[----:B------:R-:W3:Y:S04]  /*2bd20*/  LDL.LU R10, [R1+0x3544] ;  /* 0x00354400010a7983 */ /* 0x000ee80000300800 */
[----:B------:R0:W-:Y:S02]  /*2bd30*/  STL.64 [R1+0x34f8], R22 ;  /* 0x0034f81601007387 */ /* 0x0001e40000100a00 */
[----:B0-----:R-:W-:Y:S01]  /*2bd40*/  IMAD.MOV.U32 R22, RZ, RZ, R24 ;  /* 0x000000ffff167224 */ /* 0x001fe200078e0018 */
[----:B------:R-:W-:Y:S01]  /*2bd50*/  MOV R23, R29 ;  /* 0x0000001d00177202 */ /* 0x000fe20000000f00 */
[----:B--2---:R0:W-:Y:S02]  /*2bd60*/  STL.64 [R1+0x34f0], R20 ;  /* 0x0034f01401007387 */ /* 0x0041e40000100a00 */
[----:B0-----:R-:W-:-:S02]  /*2bd70*/  MOV R20, R11 ;  /* 0x0000000b00147202 */ /* 0x001fc40000000f00 */
[----:B------:R-:W3:Y:S01]  /*2bd80*/  LDL.LU R11, [R1+0x3540] ;  /* 0x00354000010b7983 */ /* 0x000ee20000300800 */
[----:B------:R-:W-:-:S03]  /*2bd90*/  MOV R21, R28 ;  /* 0x0000001c00157202 */ /* 0x000fc60000000f00 */
[----:B------:R-:W2:Y:S04]  /*2bda0*/  LDL.LU R28, [R1+0x353c] ;  /* 0x00353c00011c7983 */ /* 0x000ea80000300800 */
[----:B------:R-:W4:Y:S04]  /*2bdb0*/  LDL.LU R24, [R1+0x3538] ;  /* 0x0035380001187983 */ /* 0x000f280000300800 */
[----:B------:R-:W5:Y:S04]  /*2bdc0*/  LDL.LU R29, [R1+0x3534] ;  /* 0x00353400011d7983 */ /* 0x000f680000300800 */
[----:B------:R-:W-:Y:S04]  /*2bdd0*/  STL.64 [R1+0x3518], R22 ;  /* 0x0035181601007387 */ /* 0x000fe80000100a00 */
[----:B------:R0:W-:Y:S04]  /*2bde0*/  STL.64 [R1+0x3510], R20 ;  /* 0x0035101401007387 */ /* 0x0001e80000100a00 */
[----:B0-----:R-:W2:Y:S04]  /*2bdf0*/  LDL.LU R20, [R1+0xf0] ;  /* 0x0000f00001147983 */ /* 0x001ea80000300800 */
[----:B------:R-:W2:Y:S04]  /*2be00*/  LDL.LU R21, [R1+0xf4] ;  /* 0x0000f40001157983 */ /* 0x000ea80000300800 */
[----:B------:R-:W2:Y:S04]  /*2be10*/  LDL.LU R22, [R1+0xf8] ;  /* 0x0000f80001167983 */ /* 0x000ea80000300800 */
[----:B------:R-:W2:Y:S04]  /*2be20*/  LDL.LU R23, [R1+0xfc] ;  /* 0x0000fc0001177983 */ /* 0x000ea80000300800 */
[----:B------:R-:W2:Y:S04]  /*2be30*/  LDL.LU R12, [R1+0x40] ;  /* 0x00004000010c7983 */ /* 0x000ea80000300800 */
[----:B------:R-:W2:Y:S04]  /*2be40*/  LDL.LU R13, [R1+0x44] ;  /* 0x00004400010d7983 */ /* 0x000ea80000300800 */
[----:B------:R-:W2:Y:S01]  /*2be50*/  LDL.LU R14, [R1+0x48] ;  /* 0x00004800010e7983 */ /* 0x000ea20000300800 */
[----:B-----5:R-:W-:-:S03]  /*2be60*/  MOV R15, R29 ;  /* 0x0000001d000f7202 */ /* 0x020fc60000000f00 */
[----:B------:R-:W5:Y:S04]  /*2be70*/  LDL.LU R29, [R1+0x3530] ;  /* 0x00353000011d7983 */ /* 0x000f680000300800 */
[----:B--2---:R-:W-:Y:S04]  /*2be80*/  STL.64 [R1+0x34e8], R14 ;  /* 0x0034e80e01007387 */ /* 0x004fe80000100a00 */
[----:B------:R0:W-:Y:S04]  /*2be90*/  STL.64 [R1+0x34e0], R12 ;  /* 0x0034e00c01007387 */ /* 0x0001e80000100a00 */
[----:B0-----:R-:W2:Y:S04]  /*2bea0*/  LDL.LU R12, [R1+0x90] ;  /* 0x00009000010c7983 */ /* 0x001ea80000300800 */
[----:B------:R-:W2:Y:S04]  /*2beb0*/  LDL.LU R13, [R1+0x94] ;  /* 0x00009400010d7983 */ /* 0x000ea80000300800 */
[----:B------:R-:W2:Y:S04]  /*2bec0*/  LDL.LU R14, [R1+0x98] ;  /* 0x00009800010e7983 */ /* 0x000ea80000300800 */
[----:B------:R-:W2:Y:S01]  /*2bed0*/  LDL.LU R15, [R1+0x9c] ;  /* 0x00009c00010f7983 */ /* 0x000ea20000300800 */
[----:B---3--:R-:W-:Y:S03]  /*2bee0*/  HMMA.16816.F32 R8, R8, R26, R4 ;  /* 0x0000001a0808723c */ /* 0x008fe60000001804 */
[----:B--2---:R-:W-:Y:S04]  /*2bef0*/  STL.64 [R1+0x3508], R14 ;  /* 0x0035080e01007387 */ /* 0x004fe80000100a00 */
[----:B------:R0:W-:Y:S04]  /*2bf00*/  STL.64 [R1+0x3500], R12 ;  /* 0x0035000c01007387 */ /* 0x0001e80000100a00 */
[----:B0-----:R-:W2:Y:S04]  /*2bf10*/  LDL.LU R12, [R1+0xd0] ;  /* 0x0000d000010c7983 */ /* 0x001ea80000300800 */
[----:B------:R-:W2:Y:S04]  /*2bf20*/  LDL.LU R13, [R1+0xd4] ;  /* 0x0000d400010d7983 */ /* 0x000ea80000300800 */
[----:B------:R-:W2:Y:S04]  /*2bf30*/  LDL.LU R14, [R1+0xd8] ;  /* 0x0000d800010e7983 */ /* 0x000ea80000300800 */
[----:B------:R-:W3:Y:S04]  /*2bf40*/  LDL.LU.64 R6, [R1+0x3528] ;  /* 0x0035280001067983 */ /* 0x000ee80000300a00 */
[----:B------:R-:W2:Y:S04]  /*2bf50*/  LDL.LU.64 R4, [R1+0x3520] ;  /* 0x0035200001047983 */ /* 0x000ea80000300a00 */
[----:B------:R-:W-:Y:S04]  /*2bf60*/  STL.64 [R1+0x120], R8 ;  /* 0x0001200801007387 */ /* 0x000fe80000100a00 */
[----:B------:R0:W-:Y:S01]  /*2bf70*/  STL.64 [R1+0x128], R10 ;  /* 0x0001280a01007387 */ /* 0x0001e20000100a00 */
[----:B--2---:R-:W-:Y:S03]  /*2bf80*/  HMMA.16816.F32 R16, R16, R4, R20 ;  /* 0x000000041010723c */ /* 0x004fe60000001814 */
[----:B------:R-:W2:Y:S04]  /*2bf90*/  LDL.LU.64 R22, [R1+0x3518] ;  /* 0x0035180001167983 */ /* 0x000ea80000300a00 */
[----:B------:R-:W2:Y:S01]  /*2bfa0*/  LDL.LU.64 R20, [R1+0x3510] ;  /* 0x0035100001147983 */ /* 0x000ea20000300a00 */
[----:B-----5:R-:W-:Y:S01]  /*2bfb0*/  IMAD.MOV.U32 R15, RZ, RZ, R29 ;  /* 0x000000ffff0f7224 */ /* 0x020fe200078e001d */
[----:B0-----:R-:W-:Y:S01]  /*2bfc0*/  MOV R11, R0 ;  /* 0x00000000000b7202 */ /* 0x001fe20000000f00 */
[----:B------:R-:W-:Y:S01]  /*2bfd0*/  IMAD.MOV.U32 R10, RZ, RZ, R3 ;  /* 0x000000ffff0a7224 */ /* 0x000fe200078e0003 */
[----:B---3--:R-:W-:-:S02]  /*2bfe0*/  MOV R8, R7 ;  /* 0x0000000700087202 */ /* 0x008fc40000000f00 */
[----:B------:R-:W-:-:S11]  /*2bff0*/  MOV R9, R6 ;  /* 0x0000000600097202 */ /* 0x000fd60000000f00 */
[----:B------:R-:W-:Y:S01]  /*2c000*/  MOV R0, R19 ;  /* 0x0000001300007202 */ /* 0x000fe20000000f00 */
[----:B------:R-:W-:Y:S01]  /*2c010*/  IMAD.MOV.U32 R29, RZ, RZ, R17 ;  /* 0x000000ffff1d7224 */ /* 0x000fe200078e0011 */
[----:B------:R-:W-:Y:S01]  /*2c020*/  MOV R3, R18 ;  /* 0x0000001200037202 */ /* 0x000fe20000000f00 */
[----:B------:R-:W3:Y:S01]  /*2c030*/  LDL R19, [R1+0xbf8] ;  /* 0x000bf80001137983 */ /* 0x000ee20000100800 */
[----:B------:R-:W-:-:S03]  /*2c040*/  MOV R7, R16 ;  /* 0x0000001000077202 */ /* 0x000fc60000000f00 */
[----:B------:R-:W-:Y:S04]  /*2c050*/  STL [R1+0x33dc], R0 ;  /* 0x0033dc0001007387 */ /* 0x000fe80000100800 */
[----:B------:R-:W-:Y:S04]  /*2c060*/  STL [R1+0x33d8], R3 ;  /* 0x0033d80301007387 */ /* 0x000fe80000100800 */
[----:B------:R-:W-:Y:S04]  /*2c070*/  STL [R1+0x33d4], R29 ;  /* 0x0033d41d01007387 */ /* 0x000fe80000100800 */
[----:B------:R-:W-:Y:S01]  /*2c080*/  STL [R1+0x33d0], R7 ;  /* 0x0033d00701007387 */ /* 0x000fe20000100800 */
[----:B--2---:R-:W-:Y:S03]  /*2c090*/  HMMA.16816.F32 R20, R20, R4, R12 ;  /* 0x000000041414723c */ /* 0x004fe6000000180c */
[----:B------:R-:W2:Y:S04]  /*2c0a0*/  LDL.LU.64 R14, [R1+0x3508] ;  /* 0x00350800010e7983 */ /* 0x000ea80000300a00 */
[----:B------:R-:W2:Y:S11]  /*2c0b0*/  LDL.LU.64 R12, [R1+0x3500] ;  /* 0x00350000010c7983 */ /* 0x000eb60000300a00 */
[----:B------:R-:W-:Y:S05]  /*2c0c0*/  @!UPT UIADD3 URZ, URZ, URZ, URZ ;  /* 0x0000003f3f3ff290 */ /* 0x000fea000fffe03f */
[----:B------:R-:W-:Y:S01]  /*2c0d0*/  STL.64 [R1+0xf0], R20 ;  /* 0x0000f01401007387 */ /* 0x000fe20000100a00 */
[----:B------:R-:W-:-:S03]  /*2c0e0*/  IMAD.MOV.U32 R6, RZ, RZ, R23 ;  /* 0x000000ffff067224 */ /* 0x000fc600078e0017 */
[----:B------:R0:W-:Y:S04]  /*2c0f0*/  STL [R1+0xf8], R22 ;  /* 0x0000f81601007387 */ /* 0x0001e80000100800 */
[----:B0-----:R-:W2:Y:S04]  /*2c100*/  LDL.LU.64 R22, [R1+0x34f8] ;  /* 0x0034f80001167983 */ /* 0x001ea80000300a00 */
[----:B------:R-:W2:Y:S04]  /*2c110*/  LDL.LU.64 R20, [R1+0x34f0] ;  /* 0x0034f00001147983 */ /* 0x000ea80000300a00 */
[----:B------:R0:W-:Y:S01]  /*2c120*/  STL [R1+0x33e0], R6 ;  /* 0x0033e00601007387 */ /* 0x0001e20000100800 */
[----:B--2---:R-:W-:Y:S03]  /*2c130*/  HMMA.16816.F32 R20, R20, R4, R12 ;  /* 0x000000041414723c */ /* 0x004fe6000000180c */
[----:B------:R-:W2:Y:S04]  /*2c140*/  LDL.LU.64 R14, [R1+0x34e8] ;  /* 0x0034e800010e7983 */ /* 0x000ea80000300a00 */
[----:B------:R-:W2:Y:S11]  /*2c150*/  LDL.LU.64 R12, [R1+0x34e0] ;  /* 0x0034e000010c7983 */ /* 0x000eb60000300a00 */
[----:B------:R-:W-:Y:S06]  /*2c160*/  @!UPT UIADD3 URZ, URZ, URZ, URZ ;  /* 0x0000003f3f3ff290 */ /* 0x000fec000fffe03f */
[----:B------:R-:W-:Y:S01]  /*2c170*/  IMAD.MOV.U32 R29, RZ, RZ, R22 ;  /* 0x000000ffff1d7224 */ /* 0x000fe200078e0016 */
[----:B------:R-:W-:Y:S02]  /*2c180*/  MOV R7, R23 ;  /* 0x0000001700077202 */ /* 0x000fe40000000f00 */
[----:B------:R-:W-:Y:S01]  /*2c190*/  MOV R0, R20 ;  /* 0x0000001400007202 */ /* 0x000fe20000000f00 */
[----:B------:R-:W5:Y:S01]  /*2c1a0*/  LDL.LU.64 R22, [R1+0x34d8] ;  /* 0x0034d80001167983 */ /* 0x000f620000300a00 */
[----:B------:R-:W-:-:S03]  /*2c1b0*/  MOV R3, R21 ;  /* 0x0000001500037202 */ /* 0x000fc60000000f00 */
[----:B------:R-:W5:Y:S04]  /*2c1c0*/  LDL.LU.64 R20, [R1+0x34d0] ;  /* 0x0034d00001147983 */ /* 0x000f680000300a00 */
[----:B------:R-:W-:Y:S04]  /*2c1d0*/  STL [R1+0x33f0], R7 ;  /* 0x0033f00701007387 */ /* 0x000fe80000100800 */
[----:B------:R-:W-:Y:S04]  /*2c1e0*/  STL [R1+0x33ec], R29 ;  /* 0x0033ec1d01007387 */ /* 0x000fe80000100800 */
[----:B------:R-:W-:Y:S04]  /*2c1f0*/  STL [R1+0x33e8], R3 ;  /* 0x0033e80301007387 */ /* 0x000fe80000100800 */
[----:B------:R-:W-:Y:S01]  /*2c200*/  STL [R1+0x33e4], R0 ;  /* 0x0033e40001007387 */ /* 0x000fe20000100800 */
[----:B-----5:R-:W-:Y:S03]  /*2c210*/  HMMA.16816.F32 R8, R8, R4, R20 ;  /* 0x000000040808723c */ /* 0x020fe60000001814 */
[----:B------:R-:W2:Y:S04]  /*2c220*/  LDL.LU.64 R22, [R1+0x34c8] ;  /* 0x0034c80001167983 */ /* 0x000ea80000300a00 */
[----:B------:R-:W2:Y:S11]  /*2c230*/  LDL.LU.64 R20, [R1+0x34c0] ;  /* 0x0034c00001147983 */ /* 0x000eb60000300a00 */
[----:B------:R-:W-:Y:S05]  /*2c240*/  @!UPT UIADD3 URZ, URZ, URZ, URZ ;  /* 0x0000003f3f3ff290 */ /* 0x000fea000fffe03f */
[----:B------:R-:W-:Y:S01]  /*2c250*/  STL.64 [R1+0xa0], R8 ;  /* 0x0000a00801007387 */ /* 0x000fe20000100a00 */
[----:B0-----:R-:W-:-:S03]  /*2c260*/  MOV R6, R11 ;  /* 0x0000000b00067202 */ /* 0x001fc60000000f00 */
[----:B------:R2:W-:Y:S04]  /*2c270*/  STL [R1+0xa8], R10 ;  /* 0x0000a80a01007387 */ /* 0x0005e80000100800 */
[----:B------:R-:W-:Y:S01]  /*2c280*/  STL [R1+0x33f4], R6 ;  /* 0x0033f40601007387 */ /* 0x000fe20000100800 */
        /* <DEDUP_REMOVED lines=10> */
[----:B------:R1:W-:Y:S01]  /*2c330*/  STL [R1+0x33f8], R7 ;  /* 0x0033f80701007387 */ /* 0x0003e20000100800 */
[----:B0-----:R-:W-:Y:S01]  /*2c340*/  MOV R16, R8 ;  /* 0x0000000800107202 */ /* 0x001fe20000000f00 */
[----:B------:R-:W-:Y:S01]  /*2c350*/  IMAD.MOV.U32 R6, RZ, RZ, R10 ;  /* 0x000000ffff067224 */ /* 0x000fe200078e000a */
[----:B-1----:R-:W-:-:S02]  /*2c360*/  MOV R7, R9 ;  /* 0x0000000900077202 */ /* 0x002fc40000000f00 */
[----:B------:R-:W-:Y:S02]  /*2c370*/  MOV R3, R11 ;  /* 0x0000000b00037202 */ /* 0x000fe40000000f00 */
[----:B------:R-:W0:Y:S02]  /*2c380*/  LDSM.16.MT88.4 R8, [R25+0x18100] ;  /* 0x018100001908783b */ /* 0x000e240000004200 */
[----:B0-----:R-:W-:Y:S01]  /*2c390*/  MOV R15, R8 ;  /* 0x00000008000f7202 */ /* 0x001fe20000000f00 */
[----:B------:R-:W-:Y:S01]  /*2c3a0*/  IMAD.MOV.U32 R14, RZ, RZ, R9 ;  /* 0x000000ffff0e7224 */ /* 0x000fe200078e0009 */
[----:B------:R-:W-:Y:S02]  /*2c3b0*/  MOV R13, R10 ;  /* 0x0000000a000d7202 */ /* 0x000fe40000000f00 */
[----:B------:R-:W-:Y:S02]  /*2c3c0*/  MOV R12, R11 ;  /* 0x0000000b000c7202 */ /* 0x000fe40000000f00 */
[----:B------:R0:W1:Y:S04]  /*2c3d0*/  LDSM.16.MT88.4 R8, [R25+0x18180] ;  /* 0x018180001908783b */ /* 0x0000680000004200 */
[----:B0-----:R-:W2:Y:S01]  /*2c3e0*/  LDL.LU R25, [R1+0x34b8] ;  /* 0x0034b80001197983 */ /* 0x001ea20000300800 */
[----:B-1----:R-:W-:Y:S01]  /*2c3f0*/  IMAD.MOV.U32 R21, RZ, RZ, R8 ;  /* 0x000000ffff157224 */ /* 0x002fe200078e0008 */
        /* <DEDUP_REMOVED lines=33> */
[----:B0-----:R-:W3:Y:S04]  /*2c610*/  LDL.LU R12, [R1+0xe0] ;  /* 0x0000e000010c7983 */ /* 0x001ee80000300800 */
[----:B------:R-:W3:Y:S04]  /*2c620*/  LDL.LU R13, [R1+0xe4] ;  /* 0x0000e400010d7983 */ /* 0x000ee80000300800 */
[----:B------:R-:W5:Y:S04]  /*2c630*/  LDL.LU R14, [R1+0xe8] ;  /* 0x0000e800010e7983 */ /* 0x000f680000300800 */
[----:B------:R-:W5:Y:S04]  /*2c640*/  LDL.LU R15, [R1+0xec] ;  /* 0x0000ec00010f7983 */ /* 0x000f680000300800 */
[----:B-----5:R-:W-:Y:S04]  /*2c650*/  STL.64 [R1+0x3450], R14 ;  /* 0x0034500e01007387 */ /* 0x020fe80000100a00 */
[----:B---3--:R0:W-:Y:S04]  /*2c660*/  STL.64 [R1+0x3448], R12 ;  /* 0x0034480c01007387 */ /* 0x0081e80000100a00 */
        /* <DEDUP_REMOVED lines=15> */
[----:B------:R-:W5:Y:S01]  /*2c760*/  LDL.LU R15, [R1+0x15c] ;  /* 0x00015c00010f7983 */ /* 0x000f620000300800 */
[----:B------:R-:W-:-:S03]  /*2c770*/  MOV R8, R16 ;  /* 0x0000001000087202 */ /* 0x000fc60000000f00 */
[----:B------:R-:W0:Y:S04]  /*2c780*/  LDSM.16.MT88.4 R16, [R19+0x18180] ;  /* 0x018180001310783b */ /* 0x000e280000004200 */
[----:B-----5:R-:W-:Y:S04]  /*2c790*/  STL.64 [R1+0x34b0], R14 ;  /* 0x0034b00e01007387 */ /* 0x020fe80000100a00 */
[----:B---3--:R1:W-:Y:S04]  /*2c7a0*/  STL.64 [R1+0x34a8], R12 ;  /* 0x0034a80c01007387 */ /* 0x0083e80000100a00 */
[----:B-1----:R-:W3:Y:S04]  /*2c7b0*/  LDL.LU R12, [R1+0x170] ;  /* 0x00017000010c7983 */ /* 0x002ee80000300800 */
[----:B------:R-:W3:Y:S04]  /*2c7c0*/  LDL.LU R13, [R1+0x174] ;  /* 0x00017400010d7983 */ /* 0x000ee80000300800 */
[----:B------:R-:W3:Y:S04]  /*2c7d0*/  LDL.LU R14, [R1+0x178] ;  /* 0x00017800010e7983 */ /* 0x000ee80000300800 */
[----:B------:R-:W3:Y:S01]  /*2c7e0*/  LDL.LU R15, [R1+0x17c] ;  /* 0x00017c00010f7983 */ /* 0x000ee20000300800 */
[----:B------:R-:W-:Y:S01]  /*2c7f0*/  IMAD.MOV.U32 R9, RZ, RZ, R7 ;  /* 0x000000ffff097224 */ /* 0x000fe200078e0007 */
[----:B------:R-:W-:-:S02]  /*2c800*/  MOV R10, R6 ;  /* 0x00000006000a7202 */ /* 0x000fc40000000f00 */
[----:B------:R-:W-:Y:S01]  /*2c810*/  MOV R11, R3 ;  /* 0x00000003000b7202 */ /* 0x000fe20000000f00 */
[----:B0-----:R-:W-:Y:S04]  /*2c820*/  STL.64 [R1+0x3420], R18 ;  /* 0x0034201201007387 */ /* 0x001fe80000100a00 */
[----:B------:R0:W-:Y:S04]  /*2c830*/  STL.64 [R1+0x3418], R16 ;  /* 0x0034181001007387 */ /* 0x0001e80000100a00 */
[----:B0-----:R-:W5:Y:S04]  /*2c840*/  LDL.LU R16, [R1+0xc0] ;  /* 0x0000c00001107983 */ /* 0x001f680000300800 */
[----:B------:R-:W5:Y:S04]  /*2c850*/  LDL.LU R17, [R1+0xc4] ;  /* 0x0000c40001117983 */ /* 0x000f680000300800 */
[----:B------:R-:W5:Y:S04]  /*2c860*/  LDL.LU R18, [R1+0xc8] ;  /* 0x0000c80001127983 */ /* 0x000f680000300800 */
[----:B------:R-:W5:Y:S04]  /*2c870*/  LDL.LU R19, [R1+0xcc] ;  /* 0x0000cc0001137983 */ /* 0x000f680000300800 */
[----:B------:R-:W-:Y:S04]  /*2c880*/  STL.64 [R1+0x3410], R22 ;  /* 0x0034101601007387 */ /* 0x000fe80000100a00 */
[----:B------:R0:W-:Y:S04]  /*2c890*/  STL.64 [R1+0x3408], R20 ;  /* 0x0034081401007387 */ /* 0x0001e80000100a00 */
[----:B0-----:R-:W2:Y:S04]  /*2c8a0*/  LDL.LU R20, [R1+0xb0] ;  /* 0x0000b00001147983 */ /* 0x001ea80000300800 */
[----:B------:R-:W2:Y:S01]  /*2c8b0*/  LDL.LU R21, [R1+0xb4] ;  /* 0x0000b40001157983 */ /* 0x000ea20000300800 */
        /* <DEDUP_REMOVED lines=33> */
[----:B------:R-:W5:Y:S04]  /*2cad0*/  LDL.LU.64 R14, [R1+0x3430] ;  /* 0x00343000010e7983 */ /* 0x000f680000300a00 */
[----:B------:R-:W5:Y:S11]  /*2cae0*/  LDL.LU.64 R12, [R1+0x3428] ;  /* 0x00342800010c7983 */ /* 0x000f760000300a00 */
[----:B------:R-:W-:Y:S06]  /*2caf0*/  @!UPT UIADD3 URZ, URZ, URZ, URZ ;  /* 0x0000003f3f3ff290 */ /* 0x000fec000fffe03f */
[----:B------:R0:W-:Y:S04]  /*2cb00*/  STL.64 [R1+0x100], R8 ;  /* 0x0001000801007387 */ /* 0x0001e80000100a00 */
[----:B------:R1:W-:Y:S04]  /*2cb10*/  STL.64 [R1+0x108], R10 ;  /* 0x0001080a01007387 */ /* 0x0003e80000100a00 */
[----:B0-----:R-:W3:Y:S04]  /*2cb20*/  LDL.LU R8, [R1+0x70] ;  /* 0x0000700001087983 */ /* 0x001ee80000300800 */
[----:B------:R-:W3:Y:S04]  /*2cb30*/  LDL.LU R9, [R1+0x74] ;  /* 0x0000740001097983 */ /* 0x000ee80000300800 */
[----:B-1----:R-:W3:Y:S04]  /*2cb40*/  LDL.LU R10, [R1+0x78] ;  /* 0x00007800010a7983 */ /* 0x002ee80000300800 */
[----:B------:R-:W3:Y:S01]  /*2cb50*/  LDL.LU R11, [R1+0x7c] ;  /* 0x00007c00010b7983 */ /* 0x000ee20000300800 */
[----:B-----5:R-:W-:Y:S03]  /*2cb60*/  HMMA.16816.F32 R12, R12, R4, R16 ;  /* 0x000000040c0c723c */ /* 0x020fe60000001810 */
[----:B------:R-:W5:Y:S04]  /*2cb70*/  LDL.LU.64 R18, [R1+0x3420] ;  /* 0x0034200001127983 */ /* 0x000f680000300a00 */
[----:B------:R-:W5:Y:S01]  /*2cb80*/  LDL.LU.64 R16, [R1+0x3418] ;  /* 0x0034180001107983 */ /* 0x000f620000300a00 */
[----:B--2---:R-:W-:Y:S01]  /*2cb90*/  IMAD.MOV.U32 R22, RZ, RZ, R25 ;  /* 0x000000ffff167224 */ /* 0x004fe200078e0019 */
[----:B----4-:R-:W-:-:S02]  /*2cba0*/  MOV R23, R24 ;  /* 0x0000001800177202 */ /* 0x010fc40000000f00 */
[----:B------:R-:W3:Y:S11]  /*2cbb0*/  LDSM.16.MT88.4 R24, [R28+0x18080] ;  /* 0x018080001c18783b */ /* 0x000ef60000004200 */
[----:B------:R-:W-:Y:S01]  /*2cbc0*/  @!UPT UIADD3 URZ, URZ, URZ, URZ ;  /* 0x0000003f3f3ff290 */ /* 0x000fe2000fffe03f */
[----:B------:R0:W-:Y:S04]  /*2cbd0*/  STL.64 [R1+0xe0], R12 ;  /* 0x0000e00c01007387 */ /* 0x0001e80000100a00 */
[----:B------:R1:W-:Y:S04]  /*2cbe0*/  STL.64 [R1+0xe8], R14 ;  /* 0x0000e80e01007387 */ /* 0x0003e80000100a00 */
[----:B0-----:R-:W2:Y:S04]  /*2cbf0*/  LDL.LU R12, [R1+0x80] ;  /* 0x00008000010c7983 */ /* 0x001ea80000300800 */
[----:B------:R-:W2:Y:S04]  /*2cc00*/  LDL.LU R13, [R1+0x84] ;  /* 0x00008400010d7983 */ /* 0x000ea80000300800 */
[----:B-1----:R-:W2:Y:S04]  /*2cc10*/  LDL.LU R14, [R1+0x88] ;  /* 0x00008800010e7983 */ /* 0x002ea80000300800 */
[----:B------:R-:W2:Y:S01]  /*2cc20*/  LDL.LU R15, [R1+0x8c] ;  /* 0x00008c00010f7983 */ /* 0x000ea20000300800 */
[-C--:B-----5:R-:W-:Y:S03]  /*2cc30*/  HMMA.16816.F32 R16, R16, R4.reuse, R20 ;  /* 0x000000041010723c */ /* 0x0a0fe60000001814 */
[----:B------:R-:W2:Y:S04]  /*2cc40*/  LDL.LU.64 R22, [R1+0x3410] ;  /* 0x0034100001167983 */ /* 0x000ea80000300a00 */
[----:B------:R-:W2:Y:S11]  /*2cc50*/  LDL.LU.64 R20, [R1+0x3408] ;  /* 0x0034080001147983 */ /* 0x000eb60000300a00 */
[----:B------:R-:W-:Y:S05]  /*2cc60*/  @!UPT UIADD3 URZ, URZ, URZ, URZ ;  /* 0x0000003f3f3ff290 */ /* 0x000fea000fffe03f */
[----:B------:R-:W-:Y:S04]  /*2cc70*/  STL.64 [R1+0xc0], R16 ;  /* 0x0000c01001007387 */ /* 0x000fe80000100a00 */
[----:B------:R3:W-:Y:S02]  /*2cc80*/  STL.64 [R1+0xc8], R18 ;  /* 0x0000c81201007387 */ /* 0x0007e40000100a00 */
[-C--:B---3--:R-:W-:Y:S02]  /*2cc90*/  HMMA.16816.F32 R16, R24, R4.reuse, R8 ;  /* 0x000000041810723c */ /* 0x088fe40000001808 */
[----:B------:R-:W-:Y:S06]  /*2cca0*/  LDSM.16.MT88.4 R8, [R28+0x18100] ;  /* 0x018100001c08783b */ /* 0x000fec0000004200 */
[----:B--2---:R-:W-:Y:S11]  /*2ccb0*/  HMMA.16816.F32 R12, R20, R4, R12 ;  /* 0x00000004140c723c */ /* 0x004ff6000000180c */
        /* <DEDUP_REMOVED lines=8> */
[----:B0-----:R-:W-:Y:S04]  /*2cd40*/  STL.64 [R1+0x33c0], R14 ;  /* 0x0033c00e01007387 */ /* 0x001fe80000100a00 */
[----:B------:R-:W-:Y:S04]  /*2cd50*/  STL.64 [R1+0x33b8], R12 ;  /* 0x0033b80c01007387 */ /* 0x000fe80000100a00 */
        /* <DEDUP_REMOVED lines=20> */
[----:B------:R-:W-:Y:S01]  /*2cea0*/  MOV R6, R19 ;  /* 0x0000001300067202 */ /* 0x000fe20000000f00 */
[----:B------:R-:W-:Y:S04]  /*2ceb0*/  STL [R1+0x3268], R2 ;  /* 0x0032680201007387 */ /* 0x000fe80000100800 */
[----:B--2---:R-:W0:Y:S04]  /*2cec0*/  LDSM.16.MT88.4 R16, [R28+0x1a000] ;  /* 0x01a000001c10783b */ /* 0x004e280000004200 */
[----:B0-----:R0:W-:Y:S04]  /*2ced0*/  STL.64 [R1+0x3330], R18 ;  /* 0x0033301201007387 */ /* 0x0011e80000100a00 */
[----:B------:R1:W-:Y:S01]  /*2cee0*/  STL.64 [R1+0x3328], R16 ;  /* 0x0033281001007387 */ /* 0x0003e20000100a00 */
[----:B0-----:R-:W-:Y:S01]  /*2cef0*/  MOV R18, R7 ;  /* 0x0000000700127202 */ /* 0x001fe20000000f00 */
[----:B-1----:R-:W-:Y:S01]  /*2cf00*/  IMAD.MOV.U32 R16, RZ, RZ, R3 ;  /* 0x000000ffff107224 */ /* 0x002fe200078e0003 */
[----:B------:R-:W-:Y:S01]  /*2cf10*/  MOV R17, R29 ;  /* 0x0000001d00117202 */ /* 0x000fe20000000f00 */
[----:B------:R-:W2:Y:S04]  /*2cf20*/  LDL.LU R3, [R1+0x3400] ;  /* 0x0034000001037983 */ /* 0x000ea80000300800 */
[----:B------:R-:W3:Y:S04]  /*2cf30*/  LDL.LU R29, [R1+0x33fc] ;  /* 0x0033fc00011d7983 */ /* 0x000ee80000300800 */
[----:B------:R-:W4:Y:S01]  /*2cf40*/  LDL.LU R7, [R1+0x33f8] ;  /* 0x0033f80001077983 */ /* 0x000f220000300800 */
[----:B------:R-:W-:-:S03]  /*2cf50*/  IMAD.MOV.U32 R19, RZ, RZ, R6 ;  /* 0x000000ffff137224 */ /* 0x000fc600078e0006 */
        /* <DEDUP_REMOVED lines=23> */
[----:B0-----:R-:W-:Y:S01]  /*2d0d0*/  IMAD.MOV.U32 R23, RZ, RZ, R0 ;  /* 0x000000ffff177224 */ /* 0x001fe200078e0000 */
[----:B--2---:R-:W-:Y:S02]  /*2d0e0*/  MOV R22, R3 ;  /* 0x0000000300167202 */ /* 0x004fe40000000f00 */
[----:B---3--:R-:W-:Y:S01]  /*2d0f0*/  MOV R21, R29 ;  /* 0x0000001d00157202 */ /* 0x008fe20000000f00 */
[----:B----4-:R-:W-:-:S02]  /*2d100*/  IMAD.MOV.U32 R20, RZ, RZ, R7 ;  /* 0x000000ffff147224 */ /* 0x010fc400078e0007 */
[----:B------:R-:W2:Y:S04]  /*2d110*/  LDL.LU R7, [R1+0x33f0] ;  /* 0x0033f00001077983 */ /* 0x000ea80000300800 */
[----:B------:R-:W3:Y:S04]  /*2d120*/  LDL.LU R29, [R1+0x33ec] ;  /* 0x0033ec00011d7983 */ /* 0x000ee80000300800 */
[----:B------:R-:W4:Y:S04]  /*2d130*/  LDL.LU R3, [R1+0x33e8] ;  /* 0x0033e80001037983 */ /* 0x000f280000300800 */
[----:B------:R-:W2:Y:S04]  /*2d140*/  LDL.LU R0, [R1+0x33e4] ;  /* 0x0033e40001007983 */ /* 0x000ea80000300800 */
        /* <DEDUP_REMOVED lines=14> */
[----:B------:R-:W2:Y:S01]  /*2d230*/  LDL.LU R22, [R1+0xa8] ;  /* 0x0000a80001167983 */ /* 0x000ea20000300800 */
[----:B-----5:R-:W-:-:S03]  /*2d240*/  MOV R23, R6 ;  /* 0x0000000600177202 */ /* 0x020fc60000000f00 */
[----:B------:R-:W5:Y:S04]  /*2d250*/  LDL.LU R6, [R1+0x33e0] ;  /* 0x0033e00001067983 */ /* 0x000f680000300800 */
[----:B--2---:R3:W-:Y:S04]  /*2d260*/  STL.64 [R1+0x3360], R22 ;  /* 0x0033601601007387 */ /* 0x0047e80000100a00 */
[----:B------:R0:W-:Y:S01]  /*2d270*/  STL.64 [R1+0x3358], R20 ;  /* 0x0033581401007387 */ /* 0x0001e20000100a00 */
[----:B---3--:R-:W-:Y:S01]  /*2d280*/  MOV R22, R29 ;  /* 0x0000001d00167202 */ /* 0x008fe20000000f00 */
[----:B------:R-:W-:-:S02]  /*2d290*/  IMAD.MOV.U32 R23, RZ, RZ, R7 ;  /* 0x000000ffff177224 */ /* 0x000fc400078e0007 */
[----:B0-----:R-:W-:Y:S01]  /*2d2a0*/  IMAD.MOV.U32 R20, RZ, RZ, R0 ;  /* 0x000000ffff147224 */ /* 0x001fe200078e0000 */
[----:B----4-:R-:W-:Y:S01]  /*2d2b0*/  MOV R21, R3 ;  /* 0x0000000300157202 */ /* 0x010fe20000000f00 */
[----:B------:R-:W2:Y:S04]  /*2d2c0*/  LDL.LU R0, [R1+0x33dc] ;  /* 0x0033dc0001007983 */ /* 0x000ea80000300800 */
[----:B------:R-:W3:Y:S04]  /*2d2d0*/  LDL.LU R3, [R1+0x33d8] ;  /* 0x0033d80001037983 */ /* 0x000ee80000300800 */
[----:B------:R-:W4:Y:S04]  /*2d2e0*/  LDL.LU R29, [R1+0x33d4] ;  /* 0x0033d400011d7983 */ /* 0x000f280000300800 */
[----:B------:R-:W2:Y:S04]  /*2d2f0*/  LDL.LU R7, [R1+0x33d0] ;  /* 0x0033d00001077983 */ /* 0x000ea80000300800 */
[----:B------:R-:W-:Y:S04]  /*2d300*/  STL.64 [R1+0x3380], R22 ;  /* 0x0033801601007387 */ /* 0x000fe80000100a00 */
[----:B------:R0:W-:Y:S04]  /*2d310*/  STL.64 [R1+0x3378], R20 ;  /* 0x0033781401007387 */ /* 0x0001e80000100a00 */
[----:B0-----:R-:W2:Y:S04]  /*2d320*/  LDL.LU R20, [R1+0xf0] ;  /* 0x0000f00001147983 */ /* 0x001ea80000300800 */
[----:B------:R-:W2:Y:S04]  /*2d330*/  LDL.LU R21, [R1+0xf4] ;  /* 0x0000f40001157983 */ /* 0x000ea80000300800 */
[----:B------:R-:W2:Y:S01]  /*2d340*/  LDL.LU R22, [R1+0xf8] ;  /* 0x0000f80001167983 */ /* 0x000ea20000300800 */
[----:B-----5:R-:W-:-:S03]  /*2d350*/  MOV R23, R6 ;  /* 0x0000000600177202 */ /* 0x020fc60000000f00 */
[----:B------:R-:W5:Y:S01]  /*2d360*/  LDL.LU R6, [R1+0x33cc] ;  /* 0x0033cc0001067983 */ /* 0x000f620000300800 */
[----:B------:R-:W-:Y:S03]  /*2d370*/  HMMA.16816.F32 R8, R8, R4, R12 ;  /* 0x000000040808723c */ /* 0x000fe6000000180c */
[----:B--2---:R-:W-:Y:S04]  /*2d380*/  STL.64 [R1+0x33a0], R22 ;  /* 0x0033a01601007387 */ /* 0x004fe80000100a00 */
[----:B------:R0:W-:Y:S02]  /*2d390*/  STL.64 [R1+0x3398], R20 ;  /* 0x0033981401007387 */ /* 0x0001e40000100a00 */
[----:B0-----:R-:W-:-:S02]  /*2d3a0*/  MOV R20, R7 ;  /* 0x0000000700147202 */ /* 0x001fc40000000f00 */
[----:B------:R-:W5:Y:S04]  /*2d3b0*/  LDL.LU R7, [R1+0x33c8] ;  /* 0x0033c80001077983 */ /* 0x000f680000300800 */
[----:B------:R-:W2:Y:S04]  /*2d3c0*/  LDL.LU.64 R14, [R1+0x33c0] ;  /* 0x0033c000010e7983 */ /* 0x000ea80000300a00 */
[----:B------:R-:W2:Y:S01]  /*2d3d0*/  LDL.LU.64 R12, [R1+0x33b8] ;  /* 0x0033b800010c7983 */ /* 0x000ea20000300a00 */
[----:B---3--:R-:W-:-:S04]  /*2d3e0*/  MOV R22, R3 ;  /* 0x0000000300167202 */ /* 0x008fc80000000f00 */
[----:B------:R-:W-:Y:S01]  /*2d3f0*/  MOV R3, R11 ;  /* 0x0000000b00037202 */ /* 0x000fe20000000f00 */
[----:B------:R-:W-:Y:S04]  /*2d400*/  STL [R1+0x70], R8 ;  /* 0x0000700801007387 */ /* 0x000fe80000100800 */
[----:B------:R-:W3:Y:S01]  /*2d410*/  LDL R11, [R1+0xbf8] ;  /* 0x000bf800010b7983 */ /* 0x000ee20000100800 */
[----:B--2---:R-:W-:Y:S03]  /*2d420*/  HMMA.16816.F32 R12, R12, R4, R16 ;  /* 0x000000040c0c723c */ /* 0x004fe60000001810 */
[----:B------:R-:W5:Y:S04]  /*2d430*/  LDL.LU.64 R18, [R1+0x33b0] ;  /* 0x0033b00001127983 */ /* 0x000f680000300a00 */
[----:B------:R-:W5:Y:S01]  /*2d440*/  LDL.LU.64 R16, [R1+0x33a8] ;  /* 0x0033a80001107983 */ /* 0x000f620000300a00 */
[----:B----4-:R-:W-:Y:S01]  /*2d450*/  IMAD.MOV.U32 R21, RZ, RZ, R29 ;  /* 0x000000ffff157224 */ /* 0x010fe200078e001d */
[----:B------:R-:W-:Y:S11]  /*2d460*/  MOV R23, R0 ;  /* 0x0000000000177202 */ /* 0x000ff60000000f00 */
[----:B------:R-:W-:Y:S03]  /*2d470*/  @!UPT UIADD3 URZ, URZ, URZ, URZ ;  /* 0x0000003f3f3ff290 */ /* 0x000fe6000fffe03f */
[----:B------:R0:W-:Y:S01]  /*2d480*/  STL [R1+0x40], R12 ;  /* 0x0000400c01007387 */ /* 0x0001e20000100800 */
[----:B------:R-:W-:Y:S01]  /*2d490*/  IMAD.MOV.U32 R2, RZ, RZ, R13 ;  /* 0x000000ffff027224 */ /* 0x000fe200078e000d */
[----:B------:R-:W-:Y:S02]  /*2d4a0*/  MOV R5, R14 ;  /* 0x0000000e00057202 */ /* 0x000fe40000000f00 */
[----:B------:R-:W-:Y:S01]  /*2d4b0*/  MOV R4, R15 ;  /* 0x0000000f00047202 */ /* 0x000fe20000000f00 */
[----:B0-----:R-:W2:Y:S04]  /*2d4c0*/  LDL.LU R12, [R1+0x50] ;  /* 0x00005000010c7983 */ /* 0x001ea80000300800 */
[----:B------:R-:W2:Y:S04]  /*2d4d0*/  LDL.LU R13, [R1+0x54] ;  /* 0x00005400010d7983 */ /* 0x000ea80000300800 */
[----:B------:R-:W2:Y:S04]  /*2d4e0*/  LDL.LU R14, [R1+0x58] ;  /* 0x00005800010e7983 */ /* 0x000ea80000300800 */
[----:B------:R-:W2:Y:S01]  /*2d4f0*/  LDL.LU R15, [R1+0x5c] ;  /* 0x00005c00010f7983 */ /* 0x000ea20000300800 */
[-C--:B-----5:R-:W-:Y:S03]  /*2d500*/  HMMA.16816.F32 R16, R16, R6.reuse, R20 ;  /* 0x000000061010723c */ /* 0x0a0fe60000001814 */
[----:B------:R-:W4:Y:S04]  /*2d510*/  LDL.LU.64 R22, [R1+0x33a0] ;  /* 0x0033a00001167983 */ /* 0x000f280000300a00 */
[----:B------:R-:W4:Y:S11]  /*2d520*/  LDL.LU.64 R20, [R1+0x3398] ;  /* 0x0033980001147983 */ /* 0x000f360000300a00 */
[----:B------:R-:W-:Y:S05]  /*2d530*/  @!UPT UIADD3 URZ, URZ, URZ, URZ ;  /* 0x0000003f3f3ff290 */ /* 0x000fea000fffe03f */
[----:B------:R-:W-:Y:S04]  /*2d540*/  STL.64 [R1+0x130], R16 ;  /* 0x0001301001007387 */ /* 0x000fe80000100a00 */
[----:B------:R0:W-:Y:S04]  /*2d550*/  STL.64 [R1+0x138], R18 ;  /* 0x0001381201007387 */ /* 0x0001e80000100a00 */
[----:B0-----:R-:W4:Y:S04]  /*2d560*/  LDL.LU.64 R18, [R1+0x3390] ;  /* 0x0033900001127983 */ /* 0x001f280000300a00 */
[----:B------:R-:W4:Y:S02]  /*2d570*/  LDL.LU.64 R16, [R1+0x3388] ;  /* 0x0033880001107983 */ /* 0x000f240000300a00 */
[-C--:B----4-:R-:W-:Y:S02]  /*2d580*/  HMMA.16816.F32 R16, R16, R6.reuse, R20 ;  /* 0x000000061010723c */ /* 0x090fe40000001814 */
[----:B------:R-:W4:Y:S04]  /*2d590*/  LDL.LU.64 R22, [R1+0x3380] ;  /* 0x0033800001167983 */ /* 0x000f280000300a00 */
[----:B------:R-:W4:Y:S11]  /*2d5a0*/  LDL.LU.64 R20, [R1+0x3378] ;  /* 0x0033780001147983 */ /* 0x000f360000300a00 */
[----:B------:R-:W-:Y:S06]  /*2d5b0*/  @!UPT UIADD3 URZ, URZ, URZ, URZ ;  /* 0x0000003f3f3ff290 */ /* 0x000fec000fffe03f */
        /* <DEDUP_REMOVED lines=24> */
[----:B------:R0:W-:Y:S04]  /*2d740*/  STL.64 [R1+0x90], R16 ;  /* 0x0000901001007387 */ /* 0x0001e80000100a00 */
[----:B------:R1:W-:Y:S04]  /*2d750*/  STL.64 [R1+0x98], R18 ;  /* 0x0000981201007387 */ /* 0x0003e80000100a00 */
[----:B0-----:R-:W4:Y:S04]  /*2d760*/  LDL.LU R16, [R1+0x60] ;  /* 0x0000600001107983 */ /* 0x001f280000300800 */
[----:B------:R-:W4:Y:S04]  /*2d770*/  LDL.LU R17, [R1+0x64] ;  /* 0x0000640001117983 */ /* 0x000f280000300800 */
[----:B-1----:R-:W4:Y:S04]  /*2d780*/  LDL.LU R18, [R1+0x68] ;  /* 0x0000680001127983 */ /* 0x002f280000300800 */
[----:B------:R-:W4:Y:S01]  /*2d790*/  LDL.LU R19, [R1+0x6c] ;  /* 0x00006c0001137983 */ /* 0x000f220000300800 */
[----:B--2---:R-:W-:Y:S03]  /*2d7a0*/  HMMA.16816.F32 R12, R24, R6, R12 ;  /* 0x00000006180c723c */ /* 0x004fe6000000180c */
[----:B------:R-:W-:Y:S01]  /*2d7b0*/  STL.64 [R1+0x3308], R6 ;  /* 0x0033080601007387 */ /* 0x000fe20000100a00 */
[----:B------:R-:W-:Y:S01]  /*2d7c0*/  IMAD.MOV.U32 R0, RZ, RZ, R9 ;  /* 0x000000ffff007224 */ /* 0x000fe200078e0009 */
[----:B------:R-:W-:-:S03]  /*2d7d0*/  MOV R29, R10 ;  /* 0x0000000a001d7202 */ /* 0x000fc60000000f00 */
[----:B----4-:R-:W-:Y:S11]  /*2d7e0*/  HMMA.16816.F32 R16, R20, R6, R16 ;  /* 0x000000061410723c */ /* 0x010ff60000001810 */
[----:B------:R-:W-:Y:S11]  /*2d7f0*/  @!UPT UIADD3 URZ, URZ, URZ, URZ ;  /* 0x0000003f3f3ff290 */ /* 0x000ff6000fffe03f */
[----:B------:R-:W-:Y:S01]  /*2d800*/  @!UPT UIADD3 URZ, URZ, URZ, URZ ;  /* 0x0000003f3f3ff290 */ /* 0x000fe2000fffe03f */
[----:B------:R-:W-:Y:S04]  /*2d810*/  STL.64 [R1+0x60], R16 ;  /* 0x0000601001007387 */ /* 0x000fe80000100a00 */
[----:B------:R-:W-:Y:S04]  /*2d820*/  STL.64 [R1+0x68], R18 ;  /* 0x0000681201007387 */ /* 0x000fe80000100a00 */
[----:B------:R-:W-:Y:S04]  /*2d830*/  STL.64 [R1+0x3300], R4 ;  /* 0x0033000401007387 */ /* 0x000fe80000100a00 */
[----:B------:R-:W-:Y:S04]  /*2d840*/  STL.64 [R1+0x50], R12 ;  /* 0x0000500c01007387 */ /* 0x000fe80000100a00 */
[----:B------:R-:W-:Y:S04]  /*2d850*/  STL.64 [R1+0x58], R14 ;  /* 0x0000580e01007387 */ /* 0x000fe80000100a00 */
[----:B------:R0:W1:Y:S04]  /*2d860*/  LDSM.16.MT88.4 R12, [R28+0x1a180] ;  /* 0x01a180001c0c783b */ /* 0x0000680000004200 */
[----:B---3--:R-:W2:Y:S04]  /*2d870*/  LDSM.16.MT88.4 R4, [R11+0x1a000] ;  /* 0x01a000000b04783b */ /* 0x008ea80000004200 */
[----:B0-----:R-:W3:Y:S01]  /*2d880*/  LDL.LU R28, [R1+0x3310] ;  /* 0x00331000011c7983 */ /* 0x001ee20000300800 */
[----:B-1----:R-:W-:Y:S01]  /*2d890*/  IMAD.MOV.U32 R19, RZ, RZ, R12 ;  /* 0x000000ffff137224 */ /* 0x002fe200078e000c */
[----:B------:R-:W-:Y:S01]  /*2d8a0*/  MOV R18, R13 ;  /* 0x0000000d00127202 */ /* 0x000fe20000000f00 */
[----:B------:R-:W-:Y:S01]  /*2d8b0*/  IMAD.MOV.U32 R16, RZ, RZ, R15 ;  /* 0x000000ffff107224 */ /* 0x000fe200078e000f */
[----:B------:R-:W-:Y:S01]  /*2d8c0*/  MOV R17, R14 ;  /* 0x0000000e00117202 */ /* 0x000fe20000000f00 */
[----:B--2---:R-:W-:Y:S01]  /*2d8d0*/  IMAD.MOV.U32 R13, RZ, RZ, R6 ;  /* 0x000000ffff0d7224 */ /* 0x004fe200078e0006 */
        /* <DEDUP_REMOVED lines=15> */
[----:B------:R-:W4:Y:S04]  /*2d9d0*/  LDL.LU.64 R4, [R1+0x3300] ;  /* 0x0033000001047983 */ /* 0x000f280000300a00 */
[----:B-1----:R0:W-:Y:S04]  /*2d9e0*/  STL.64 [R1+0x3288], R10 ;  /* 0x0032880a01007387 */ /* 0x0021e80000100a00 */
        /* <DEDUP_REMOVED lines=11> */
[----:B------:R0:W-:Y:S04]  /*2daa0*/  STL.64 [R1+0x32c8], R10 ;  /* 0x0032c80a01007387 */ /* 0x0001e80000100a00 */
[----:B------:R1:W-:Y:S01]  /*2dab0*/  STL.64 [R1+0x32c0], R8 ;  /* 0x0032c00801007387 */ /* 0x0003e20000100a00 */
[----:B0-----:R-:W-:Y:S01]  /*2dac0*/  MOV R10, R13 ;  /* 0x0000000d000a7202 */ /* 0x001fe20000000f00 */
[----:B------:R-:W-:Y:S02]  /*2dad0*/  IMAD.MOV.U32 R11, RZ, RZ, R12 ;  /* 0x000000ffff0b7224 */ /* 0x000fe400078e000c */
[----:B-1----:R-:W-:Y:S01]  /*2dae0*/  IMAD.MOV.U32 R8, RZ, RZ, R15 ;  /* 0x000000ffff087224 */ /* 0x002fe200078e000f */
[----:B------:R-:W-:-:S02]  /*2daf0*/  MOV R9, R14 ;  /* 0x0000000e00097202 */ /* 0x000fc40000000f00 */
[----:B------:R-:W-:Y:S04]  /*2db00*/  STL.64 [R1+0x32e8], R10 ;  /* 0x0032e80a01007387 */ /* 0x000fe80000100a00 */
[----:B------:R-:W-:Y:S04]  /*2db10*/  STL.64 [R1+0x32e0], R8 ;  /* 0x0032e00801007387 */ /* 0x000fe80000100a00 */
[----:B---3--:R-:W0:Y:S04]  /*2db20*/  LDSM.16.MT88.4 R12, [R28+0x1a000] ;  /* 0x01a000001c0c783b */ /* 0x008e280000004200 */
[----:B------:R-:W-:Y:S04]  /*2db30*/  LDSM.16.MT88.4 R20, [R28+0x1a100] ;  /* 0x01a100001c14783b */ /* 0x000fe80000004200 */
[----:B------:R-:W-:Y:S04]  /*2db40*/  LDSM.16.MT88.4 R24, [R28+0x1a180] ;  /* 0x01a180001c18783b */ /* 0x000fe80000004200 */
        /* <DEDUP_REMOVED lines=30> */
[----:B---3--:R1:W-:Y:S04]  /*2dd30*/  STL.64 [R1+0x32f0], R12 ;  /* 0x0032f00c01007387 */ /* 0x0083e80000100a00 */
        /* <DEDUP_REMOVED lines=53> */
[----:B------:R-:W-:Y:S04]  /*2e090*/  STL.64 [R1+0x118], R10 ;  /* 0x0001180a01007387 */ /* 0x000fe80000100a00 */
[----:B0-----:R-:W2:Y:S01]  /*2e0a0*/  LDL.LU R8, [R1+0x40] ;  /* 0x0000400001087983 */ /* 0x001ea20000300800 */
[----:B------:R-:W-:-:S03]  /*2e0b0*/  MOV R9, R2 ;  /* 0x0000000200097202 */ /* 0x000fc60000000f00 */
[----:B------:R-:W2:Y:S01]  /*2e0c0*/  LDL.LU R2, [R1+0x3268] ;  /* 0x0032680001027983 */ /* 0x000ea20000300800 */
[-C--:B---3--:R-:W-:Y:S03]  /*2e0d0*/  HMMA.16816.F32 R12, R12, R6.reuse, R16 ;  /* 0x000000060c0c723c */ /* 0x088fe60000001810 */
[----:B------:R-:W5:Y:S01]  /*2e0e0*/  LDL.LU.64 R18, [R1+0x3260] ;  /* 0x0032600001127983 */ /* 0x000f620000300a00 */
[----:B------:R-:W5:Y:S11]  /*2e0f0*/  LDL.LU.64 R16, [R1+0x3258] ;  /* 0x0032580001107983 */ /* 0x000f760000300a00 */
[----:B------:R-:W-:Y:S08]  /*2e100*/  @!UPT UIADD3 URZ, URZ, URZ, URZ ;  /* 0x0000003f3f3ff290 */ /* 0x000ff0000fffe03f */
[----:B------:R0:W-:Y:S01]  /*2e110*/  STL.64 [R1+0xd0], R12 ;  /* 0x0000d00c01007387 */ /* 0x0001e20000100a00 */
[----:B------:R1:W-:Y:S03]  /*2e120*/  STL.64 [R1+0xd8], R14 ;  /* 0x0000d80e01007387 */ /* 0x0003e60000100a00 */
[----:B0-----:R-:W3:Y:S01]  /*2e130*/  LDL.LU R12, [R1+0x70] ;  /* 0x00007000010c7983 */ /* 0x001ee20000300800 */
[----:B------:R-:W-:Y:S02]  /*2e140*/  MOV R13, R0 ;  /* 0x00000000000d7202 */ /* 0x000fe40000000f00 */
[----:B------:R-:W2:Y:S01]  /*2e150*/  LDL.LU R0, [R1+0x3250] ;  /* 0x0032500001007983 */ /* 0x000ea20000300800 */
[----:B-----5:R-:W-:Y:S01]  /*2e160*/  HMMA.16816.F32 R16, R16, R6, R20 ;  /* 0x000000061010723c */ /* 0x020fe20000001814 */
[----:B------:R-:W3:Y:S01]  /*2e170*/  LDL.LU.64 R22, [R1+0x3248] ;  /* 0x0032480001167983 */ /* 0x000ee20000300a00 */
[----:B------:R-:W3:Y:S02]  /*2e180*/  LDL.LU.64 R20, [R1+0x3240] ;  /* 0x0032400001147983 */ /* 0x000ee40000300a00 */
[----:B-1----:R-:W-:Y:S01]  /*2e190*/  IMAD.MOV.U32 R14, RZ, RZ, R29 ;  /* 0x000000ffff0e7224 */ /* 0x002fe200078e001d */
[----:B------:R-:W-:Y:S01]  /*2e1a0*/  MOV R15, R3 ;  /* 0x00000003000f7202 */ /* 0x000fe20000000f00 */
[----:B----4-:R-:W-:Y:S01]  /*2e1b0*/  IMAD.MOV.U32 R10, RZ, RZ, R5 ;  /* 0x000000ffff0a7224 */ /* 0x010fe200078e0005 */
[----:B------:R-:W-:-:S05]  /*2e1c0*/  MOV R11, R4 ;  /* 0x00000004000b7202 */ /* 0x000fca0000000f00 */
[-C--:B---3--:R-:W-:Y:S08]  /*2e1d0*/  HMMA.16816.F32 R12, R20, R6.reuse, R12 ;  /* 0x00000006140c723c */ /* 0x088ff0000000180c */
[----:B--2---:R-:W-:Y:S01]  /*2e1e0*/  HMMA.16816.F32 R4, R24, R6, R8 ;  /* 0x000000061804723c */ /* 0x004fe20000001808 */
[----:B------:R-:W-:Y:S11]  /*2e1f0*/  LDSM.16.MT88.4 R8, [R2+0x1c080] ;  /* 0x01c080000208783b */ /* 0x000ff60000004200 */
[----:B------:R-:W-:Y:S03]  /*2e200*/  @!UPT UIADD3 URZ, URZ, URZ, URZ ;  /* 0x0000003f3f3ff290 */ /* 0x000fe6000fffe03f */
[----:B------:R-:W-:Y:S01]  /*2e210*/  STL.64 [R1+0x80], R12 ;  /* 0x0000800c01007387 */ /* 0x000fe20000100a00 */
[----:B------:R-:W-:Y:S02]  /*2e220*/  STL.64 [R1+0xb0], R16 ;  /* 0x0000b01001007387 */ /* 0x000fe40000100a00 */
[----:B------:R-:W-:Y:S02]  /*2e230*/  STL.64 [R1+0xb8], R18 ;  /* 0x0000b81201007387 */ /* 0x000fe40000100a00 */
[----:B------:R-:W-:Y:S03]  /*2e240*/  STL [R1+0x88], R14 ;  /* 0x0000880e01007387 */ /* 0x000fe60000100800 */
[----:B------:R-:W-:Y:S01]  /*2e250*/  STL.64 [R1+0x70], R4 ;  /* 0x0000700401007387 */ /* 0x000fe20000100a00 */
[----:B------:R-:W-:Y:S02]  /*2e260*/  STL [R1+0x78], R6 ;  /* 0x0000780601007387 */ /* 0x000fe40000100800 */
[----:B------:R-:W2:Y:S02]  /*2e270*/  LDL R27, [R1+0xbfc] ;  /* 0x000bfc00011b7983 */ /* 0x000ea40000100800 */
[----:B------:R-:W-:-:S02]  /*2e280*/  IMAD.MOV.U32 R3, RZ, RZ, R7 ;  /* 0x000000ffff037224 */ /* 0x000fc400078e0007 */
[----:B------:R-:W0:Y:S04]  /*2e290*/  LDSM.16.MT88.4 R4, [R2+0x1c000] ;  /* 0x01c000000204783b */ /* 0x000e280000004200 */
[----:B------:R1:W-:Y:S01]  /*2e2a0*/  STL [R1+0x3100], R3 ;  /* 0x0031000301007387 */ /* 0x0003e20000100800 */
[----:B0-----:R-:W-:Y:S02]  /*2e2b0*/  MOV R18, R4 ;  /* 0x0000000400127202 */ /* 0x001fe40000000f00 */
[----:B------:R-:W-:Y:S01]  /*2e2c0*/  MOV R17, R5 ;  /* 0x0000000500117202 */ /* 0x000fe20000000f00 */
[----:B------:R-:W-:Y:S01]  /*2e2d0*/  IMAD.MOV.U32 R16, RZ, RZ, R6 ;  /* 0x000000ffff107224 */ /* 0x000fe200078e0006 */
[----:B-1----:R-:W-:Y:S02]  /*2e2e0*/  MOV R3, R7 ;  /* 0x0000000700037202 */ /* 0x002fe40000000f00 */
[----:B------:R-:W0:Y:S01]  /*2e2f0*/  LDSM.16.M88.4 R4, [R0+0x40180] ;  /* 0x040180000004783b */ /* 0x000e220000000200 */
[----:B------:R-:W-:-:S03]  /*2e300*/  MOV R19, R8 ;  /* 0x0000000800137202 */ /* 0x000fc60000000f00 */
[----:B0-----:R0:W-:Y:S01]  /*2e310*/  STL [R1+0x3108], R6 ;  /* 0x0031080601007387 */ /* 0x0011e20000100800 */
[----:B------:R1:W-:Y:S02]  /*2e320*/  STL [R1+0x3104], R7 ;  /* 0x0031040701007387 */ /* 0x0003e40000100800 */
[----:B------:R3:W-:Y:S01]  /*2e330*/  STL [R1+0x2d70], R0 ;  /* 0x002d700001007387 */ /* 0x0007e20000100800 */
[----:B0-----:R-:W-:Y:S01]  /*2e340*/  MOV R6, R10 ;  /* 0x0000000a00067202 */ /* 0x001fe20000000f00 */
[----:B-1----:R-:W-:Y:S01]  /*2e350*/  IMAD.MOV.U32 R7, RZ, RZ, R9 ;  /* 0x000000ffff077224 */ /* 0x002fe200078e0009 */
[----:B---3--:R-:W-:Y:S02]  /*2e360*/  MOV R0, R11 ;  /* 0x0000000b00007202 */ /* 0x008fe40000000f00 */
[----:B------:R-:W0:Y:S01]  /*2e370*/  LDSM.16.MT88.4 R8, [R2+0x1c100] ;  /* 0x01c100000208783b */ /* 0x000e220000004200 */
[----:B------:R-:W-:Y:S01]  /*2e380*/  MOV R29, R15 ;  /* 0x0000000f001d7202 */ /* 0x000fe20000000f00 */
[----:B0-----:R-:W-:Y:S01]  /*2e390*/  IMAD.MOV.U32 R15, RZ, RZ, R8 ;  /* 0x000000ffff0f7224 */ /* 0x001fe200078e0008 */
[----:B------:R-:W-:-:S02]  /*2e3a0*/  MOV R14, R9 ;  /* 0x00000009000e7202 */ /* 0x000fc40000000f00 */
[----:B------:R-:W-:Y:S01]  /*2e3b0*/  MOV R13, R10 ;  /* 0x0000000a000d7202 */ /* 0x000fe20000000f00 */
[----:B------:R-:W-:Y:S02]  /*2e3c0*/  IMAD.MOV.U32 R12, RZ, RZ, R11 ;  /* 0x000000ffff0c7224 */ /* 0x000fe400078e000b */
[----:B------:R-:W0:Y:S04]  /*2e3d0*/  LDSM.16.MT88.4 R8, [R2+0x1c180] ;  /* 0x01c180000208783b */ /* 0x000e280000004200 */
[----:B0-----:R0:W-:Y:S01]  /*2e3e0*/  STL.64 [R1+0x31e8], R10 ;  /* 0x0031e80a01007387 */ /* 0x0011e20000100a00 */
[----:B------:R1:W-:Y:S02]  /*2e3f0*/  STL.64 [R1+0x31e0], R8 ;  /* 0x0031e00801007387 */ /* 0x0003e40000100a00 */
[----:B0-----:R-:W-:Y:S01]  /*2e400*/  IMAD.MOV.U32 R10, RZ, RZ, R13 ;  /* 0x000000ffff0a7224 */ /* 0x001fe200078e000d */
[----:B-1----:R-:W-:-:S02]  /*2e410*/  MOV R8, R15 ;  /* 0x0000000f00087202 */ /* 0x002fc40000000f00 */
[----:B------:R-:W-:Y:S02]  /*2e420*/  MOV R9, R14 ;  /* 0x0000000e00097202 */ /* 0x000fe40000000f00 */
[----:B------:R-:W-:-:S05]  /*2e430*/  MOV R11, R12 ;  /* 0x0000000c000b7202 */ /* 0x000fca0000000f00 */
[----:B------:R-:W-:Y:S01]  /*2e440*/  STL.64 [R1+0x3208], R10 ;  /* 0x0032080a01007387 */ /* 0x000fe20000100a00 */
[----:B------:R-:W-:Y:S03]  /*2e450*/  STL.64 [R1+0x3200], R8 ;  /* 0x0032000801007387 */ /* 0x000fe60000100a00 */
[----:B--2---:R-:W0:Y:S04]  /*2e460*/  LDSM.16.MT88.4 R12, [R27+0x1c000] ;  /* 0x01c000001b0c783b */ /* 0x004e280000004200 */
[----:B------:R-:W-:Y:S04]  /*2e470*/  LDSM.16.MT88.4 R20, [R27+0x1c100] ;  /* 0x01c100001b14783b */ /* 0x000fe80000004200 */
[----:B0-----:R-:W-:Y:S01]  /*2e480*/  STL.64 [R1+0x31d8], R14 ;  /* 0x0031d80e01007387 */ /* 0x001fe20000100a00 */
[----:B------:R0:W-:Y:S03]  /*2e490*/  STL.64 [R1+0x31d0], R12 ;  /* 0x0031d00c01007387 */ /* 0x0001e60000100a00 */
[----:B0-----:R-:W2:Y:S01]  /*2e4a0*/  LDL.LU R12, [R1+0xa0] ;  /* 0x0000a000010c7983 */ /* 0x001ea20000300800 */
[----:B------:R-:W2:Y:S02]  /*2e4b0*/  LDL.LU R13, [R1+0xa4] ;  /* 0x0000a400010d7983 */ /* 0x000ea40000300800 */
[----:B------:R-:W3:Y:S02]  /*2e4c0*/  LDL.LU R14, [R1+0xa8] ;  /* 0x0000a800010e7983 */ /* 0x000ee40000300800 */
[----:B------:R-:W3:Y:S01]  /*2e4d0*/  LDL.LU R15, [R1+0xac] ;  /* 0x0000ac00010f7983 */ /* 0x000ee20000300800 */
[----:B------:R-:W-:-:S02]  /*2e4e0*/  MOV R10, R6 ;  /* 0x00000006000a7202 */ /* 0x000fc40000000f00 */
[----:B------:R-:W-:Y:S02]  /*2e4f0*/  MOV R11, R0 ;  /* 0x00000000000b7202 */ /* 0x000fe40000000f00 */
[----:B------:R-:W-:Y:S01]  /*2e500*/  MOV R8, R19 ;  /* 0x0000001300087202 */ /* 0x000fe20000000f00 */
[----:B------:R-:W-:Y:S02]  /*2e510*/  IMAD.MOV.U32 R9, RZ, RZ, R7 ;  /* 0x000000ffff097224 */ /* 0x000fe400078e0007 */
[----:B------:R-:W-:Y:S03]  /*2e520*/  STL.64 [R1+0x3228], R10 ;  /* 0x0032280a01007387 */ /* 0x000fe60000100a00 */
[----:B------:R-:W-:Y:S01]  /*2e530*/  STL.64 [R1+0x3220], R8 ;  /* 0x0032200801007387 */ /* 0x000fe20000100a00 */
[----:B---3--:R-:W-:Y:S01]  /*2e540*/  STL.64 [R1+0x31f8], R14 ;  /* 0x0031f80e01007387 */ /* 0x008fe20000100a00 */
[----:B--2---:R0:W-:Y:S03]  /*2e550*/  STL.64 [R1+0x31f0], R12 ;  /* 0x0031f00c01007387 */ /* 0x0041e60000100a00 */
[----:B0-----:R-:W2:Y:S01]  /*2e560*/  LDL.LU R12, [R1+0xf0] ;  /* 0x0000f000010c7983 */ /* 0x001ea20000300800 */
[----:B------:R-:W2:Y:S02]  /*2e570*/  LDL.LU R13, [R1+0xf4] ;  /* 0x0000f400010d7983 */ /* 0x000ea40000300800 */
[----:B------:R-:W3:Y:S02]  /*2e580*/  LDL.LU R14, [R1+0xf8] ;  /* 0x0000f800010e7983 */ /* 0x000ee40000300800 */
[----:B------:R-:W3:Y:S02]  /*2e590*/  LDL.LU R15, [R1+0xfc] ;  /* 0x0000fc00010f7983 */ /* 0x000ee40000300800 */
[----:B---3--:R-:W-:Y:S01]  /*2e5a0*/  STL.64 [R1+0x3218], R14 ;  /* 0x0032180e01007387 */ /* 0x008fe20000100a00 */
[----:B--2---:R0:W-:Y:S03]  /*2e5b0*/  STL.64 [R1+0x3210], R12 ;  /* 0x0032100c01007387 */ /* 0x0041e60000100a00 */
[----:B0-----:R-:W2:Y:S01]  /*2e5c0*/  LDL.LU R12, [R1+0x120] ;  /* 0x00012000010c7983 */ /* 0x001ea20000300800 */
[----:B------:R-:W2:Y:S02]  /*2e5d0*/  LDL.LU R13, [R1+0x124] ;  /* 0x00012400010d7983 */ /* 0x000ea40000300800 */
[----:B------:R-:W3:Y:S02]  /*2e5e0*/  LDL.LU R14, [R1+0x128] ;  /* 0x00012800010e7983 */ /* 0x000ee40000300800 */
[----:B------:R-:W3:Y:S02]  /*2e5f0*/  LDL.LU R15, [R1+0x12c] ;  /* 0x00012c00010f7983 */ /* 0x000ee40000300800 */
[----:B------:R-:W-:Y:S01]  /*2e600*/  IMAD.MOV.U32 R8, RZ, RZ, R18 ;  /* 0x000000ffff087224 */ /* 0x000fe200078e0012 */
[----:B------:R-:W-:-:S02]  /*2e610*/  MOV R9, R17 ;  /* 0x0000001100097202 */ /* 0x000fc40000000f00 */
[----:B------:R-:W-:Y:S02]  /*2e620*/  MOV R10, R16 ;  /* 0x00000010000a7202 */ /* 0x000fe40000000f00 */
[----:B------:R-:W0:Y:S01]  /*2e630*/  LDSM.16.MT88.4 R16, [R27+0x1c080] ;  /* 0x01c080001b10783b */ /* 0x000e220000004200 */
[----:B------:R-:W-:Y:S02]  /*2e640*/  IMAD.MOV.U32 R11, RZ, RZ, R3 ;  /* 0x000000ffff0b7224 */ /* 0x000fe400078e0003 */
[----:B------:R-:W1:Y:S01]  /*2e650*/  LDSM.16.MT88.4 R24, [R27+0x1c180] ;  /* 0x01c180001b18783b */ /* 0x000e620000004200 */
[----:B---3--:R-:W-:Y:S03]  /*2e660*/  STL.64 [R1+0x3238], R14 ;  /* 0x0032380e01007387 */ /* 0x008fe60000100a00 */
[----:B--2---:R2:W-:Y:S02]  /*2e670*/  STL.64 [R1+0x3230], R12 ;  /* 0x0032300c01007387 */ /* 0x0045e40000100a00 */
[----:B--2---:R-:W2:Y:S01]  /*2e680*/  LDL.LU R12, [R1+0x130] ;  /* 0x00013000010c7983 */ /* 0x004ea20000300800 */
[----:B------:R-:W2:Y:S02]  /*2e690*/  LDL.LU R13, [R1+0x134] ;  /* 0x00013400010d7983 */ /* 0x000ea40000300800 */
[----:B------:R-:W2:Y:S02]  /*2e6a0*/  LDL.LU R14, [R1+0x138] ;  /* 0x00013800010e7983 */ /* 0x000ea40000300800 */
[----:B------:R-:W2:Y:S01]  /*2e6b0*/  LDL.LU R15, [R1+0x13c] ;  /* 0x00013c00010f7983 */ /* 0x000ea20000300800 */
[----:B0-----:R-:W-:Y:S01]  /*2e6c0*/  STL.64 [R1+0x31c8], R18 ;  /* 0x0031c81201007387 */ /* 0x001fe20000100a00 */
[----:B------:R0:W-:Y:S03]  /*2e6d0*/  STL.64 [R1+0x31c0], R16 ;  /* 0x0031c01001007387 */ /* 0x0001e60000100a00 */
[----:B0-----:R-:W3:Y:S01]  /*2e6e0*/  LDL.LU R16, [R1+0x90] ;  /* 0x0000900001107983 */ /* 0x001ee20000300800 */
[----:B------:R-:W3:Y:S02]  /*2e6f0*/  LDL.LU R17, [R1+0x94] ;  /* 0x0000940001117983 */ /* 0x000ee40000300800 */
[----:B------:R-:W3:Y:S02]  /*2e700*/  LDL.LU R18, [R1+0x98] ;  /* 0x0000980001127983 */ /* 0x000ee40000300800 */
[----:B------:R-:W3:Y:S01]  /*2e710*/  LDL.LU R19, [R1+0x9c] ;  /* 0x00009c0001137983 */ /* 0x000ee20000300800 */
[----:B------:R-:W-:Y:S01]  /*2e720*/  STL.64 [R1+0x31b8], R22 ;  /* 0x0031b81601007387 */ /* 0x000fe20000100a00 */
[----:B------:R0:W-:Y:S03]  /*2e730*/  STL.64 [R1+0x31b0], R20 ;  /* 0x0031b01401007387 */ /* 0x0001e60000100a00 */
[----:B0-----:R-:W4:Y:S01]  /*2e740*/  LDL.LU R20, [R1+0x60] ;  /* 0x0000600001147983 */ /* 0x001f220000300800 */
[----:B------:R-:W4:Y:S02]  /*2e750*/  LDL.LU R21, [R1+0x64] ;  /* 0x0000640001157983 */ /* 0x000f240000300800 */
[----:B------:R-:W4:Y:S02]  /*2e760*/  LDL.LU R22, [R1+0x68] ;  /* 0x0000680001167983 */ /* 0x000f240000300800 */
[----:B------:R-:W4:Y:S01]  /*2e770*/  LDL.LU R23, [R1+0x6c] ;  /* 0x00006c0001177983 */ /* 0x000f220000300800 */
[-C--:B--2---:R-:W-:Y:S01]  /*2e780*/  HMMA.16816.F32 R8, R8, R4.reuse, R12 ;  /* 0x000000040808723c */ /* 0x084fe2000000180c */
[----:B------:R-:W2:Y:S01]  /*2e790*/  LDL.LU.64 R14, [R1+0x3238] ;  /* 0x00323800010e7983 */ /* 0x000ea20000300a00 */
[----:B------:R-:W2:Y:S11]  /*2e7a0*/  LDL.LU.64 R12, [R1+0x3230] ;  /* 0x00323000010c7983 */ /* 0x000eb60000300a00 */
[----:B------:R-:W-:Y:S11]  /*2e7b0*/  @!UPT UIADD3 URZ, URZ, URZ, URZ ;  /* 0x0000003f3f3ff290 */ /* 0x000ff6000fffe03f */
[----:B------:R-:W-:Y:S01]  /*2e7c0*/  IMAD.MOV.U32 R3, RZ, RZ, R10 ;  /* 0x000000ffff037224 */ /* 0x000fe200078e000a */
[----:B------:R-:W-:Y:S02]  /*2e7d0*/  MOV R0, R11 ;  /* 0x0000000b00007202 */ /* 0x000fe40000000f00 */
[----:B------:R-:W-:Y:S02]  /*2e7e0*/  MOV R6, R8 ;  /* 0x0000000800067202 */ /* 0x000fe40000000f00 */
[----:B------:R-:W-:Y:S01]  /*2e7f0*/  MOV R7, R9 ;  /* 0x0000000900077202 */ /* 0x000fe20000000f00 */
[----:B------:R-:W2:Y:S01]  /*2e800*/  LDL.LU.64 R10, [R1+0x3228] ;  /* 0x00322800010a7983 */ /* 0x000ea20000300a00 */
[----:B------:R-:W2:Y:S02]  /*2e810*/  LDL.LU.64 R8, [R1+0x3220] ;  /* 0x0032200001087983 */ /* 0x000ea40000300a00 */
[----:B------:R-:W-:Y:S01]  /*2e820*/  STL [R1+0x312c], R6 ;  /* 0x00312c0601007387 */ /* 0x000fe20000100800 */
[----:B------:R-:W-:Y:S01]  /*2e830*/  STL [R1+0x3128], R7 ;  /* 0x0031280701007387 */ /* 0x000fe20000100800 */
[----:B------:R-:W-:Y:S02]  /*2e840*/  STL [R1+0x3124], R3 ;  /* 0x0031240301007387 */ /* 0x000fe40000100800 */
[----:B------:R-:W-:Y:S01]  /*2e850*/  STL [R1+0x3120], R0 ;  /* 0x0031200001007387 */ /* 0x000fe20000100800 */
[-C--:B--2---:R-:W-:Y:S01]  /*2e860*/  HMMA.16816.F32 R8, R8, R4.reuse, R12 ;  /* 0x000000040808723c */ /* 0x084fe2000000180c */
[----:B------:R-:W2:Y:S01]  /*2e870*/  LDL.LU.64 R14, [R1+0x3218] ;  /* 0x00321800010e7983 */ /* 0x000ea20000300a00 */
[----:B------:R-:W2:Y:S11]  /*2e880*/  LDL.LU.64 R12, [R1+0x3210] ;  /* 0x00321000010c7983 */ /* 0x000eb60000300a00 */
[----:B------:R-:W-:Y:S10]  /*2e890*/  @!UPT UIADD3 URZ, URZ, URZ, URZ ;  /* 0x0000003f3f3ff290 */ /* 0x000ff4000fffe03f */
[----:B------:R-:W-:Y:S01]  /*2e8a0*/  STL.64 [R1+0x130], R8 ;  /* 0x0001300801007387 */ /* 0x000fe20000100a00 */
[----:B------:R0:W-:Y:S03]  /*2e8b0*/  STL.64 [R1+0x138], R10 ;  /* 0x0001380a01007387 */ /* 0x0001e60000100a00 */
[----:B0-----:R-:W2:Y:S01]  /*2e8c0*/  LDL.LU.64 R10, [R1+0x3208] ;  /* 0x00320800010a7983 */ /* 0x001ea20000300a00 */
[----:B------:R-:W2:Y:S02]  /*2e8d0*/  LDL.LU.64 R8, [R1+0x3200] ;  /* 0x0032000001087983 */ /* 0x000ea40000300a00 */
        /* <DEDUP_REMOVED lines=9> */
[----:B------:R-:W3:Y:S01]  /*2e970*/  LDL.LU.64 R14, [R1+0x31d8] ;  /* 0x0031d800010e7983 */ /* 0x000ee20000300a00 */
[----:B------:R-:W3:Y:S11]  /*2e980*/  LDL.LU.64 R12, [R1+0x31d0] ;  /* 0x0031d000010c7983 */ /* 0x000ef60000300a00 */
[----:B------:R-:W-:Y:S10]  /*2e990*/  @!UPT UIADD3 URZ, URZ, URZ, URZ ;  /* 0x0000003f3f3ff290 */ /* 0x000ff4000fffe03f */
[----:B------:R-:W-:Y:S01]  /*2e9a0*/  STL.64 [R1+0x100], R8 ;  /* 0x0001000801007387 */ /* 0x000fe20000100a00 */
[----:B------:R0:W-:Y:S03]  /*2e9b0*/  STL.64 [R1+0x108], R10 ;  /* 0x0001080a01007387 */ /* 0x0001e60000100a00 */
[----:B0-----:R-:W2:Y:S01]  /*2e9c0*/  LDL R11, [R1+0xbf8] ;  /* 0x000bf800010b7983 */ /* 0x001ea20000100800 */
[-C--:B---3--:R-:W-:Y:S03]  /*2e9d0*/  HMMA.16816.F32 R12, R12, R4.reuse, R16 ;  /* 0x000000040c0c723c */ /* 0x088fe60000001810 */
[----:B------:R-:W4:Y:S01]  /*2e9e0*/  LDL.LU.64 R18, [R1+0x31c8] ;  /* 0x0031c80001127983 */ /* 0x000f220000300a00 */
[----:B------:R-:W4:Y:S11]  /*2e9f0*/  LDL.LU.64 R16, [R1+0x31c0] ;  /* 0x0031c00001107983 */ /* 0x000f360000300a00 */
[----:B------:R-:W-:Y:S08]  /*2ea00*/  @!UPT UIADD3 URZ, URZ, URZ, URZ ;  /* 0x0000003f3f3ff290 */ /* 0x000ff0000fffe03f */
[----:B------:R0:W-:Y:S01]  /*2ea10*/  STL.64 [R1+0xe0], R12 ;  /* 0x0000e00c01007387 */ /* 0x0001e20000100a00 */
[----:B------:R3:W-:Y:S03]  /*2ea20*/  STL.64 [R1+0xe8], R14 ;  /* 0x0000e80e01007387 */ /* 0x0007e60000100a00 */
[----:B0-----:R-:W1:Y:S01]  /*2ea30*/  LDL.LU R12, [R1+0x30] ;  /* 0x00003000010c7983 */ /* 0x001e620000300800 */
[----:B------:R-:W1:Y:S02]  /*2ea40*/  LDL.LU R13, [R1+0x34] ;  /* 0x00003400010d7983 */ /* 0x000e640000300800 */
[----:B---3--:R-:W1:Y:S02]  /*2ea50*/  LDL.LU R14, [R1+0x38] ;  /* 0x00003800010e7983 */ /* 0x008e640000300800 */
[----:B------:R-:W1:Y:S01]  /*2ea60*/  LDL.LU R15, [R1+0x3c] ;  /* 0x00003c00010f7983 */ /* 0x000e620000300800 */
[-C--:B----4-:R-:W-:Y:S01]  /*2ea70*/  HMMA.16816.F32 R16, R16, R4.reuse, R20 ;  /* 0x000000041010723c */ /* 0x090fe20000001814 */
[----:B------:R-:W3:Y:S01]  /*2ea80*/  LDL.LU.64 R22, [R1+0x31b8] ;  /* 0x0031b80001167983 */ /* 0x000ee20000300a00 */
[----:B------:R-:W3:Y:S11]  /*2ea90*/  LDL.LU.64 R20, [R1+0x31b0] ;  /* 0x0031b00001147983 */ /* 0x000ef60000300a00 */
[----:B------:R-:W-:Y:S10]  /*2eaa0*/  @!UPT UIADD3 URZ, URZ, URZ, URZ ;  /* 0x0000003f3f3ff290 */ /* 0x000ff4000fffe03f */
[----:B------:R0:W-:Y:S01]  /*2eab0*/  STL.64 [R1+0xc0], R16 ;  /* 0x0000c01001007387 */ /* 0x0001e20000100a00 */
[----:B------:R4:W-:Y:S03]  /*2eac0*/  STL.64 [R1+0xc8], R18 ;  /* 0x0000c81201007387 */ /* 0x0009e60000100a00 */
[----:B0-----:R-:W3:Y:S01]  /*2ead0*/  LDL.LU R16, [R1+0x50] ;  /* 0x0000500001107983 */ /* 0x001ee20000300800 */
[----:B------:R-:W3:Y:S02]  /*2eae0*/  LDL.LU R17, [R1+0x54] ;  /* 0x0000540001117983 */ /* 0x000ee40000300800 */
[----:B----4-:R-:W3:Y:S02]  /*2eaf0*/  LDL.LU R18, [R1+0x58] ;  /* 0x0000580001127983 */ /* 0x010ee40000300800 */
[----:B------:R-:W3:Y:S02]  /*2eb00*/  LDL.LU R19, [R1+0x5c] ;  /* 0x00005c0001137983 */ /* 0x000ee40000300800 */
[-C--:B---3--:R-:W-:Y:S08]  /*2eb10*/  HMMA.16816.F32 R20, R20, R4.reuse, R16 ;  /* 0x000000041414723c */ /* 0x088ff00000001810 */
[----:B-1----:R-:W-:Y:S01]  /*2eb20*/  HMMA.16816.F32 R16, R24, R4, R12 ;  /* 0x000000041810723c */ /* 0x002fe2000000180c */
[----:B--2---:R-:W0:Y:S04]  /*2eb30*/  LDSM.16.MT88.4 R12, [R11+0x1c000] ;  /* 0x01c000000b0c783b */ /* 0x004e280000004200 */
[----:B------:R-:W-:Y:S01]  /*2eb40*/  LDSM.16.MT88.4 R24, [R28+0x1c180] ;  /* 0x01c180001c18783b */ /* 0x000fe20000004200 */
[----:B0-----:R-:W-:Y:S01]  /*2eb50*/  MOV R7, R12 ;  /* 0x0000000c00077202 */ /* 0x001fe20000000f00 */
[----:B------:R-:W-:Y:S01]  /*2eb60*/  IMAD.MOV.U32 R6, RZ, RZ, R13 ;  /* 0x000000ffff067224 */ /* 0x000fe200078e000d */
[----:B------:R-:W-:-:S02]  /*2eb70*/  MOV R3, R14 ;  /* 0x0000000e00037202 */ /* 0x000fc40000000f00 */
[----:B------:R-:W-:Y:S02]  /*2eb80*/  MOV R0, R15 ;  /* 0x0000000f00007202 */ /* 0x000fe40000000f00 */
[----:B------:R-:W0:Y:S04]  /*2eb90*/  LDSM.16.MT88.4 R12, [R11+0x1c080] ;  /* 0x01c080000b0c783b */ /* 0x000e280000004200 */
[----:B------:R-:W-:Y:S01]  /*2eba0*/  STL.64 [R1+0xa0], R20 ;  /* 0x0000a01401007387 */ /* 0x000fe20000100a00 */
[----:B------:R-:W-:Y:S06]  /*2ebb0*/  STL.64 [R1+0xa8], R22 ;  /* 0x0000a81601007387 */ /* 0x000fec0000100a00 */
[----:B------:R-:W-:Y:S02]  /*2ebc0*/  STL.64 [R1+0x90], R16 ;  /* 0x0000901001007387 */ /* 0x000fe40000100a00 */
[----:B------:R0:W-:Y:S02]  /*2ebd0*/  STL.64 [R1+0x98], R18 ;  /* 0x0000981201007387 */ /* 0x0001e40000100a00 */
[----:B0-----:R-:W-:Y:S01]  /*2ebe0*/  IMAD.MOV.U32 R19, RZ, RZ, R12 ;  /* 0x000000ffff137224 */ /* 0x001fe200078e000c */
[----:B------:R-:W-:-:S02]  /*2ebf0*/  MOV R18, R13 ;  /* 0x0000000d00127202 */ /* 0x000fc40000000f00 */
[----:B------:R-:W-:Y:S01]  /*2ec00*/  MOV R17, R14 ;  /* 0x0000000e00117202 */ /* 0x000fe20000000f00 */
[----:B------:R-:W-:Y:S02]  /*2ec10*/  IMAD.MOV.U32 R16, RZ, RZ, R15 ;  /* 0x000000ffff107224 */ /* 0x000fe400078e000f */
[----:B------:R-:W0:Y:S02]  /*2ec20*/  LDSM.16.MT88.4 R12, [R11+0x1c100] ;  /* 0x01c100000b0c783b */ /* 0x000e240000004200 */
[----:B------:R-:W1:Y:S01]  /*2ec30*/  LDSM.16.MT88.4 R8, [R11+0x1c180] ;  /* 0x01c180000b08783b */ /* 0x000e620000004200 */
[----:B0-----:R-:W-:Y:S02]  /*2ec40*/  MOV R23, R12 ;  /* 0x0000000c00177202 */ /* 0x001fe40000000f00 */
[----:B------:R-:W-:Y:S01]  /*2ec50*/  MOV R22, R13 ;  /* 0x0000000d00167202 */ /* 0x000fe20000000f00 */
[----:B------:R-:W-:Y:S01]  /*2ec60*/  IMAD.MOV.U32 R21, RZ, RZ, R14 ;  /* 0x000000ffff157224 */ /* 0x000fe200078e000e */
[----:B------:R-:W-:-:S02]  /*2ec70*/  MOV R20, R15 ;  /* 0x0000000f00147202 */ /* 0x000fc40000000f00 */
[----:B------:R-:W0:Y:S04]  /*2ec80*/  LDSM.16.MT88.4 R12, [R28+0x1c000] ;  /* 0x01c000001c0c783b */ /* 0x000e280000004200 */
[----:B-1----:R-:W-:Y:S01]  /*2ec90*/  STL.64 [R1+0x3148], R10 ;  /* 0x0031480a01007387 */ /* 0x002fe20000100a00 */
[----:B------:R-:W-:Y:S03]  /*2eca0*/  STL.64 [R1+0x3140], R8 ;  /* 0x0031400801007387 */ /* 0x000fe60000100a00 */
        /* <DEDUP_REMOVED lines=10> */
[----:B------:R-:W-:Y:S04]  /*2ed50*/  LDSM.16.MT88.4 R20, [R28+0x1c100] ;  /* 0x01c100001c14783b */ /* 0x000fe80000004200 */
[----:B---3--:R-:W-:Y:S01]  /*2ed60*/  STL.64 [R1+0x3158], R14 ;  /* 0x0031580e01007387 */ /* 0x008fe20000100a00 */
[----:B--2---:R0:W-:Y:S02]  /*2ed70*/  STL.64 [R1+0x3150], R12 ;  /* 0x0031500c01007387 */ /* 0x0041e40000100a00 */
[----:B------:R1:W-:Y:S02]  /*2ed80*/  STL.64 [R1+0x3168], R10 ;  /* 0x0031680a01007387 */ /* 0x0003e40000100a00 */
[----:B------:R2:W-:Y:S01]  /*2ed90*/  STL.64 [R1+0x3160], R8 ;  /* 0x0031600801007387 */ /* 0x0005e20000100a00 */
[----:B0-----:R-:W3:Y:S01]  /*2eda0*/  LDL.LU R12, [R1+0x140] ;  /* 0x00014000010c7983 */ /* 0x001ee20000300800 */
[----:B------:R-:W3:Y:S02]  /*2edb0*/  LDL.LU R13, [R1+0x144] ;  /* 0x00014400010d7983 */ /* 0x000ee40000300800 */
[----:B------:R-:W4:Y:S02]  /*2edc0*/  LDL.LU R14, [R1+0x148] ;  /* 0x00014800010e7983 */ /* 0x000f240000300800 */
[----:B------:R-:W4:Y:S01]  /*2edd0*/  LDL.LU R15, [R1+0x14c] ;  /* 0x00014c00010f7983 */ /* 0x000f220000300800 */
[----:B-1----:R-:W-:Y:S01]  /*2ede0*/  MOV R10, R17 ;  /* 0x00000011000a7202 */ /* 0x002fe20000000f00 */
[----:B------:R-:W-:-:S02]  /*2edf0*/  IMAD.MOV.U32 R11, RZ, RZ, R16 ;  /* 0x000000ffff0b7224 */ /* 0x000fc400078e0010 */
[----:B--2---:R-:W-:Y:S01]  /*2ee00*/  IMAD.MOV.U32 R8, RZ, RZ, R19 ;  /* 0x000000ffff087224 */ /* 0x004fe200078e0013 */
[----:B------:R-:W-:Y:S02]  /*2ee10*/  MOV R9, R18 ;  /* 0x0000001200097202 */ /* 0x000fe40000000f00 */
[----:B------:R-:W-:Y:S04]  /*2ee20*/  LDSM.16.MT88.4 R16, [R28+0x1c080] ;  /* 0x01c080001c10783b */ /* 0x000fe80000004200 */
[----:B----4-:R-:W-:Y:S01]  /*2ee30*/  STL.64 [R1+0x3178], R14 ;  /* 0x0031780e01007387 */ /* 0x010fe20000100a00 */
[----:B---3--:R-:W-:Y:S02]  /*2ee40*/  STL.64 [R1+0x3170], R12 ;  /* 0x0031700c01007387 */ /* 0x008fe40000100a00 */
[----:B------:R0:W-:Y:S02]  /*2ee50*/  STL.64 [R1+0x3188], R10 ;  /* 0x0031880a01007387 */ /* 0x0001e40000100a00 */
[----:B------:R1:W-:Y:S02]  /*2ee60*/  STL.64 [R1+0x3180], R8 ;  /* 0x0031800801007387 */ /* 0x0003e40000100a00 */
[----:B0-----:R-:W-:Y:S01]  /*2ee70*/  IMAD.MOV.U32 R10, RZ, RZ, R3 ;  /* 0x000000ffff0a7224 */ /* 0x001fe200078e0003 */
[----:B------:R-:W-:-:S02]  /*2ee80*/  MOV R11, R0 ;  /* 0x00000000000b7202 */ /* 0x000fc40000000f00 */
[----:B-1----:R-:W-:Y:S02]  /*2ee90*/  MOV R8, R7 ;  /* 0x0000000700087202 */ /* 0x002fe40000000f00 */
[----:B------:R-:W-:Y:S01]  /*2eea0*/  MOV R9, R6 ;  /* 0x0000000600097202 */ /* 0x000fe20000000f00 */
[----:B------:R-:W-:Y:S04]  /*2eeb0*/  STL.64 [R1+0x31a8], R10 ;  /* 0x0031a80a01007387 */ /* 0x000fe80000100a00 */
[----:B------:R-:W-:Y:S02]  /*2eec0*/  STL.64 [R1+0x31a0], R8 ;  /* 0x0031a00801007387 */ /* 0x000fe40000100a00 */
[----:B------:R-:W2:Y:S02]  /*2eed0*/  LDL.LU R12, [R1+0x150] ;  /* 0x00015000010c7983 */ /* 0x000ea40000300800 */
[----:B------:R-:W2:Y:S01]  /*2eee0*/  LDL.LU R13, [R1+0x154] ;  /* 0x00015400010d7983 */ /* 0x000ea20000300800 */
[----:B------:R-:W3:Y:S01]  /*2eef0*/  LDL.LU R14, [R1+0x158] ;  /* 0x00015800010e7983 */ /* 0x000ee20000300800 */
[----:B------:R-:W3:Y:S03]  /*2ef00*/  LDL.LU R15, [R1+0x15c] ;  /* 0x00015c00010f7983 */ /* 0x000ee60000300800 */
[----:B------:R-:W0:Y:S02]  /*2ef10*/  LDSM.16.MT88.4 R8, [R2+0x1e000] ;  /* 0x01e000000208783b */ /* 0x000e240000004200 */
[----:B0-----:R-:W-:Y:S01]  /*2ef20*/  MOV R3, R10 ;  /* 0x0000000a00037202 */ /* 0x001fe20000000f00 */
[----:B------:R-:W-:-:S02]  /*2ef30*/  IMAD.MOV.U32 R0, RZ, RZ, R11 ;  /* 0x000000ffff007224 */ /* 0x000fc400078e000b */
[----:B------:R-:W-:Y:S01]  /*2ef40*/  IMAD.MOV.U32 R6, RZ, RZ, R8 ;  /* 0x000000ffff067224 */ /* 0x000fe200078e0008 */
[----:B------:R-:W-:Y:S01]  /*2ef50*/  MOV R7, R9 ;  /* 0x0000000900077202 */ /* 0x000fe20000000f00 */
[----:B---3--:R-:W-:Y:S01]  /*2ef60*/  STL.64 [R1+0x3198], R14 ;  /* 0x0031980e01007387 */ /* 0x008fe20000100a00 */
[----:B--2---:R0:W-:Y:S03]  /*2ef70*/  STL.64 [R1+0x3190], R12 ;  /* 0x0031900c01007387 */ /* 0x0041e60000100a00 */
[----:B0-----:R-:W2:Y:S01]  /*2ef80*/  LDL.LU R12, [R1+0x160] ;  /* 0x00016000010c7983 */ /* 0x001ea20000300800 */
[----:B------:R-:W2:Y:S02]  /*2ef90*/  LDL.LU R13, [R1+0x164] ;  /* 0x00016400010d7983 */ /* 0x000ea40000300800 */
[----:B------:R-:W2:Y:S02]  /*2efa0*/  LDL.LU R14, [R1+0x168] ;  /* 0x00016800010e7983 */ /* 0x000ea40000300800 */
[----:B------:R-:W2:Y:S01]  /*2efb0*/  LDL.LU R15, [R1+0x16c] ;  /* 0x00016c00010f7983 */ /* 0x000ea20000300800 */
[----:B------:R-:W-:Y:S01]  /*2efc0*/  STL.64 [R1+0x3118], R18 ;  /* 0x0031181201007387 */ /* 0x000fe20000100a00 */
        /* <DEDUP_REMOVED lines=11> */
[----:B------:R-:W-:Y:S01]  /*2f080*/  STL.64 [R1+0x30e8], R26 ;  /* 0x0030e81a01007387 */ /* 0x000fe20000100a00 */
[----:B------:R0:W-:Y:S03]  /*2f090*/  STL.64 [R1+0x30e0], R24 ;  /* 0x0030e01801007387 */ /* 0x0001e60000100a00 */
[----:B0-----:R-:W5:Y:S01]  /*2f0a0*/  LDL.LU R24, [R1+0x80] ;  /* 0x0000800001187983 */ /* 0x001f620000300800 */
[----:B------:R-:W5:Y:S02]  /*2f0b0*/  LDL.LU R25, [R1+0x84] ;  /* 0x0000840001197983 */ /* 0x000f640000300800 */
[----:B------:R-:W5:Y:S02]  /*2f0c0*/  LDL.LU R26, [R1+0x88] ;  /* 0x00008800011a7983 */ /* 0x000f640000300800 */
[----:B------:R0:W-:Y:S01]  /*2f0d0*/  STL [R1+0x3038], R28 ;  /* 0x0030381c01007387 */ /* 0x0001e20000100800 */
[----:B------:R-:W2:Y:S01]  /*2f0e0*/  LDL.LU.64 R10, [R1+0x31a8] ;  /* 0x0031a800010a7983 */ /* 0x000ea20000300a00 */
[----:B------:R-:W2:Y:S01]  /*2f0f0*/  LDL.LU.64 R8, [R1+0x31a0] ;  /* 0x0031a00001087983 */ /* 0x000ea20000300a00 */
[----:B------:R-:W-:Y:S01]  /*2f100*/  MOV R27, R29 ;  /* 0x0000001d001b7202 */ /* 0x000fe20000000f00 */
[-C--:B--2---:R-:W-:Y:S01]  /*2f110*/  HMMA.16816.F32 R8, R8, R4.reuse, R12 ;  /* 0x000000040808723c */ /* 0x084fe2000000180c */
[----:B------:R-:W2:Y:S01]  /*2f120*/  LDL.LU.64 R14, [R1+0x3198] ;  /* 0x00319800010e7983 */ /* 0x000ea20000300a00 */
[----:B------:R-:W2:Y:S11]  /*2f130*/  LDL.LU.64 R12, [R1+0x3190] ;  /* 0x00319000010c7983 */ /* 0x000eb60000300a00 */
[----:B------:R-:W-:Y:S10]  /*2f140*/  @!UPT UIADD3 URZ, URZ, URZ, URZ ;  /* 0x0000003f3f3ff290 */ /* 0x000ff4000fffe03f */
[----:B------:R1:W-:Y:S01]  /*2f150*/  STL.64 [R1+0x60], R8 ;  /* 0x0000600801007387 */ /* 0x0003e20000100a00 */
[----:B0-----:R-:W-:Y:S02]  /*2f160*/  MOV R28, R10 ;  /* 0x0000000a001c7202 */ /* 0x001fe40000000f00 */
[----:B------:R-:W-:Y:S02]  /*2f170*/  MOV R29, R11 ;  /* 0x0000000b001d7202 */ /* 0x000fe40000000f00 */
[----:B------:R-:W2:Y:S04]  /*2f180*/  LDL.LU.64 R10, [R1+0x3188] ;  /* 0x00318800010a7983 */ /* 0x000ea80000300a00 */
[----:B-1----:R-:W2:Y:S02]  /*2f190*/  LDL.LU.64 R8, [R1+0x3180] ;  /* 0x0031800001087983 */ /* 0x002ea40000300a00 */
[-C--:B--2---:R-:W-:Y:S02]  /*2f1a0*/  HMMA.16816.F32 R8, R8, R4.reuse, R12 ;  /* 0x000000040808723c */ /* 0x084fe4000000180c */
[----:B------:R-:W2:Y:S01]  /*2f1b0*/  LDL.LU.64 R14, [R1+0x3178] ;  /* 0x00317800010e7983 */ /* 0x000ea20000300a00 */
[----:B------:R-:W2:Y:S11]  /*2f1c0*/  LDL.LU.64 R12, [R1+0x3170] ;  /* 0x00317000010c7983 */ /* 0x000eb60000300a00 */
[----:B------:R-:W-:Y:S09]  /*2f1d0*/  @!UPT UIADD3 URZ, URZ, URZ, URZ ;  /* 0x0000003f3f3ff290 */ /* 0x000ff2000fffe03f */
        /* <DEDUP_REMOVED lines=16> */
[----:B------:R0:W-:Y:S01]  /*2f2e0*/  STL.64 [R1+0x140], R8 ;  /* 0x0001400801007387 */ /* 0x0001e20000100a00 */
[----:B------:R1:W-:Y:S02]  /*2f2f0*/  STL.64 [R1+0x148], R10 ;  /* 0x0001480a01007387 */ /* 0x0003e40000100a00 */
[----:B0-----:R-:W-:Y:S01]  /*2f300*/  IMAD.MOV.U32 R8, RZ, RZ, R6 ;  /* 0x000000ffff087224 */ /* 0x001fe200078e0006 */
[----:B------:R-:W-:Y:S01]  /*2f310*/  MOV R9, R7 ;  /* 0x0000000700097202 */ /* 0x000fe20000000f00 */
[----:B------:R-:W2:Y:S01]  /*2f320*/  LDL.LU R6, [R1+0x312c] ;  /* 0x00312c0001067983 */ /* 0x000ea20000300800 */
[----:B------:R-:W4:Y:S01]  /*2f330*/  LDL.LU R7, [R1+0x3128] ;  /* 0x0031280001077983 */ /* 0x000f220000300800 */
[----:B-1----:R-:W-:Y:S01]  /*2f340*/  MOV R10, R3 ;  /* 0x00000003000a7202 */ /* 0x002fe20000000f00 */
[----:B------:R-:W-:Y:S01]  /*2f350*/  IMAD.MOV.U32 R11, RZ, RZ, R0 ;  /* 0x000000ffff0b7224 */ /* 0x000fe200078e0000 */
[----:B------:R-:W5:Y:S01]  /*2f360*/  LDL.LU R3, [R1+0x3124] ;  /* 0x0031240001037983 */ /* 0x000f620000300800 */
[----:B------:R-:W5:Y:S01]  /*2f370*/  LDL.LU R0, [R1+0x3120] ;  /* 0x0031200001007983 */ /* 0x000f620000300800 */
[-C--:B---3--:R-:W-:Y:S02]  /*2f380*/  HMMA.16816.F32 R12, R12, R4.reuse, R16 ;  /* 0x000000040c0c723c */ /* 0x088fe40000001810 */
[----:B------:R-:W3:Y:S01]  /*2f390*/  LDL.LU.64 R18, [R1+0x3118] ;  /* 0x0031180001127983 */ /* 0x000ee20000300a00 */
[----:B------:R-:W3:Y:S11]  /*2f3a0*/  LDL.LU.64 R16, [R1+0x3110] ;  /* 0x0031100001107983 */ /* 0x000ef60000300a00 */
[----:B------:R-:W-:Y:S09]  /*2f3b0*/  @!UPT UIADD3 URZ, URZ, URZ, URZ ;  /* 0x0000003f3f3ff290 */ /* 0x000ff2000fffe03f */
[----:B------:R2:W-:Y:S01]  /*2f3c0*/  STL.64 [R1+0x110], R12 ;  /* 0x0001100c01007387 */ /* 0x0005e20000100a00 */
[----:B------:R5:W-:Y:S01]  /*2f3d0*/  STL.64 [R1+0x118], R14 ;  /* 0x0001180e01007387 */ /* 0x000be20000100a00 */
[----:B--2---:R-:W-:Y:S02]  /*2f3e0*/  MOV R12, R6 ;  /* 0x00000006000c7202 */ /* 0x004fe40000000f00 */
[----:B----4-:R-:W-:Y:S01]  /*2f3f0*/  MOV R13, R7 ;  /* 0x00000007000d7202 */ /* 0x010fe20000000f00 */
[----:B------:R-:W2:Y:S01]  /*2f400*/  LDL.LU R6, [R1+0x3108] ;  /* 0x0031080001067983 */ /* 0x000ea20000300800 */
[----:B------:R-:W2:Y:S02]  /*2f410*/  LDL.LU R7, [R1+0x3104] ;  /* 0x0031040001077983 */ /* 0x000ea40000300800 */
[----:B-----5:R-:W-:Y:S02]  /*2f420*/  IMAD.MOV.U32 R14, RZ, RZ, R3 ;  /* 0x000000ffff0e7224 */ /* 0x020fe400078e0003 */
[----:B------:R-:W4:Y:S01]  /*2f430*/  LDL.LU R3, [R1+0x3100] ;  /* 0x0031000001037983 */ /* 0x000f220000300800 */
[-C--:B---3--:R-:W-:Y:S03]  /*2f440*/  HMMA.16816.F32 R16, R16, R4.reuse, R20 ;  /* 0x000000041010723c */ /* 0x088fe60000001814 */
[----:B------:R-:W3:Y:S01]  /*2f450*/  LDL.LU.64 R22, [R1+0x30f8] ;  /* 0x0030f80001167983 */ /* 0x000ee20000300a00 */
[----:B------:R-:W3:Y:S11]  /*2f460*/  LDL.LU.64 R20, [R1+0x30f0] ;  /* 0x0030f00001147983 */ /* 0x000ef60000300a00 */
[----:B------:R-:W-:Y:S08]  /*2f470*/  @!UPT UIADD3 URZ, URZ, URZ, URZ ;  /* 0x0000003f3f3ff290 */ /* 0x000ff0000fffe03f */
[----:B------:R-:W-:Y:S01]  /*2f480*/  STL.64 [R1+0xf0], R16 ;  /* 0x0000f01001007387 */ /* 0x000fe20000100a00 */
[----:B------:R0:W-:Y:S03]  /*2f490*/  STL.64 [R1+0xf8], R18 ;  /* 0x0000f81201007387 */ /* 0x0001e60000100a00 */
[----:B0-----:R-:W5:Y:S01]  /*2f4a0*/  LDL R19, [R1+0xbfc] ;  /* 0x000bfc0001137983 */ /* 0x001f620000100800 */
[----:B---3--:R-:W-:Y:S03]  /*2f4b0*/  HMMA.16816.F32 R20, R20, R4, R24 ;  /* 0x000000041414723c */ /* 0x008fe60000001818 */
[----:B------:R-:W3:Y:S01]  /*2f4c0*/  LDL.LU.64 R26, [R1+0x30e8] ;  /* 0x0030e800011a7983 */ /* 0x000ee20000300a00 */
[----:B------:R-:W3:Y:S11]  /*2f4d0*/  LDL.LU.64 R24, [R1+0x30e0] ;  /* 0x0030e00001187983 */ /* 0x000ef60000300a00 */
[----:B------:R-:W-:Y:S08]  /*2f4e0*/  @!UPT UIADD3 URZ, URZ, URZ, URZ ;  /* 0x0000003f3f3ff290 */ /* 0x000ff0000fffe03f */
[----:B------:R0:W-:Y:S01]  /*2f4f0*/  STL.64 [R1+0xd0], R20 ;  /* 0x0000d01401007387 */ /* 0x0001e20000100a00 */
[----:B------:R1:W-:Y:S03]  /*2f500*/  STL.64 [R1+0xd8], R22 ;  /* 0x0000d81601007387 */ /* 0x0003e60000100a00 */
[----:B0-----:R-:W3:Y:S01]  /*2f510*/  LDL.LU R20, [R1+0x70] ;  /* 0x0000700001147983 */ /* 0x001ee20000300800 */
[----:B------:R-:W3:Y:S02]  /*2f520*/  LDL.LU R21, [R1+0x74] ;  /* 0x0000740001157983 */ /* 0x000ee40000300800 */
[----:B-1----:R-:W3:Y:S01]  /*2f530*/  LDL.LU R22, [R1+0x78] ;  /* 0x0000780001167983 */ /* 0x002ee20000300800 */
[----:B------:R-:W-:-:S07]  /*2f540*/  MOV R15, R0 ;  /* 0x00000000000f7202 */ /* 0x000fce0000000f00 */
[----:B--2---:R-:W-:Y:S01]  /*2f550*/  HMMA.16816.F32 R12, R8, R6, R12 ;  /* 0x00000006080c723c */ /* 0x004fe2000000180c */
[----:B------:R-:W0:Y:S01]  /*2f560*/  LDSM.16.MT88.4 R8, [R2+0x1e080] ;  /* 0x01e080000208783b */ /* 0x000e220000004200 */
[----:B----4-:R-:W-:Y:S02]  /*2f570*/  MOV R23, R3 ;  /* 0x0000000300177202 */ /* 0x010fe40000000f00 */
[----:B0-----:R-:W-:Y:S01]  /*2f580*/  MOV R17, R8 ;  /* 0x0000000800117202 */ /* 0x001fe20000000f00 */
[----:B------:R-:W-:-:S04]  /*2f590*/  IMAD.MOV.U32 R16, RZ, RZ, R9 ;  /* 0x000000ffff107224 */ /* 0x000fc800078e0009 */
[----:B---3--:R-:W-:Y:S07]  /*2f5a0*/  HMMA.16816.F32 R24, R24, R4, R20 ;  /* 0x000000041818723c */ /* 0x008fee0000001814 */
[----:B------:R-:W-:Y:S02]  /*2f5b0*/  MOV R5, R10 ;  /* 0x0000000a00057202 */ /* 0x000fe40000000f00 */
[----:B------:R-:W-:Y:S02]  /*2f5c0*/  MOV R4, R11 ;  /* 0x0000000b00047202 */ /* 0x000fe40000000f00 */
[----:B------:R-:W0:Y:S11]  /*2f5d0*/  LDSM.16.MT88.4 R8, [R2+0x1e100] ;  /* 0x01e100000208783b */ /* 0x000e360000004200 */
[----:B------:R-:W-:Y:S02]  /*2f5e0*/  @!UPT UIADD3 URZ, URZ, URZ, URZ ;  /* 0x0000003f3f3ff290 */ /* 0x000fe4000fffe03f */
[----:B------:R-:W-:Y:S01]  /*2f5f0*/  IMAD.MOV.U32 R3, RZ, RZ, R26 ;  /* 0x000000ffff037224 */ /* 0x000fe200078e001a */
[----:B------:R-:W-:Y:S04]  /*2f600*/  STL.64 [R1+0xb0], R24 ;  /* 0x0000b01801007387 */ /* 0x000fe80000100a00 */
[----:B------:R1:W-:Y:S04]  /*2f610*/  STL [R1+0x3020], R3 ;  /* 0x0030200301007387 */ /* 0x0003e80000100800 */
[----:B-1----:R-:W2:Y:S01]  /*2f620*/  LDL R3, [R1+0xbf8] ;  /* 0x000bf80001037983 */ /* 0x002ea20000100800 */
[----:B------:R0:W-:Y:S02]  /*2f630*/  STL.64 [R1+0x80], R12 ;  /* 0x0000800c01007387 */ /* 0x0001e40000100a00 */
[----:B------:R1:W-:Y:S01]  /*2f640*/  STL.64 [R1+0x88], R14 ;  /* 0x0000880e01007387 */ /* 0x0003e20000100a00 */
[----:B0-----:R-:W-:Y:S01]  /*2f650*/  MOV R13, R10 ;  /* 0x0000000a000d7202 */ /* 0x001fe20000000f00 */
[----:B-1----:R-:W-:Y:S01]  /*2f660*/  IMAD.MOV.U32 R15, RZ, RZ, R8 ;  /* 0x000000ffff0f7224 */ /* 0x002fe200078e0008 */
[----:B------:R-:W-:Y:S01]  /*2f670*/  MOV R14, R9 ;  /* 0x00000009000e7202 */ /* 0x000fe20000000f00 */
[----:B------:R-:W-:-:S02]  /*2f680*/  IMAD.MOV.U32 R12, RZ, RZ, R11 ;  /* 0x000000ffff0c7224 */ /* 0x000fc400078e000b */
[----:B------:R-:W0:Y:S02]  /*2f690*/  LDSM.16.MT88.4 R8, [R2+0x1e180] ;  /* 0x01e180000208783b */ /* 0x000e240000004200 */
[----:B0-----:R-:W-:Y:S02]  /*2f6a0*/  MOV R22, R8 ;  /* 0x0000000800167202 */ /* 0x001fe40000000f00 */
[----:B------:R-:W-:Y:S01]  /*2f6b0*/  MOV R21, R9 ;  /* 0x0000000900157202 */ /* 0x000fe20000000f00 */
[----:B------:R-:W-:Y:S01]  /*2f6c0*/  IMAD.MOV.U32 R20, RZ, RZ, R10 ;  /* 0x000000ffff147224 */ /* 0x000fe200078e000a */
[----:B------:R-:W-:Y:S02]  /*2f6d0*/  MOV R18, R11 ;  /* 0x0000000b00127202 */ /* 0x000fe40000000f00 */
[----:B-----5:R-:W0:Y:S02]  /*2f6e0*/  LDSM.16.MT88.4 R8, [R19+0x1e000] ;  /* 0x01e000001308783b */ /* 0x020e240000004200 */
[----:B0-----:R-:W-:Y:S01]  /*2f6f0*/  MOV R26, R8 ;  /* 0x00000008001a7202 */ /* 0x001fe20000000f00 */
[----:B------:R-:W-:Y:S01]  /*2f700*/  IMAD.MOV.U32 R25, RZ, RZ, R9 ;  /* 0x000000ffff197224 */ /* 0x000fe200078e0009 */
[----:B------:R-:W-:-:S02]  /*2f710*/  MOV R24, R10 ;  /* 0x0000000a00187202 */ /* 0x000fc40000000f00 */
[----:B------:R-:W-:Y:S02]  /*2f720*/  MOV R23, R11 ;  /* 0x0000000b00177202 */ /* 0x000fe40000000f00 */
[----:B------:R-:W0:Y:S04]  /*2f730*/  LDSM.16.MT88.4 R8, [R19+0x1e080] ;  /* 0x01e080001308783b */ /* 0x000e280000004200 */
[----:B0-----:R0:W-:Y:S01]  /*2f740*/  STL.64 [R1+0x3068], R10 ;  /* 0x0030680a01007387 */ /* 0x0011e20000100a00 */
[----:B------:R1:W-:Y:S01]  /*2f750*/  STL.64 [R1+0x3060], R8 ;  /* 0x0030600801007387 */ /* 0x0003e20000100a00 */
[----:B0-----:R-:W-:Y:S01]  /*2f760*/  MOV R10, R24 ;  /* 0x00000018000a7202 */ /* 0x001fe20000000f00 */
[----:B------:R-:W-:Y:S02]  /*2f770*/  IMAD.MOV.U32 R11, RZ, RZ, R23 ;  /* 0x000000ffff0b7224 */ /* 0x000fe400078e0017 */
[----:B-1----:R-:W-:Y:S01]  /*2f780*/  IMAD.MOV.U32 R8, RZ, RZ, R26 ;  /* 0x000000ffff087224 */ /* 0x002fe200078e001a */
[----:B------:R-:W-:-:S02]  /*2f790*/  MOV R9, R25 ;  /* 0x0000001900097202 */ /* 0x000fc40000000f00 */
[----:B------:R0:W-:Y:S03]  /*2f7a0*/  STL.64 [R1+0x3088], R10 ;  /* 0x0030880a01007387 */ /* 0x0001e60000100a00 */
[----:B------:R1:W-:Y:S02]  /*2f7b0*/  STL.64 [R1+0x3080], R8 ;  /* 0x0030800801007387 */ /* 0x0003e40000100a00 */
[----:B0-----:R-:W-:Y:S01]  /*2f7c0*/  IMAD.MOV.U32 R10, RZ, RZ, R20 ;  /* 0x000000ffff0a7224 */ /* 0x001fe200078e0014 */
[----:B------:R-:W-:Y:S02]  /*2f7d0*/  MOV R11, R18 ;  /* 0x00000012000b7202 */ /* 0x000fe40000000f00 */
[----:B-1----:R-:W-:Y:S02]  /*2f7e0*/  MOV R8, R22 ;  /* 0x0000001600087202 */ /* 0x002fe40000000f00 */
[----:B------:R-:W-:Y:S01]  /*2f7f0*/  MOV R9, R21 ;  /* 0x0000001500097202 */ /* 0x000fe20000000f00 */
[----:B------:R0:W-:Y:S04]  /*2f800*/  STL.64 [R1+0x30a8], R10 ;  /* 0x0030a80a01007387 */ /* 0x0001e80000100a00 */
[----:B------:R1:W-:Y:S01]  /*2f810*/  STL.64 [R1+0x30a0], R8 ;  /* 0x0030a00801007387 */ /* 0x0003e20000100a00 */
[----:B0-----:R-:W-:-:S02]  /*2f820*/  MOV R10, R13 ;  /* 0x0000000d000a7202 */ /* 0x001fc40000000f00 */
[----:B-1----:R-:W-:Y:S01]  /*2f830*/  MOV R8, R15 ;  /* 0x0000000f00087202 */ /* 0x002fe20000000f00 */
[----:B------:R-:W-:Y:S01]  /*2f840*/  IMAD.MOV.U32 R9, RZ, RZ, R14 ;  /* 0x000000ffff097224 */ /* 0x000fe200078e000e */
[----:B------:R-:W-:Y:S02]  /*2f850*/  MOV R11, R12 ;  /* 0x0000000c000b7202 */ /* 0x000fe40000000f00 */
[----:B------:R-:W0:Y:S04]  /*2f860*/  LDSM.16.MT88.4 R12, [R19+0x1e100] ;  /* 0x01e10000130c783b */ /* 0x000e280000004200 */
[----:B------:R-:W-:Y:S01]  /*2f870*/  STL.64 [R1+0x30c8], R10 ;  /* 0x0030c80a01007387 */ /* 0x000fe20000100a00 */
[----:B------:R-:W-:Y:S03]  /*2f880*/  STL.64 [R1+0x30c0], R8 ;  /* 0x0030c00801007387 */ /* 0x000fe60000100a00 */
[----:B0-----:R-:W-:Y:S01]  /*2f890*/  STL.64 [R1+0x3058], R14 ;  /* 0x0030580e01007387 */ /* 0x001fe20000100a00 */
[----:B------:R0:W-:Y:S03]  /*2f8a0*/  STL.64 [R1+0x3050], R12 ;  /* 0x0030500c01007387 */ /* 0x0001e60000100a00 */
[----:B0-----:R-:W3:Y:S01]  /*2f8b0*/  LDL.LU R12, [R1+0xc0] ;  /* 0x0000c000010c7983 */ /* 0x001ee20000300800 */
[----:B------:R-:W3:Y:S02]  /*2f8c0*/  LDL.LU R13, [R1+0xc4] ;  /* 0x0000c400010d7983 */ /* 0x000ee40000300800 */
[----:B------:R-:W4:Y:S02]  /*2f8d0*/  LDL.LU R14, [R1+0xc8] ;  /* 0x0000c800010e7983 */ /* 0x000f240000300800 */
[----:B------:R-:W4:Y:S01]  /*2f8e0*/  LDL.LU R15, [R1+0xcc] ;  /* 0x0000cc00010f7983 */ /* 0x000f220000300800 */
[----:B--2---:R-:W-:Y:S04]  /*2f8f0*/  LDSM.16.MT88.4 R20, [R3+0x1e000] ;  /* 0x01e000000314783b */ /* 0x004fe80000004200 */
[----:B----4-:R-:W-:Y:S01]  /*2f900*/  STL.64 [R1+0x3078], R14 ;  /* 0x0030780e01007387 */ /* 0x010fe20000100a00 */
[----:B---3--:R0:W-:Y:S03]  /*2f910*/  STL.64 [R1+0x3070], R12 ;  /* 0x0030700c01007387 */ /* 0x0081e60000100a00 */
        /* <DEDUP_REMOVED lines=18> */
[----:B------:R-:W0:Y:S04]  /*2fa40*/  LDSM.16.MT88.4 R16, [R19+0x1e180] ;  /* 0x01e180001310783b */ /* 0x000e280000004200 */
[----:B---3--:R-:W-:Y:S01]  /*2fa50*/  STL.64 [R1+0x30d8], R14 ;  /* 0x0030d80e01007387 */ /* 0x008fe20000100a00 */
[----:B--2---:R1:W-:Y:S03]  /*2fa60*/  STL.64 [R1+0x30d0], R12 ;  /* 0x0030d00c01007387 */ /* 0x0043e60000100a00 */
[----:B-1----:R-:W2:Y:S01]  /*2fa70*/  LDL.LU R12, [R1+0x130] ;  /* 0x00013000010c7983 */ /* 0x002ea20000300800 */
[----:B------:R-:W2:Y:S02]  /*2fa80*/  LDL.LU R13, [R1+0x134] ;  /* 0x00013400010d7983 */ /* 0x000ea40000300800 */
[----:B------:R-:W2:Y:S02]  /*2fa90*/  LDL.LU R14, [R1+0x138] ;  /* 0x00013800010e7983 */ /* 0x000ea40000300800 */
[----:B------:R-:W2:Y:S01]  /*2faa0*/  LDL.LU R15, [R1+0x13c] ;  /* 0x00013c00010f7983 */ /* 0x000ea20000300800 */
[----:B------:R-:W-:Y:S01]  /*2fab0*/  MOV R10, R5 ;  /* 0x00000005000a7202 */ /* 0x000fe20000000f00 */
[----:B------:R-:W-:Y:S01]  /*2fac0*/  IMAD.MOV.U32 R11, RZ, RZ, R4 ;  /* 0x000000ffff0b7224 */ /* 0x000fe200078e0004 */
        /* <DEDUP_REMOVED lines=49> */
[----:B------:R1:W-:Y:S03]  /*2fde0*/  STL.64 [R1+0x108], R10 ;  /* 0x0001080a01007387 */ /* 0x0003e60000100a00 */
[----:B0-----:R-:W2:Y:S01]  /*2fdf0*/  LDL.LU R8, [R1+0x50] ;  /* 0x0000500001087983 */ /* 0x001ea20000300800 */
[----:B------:R-:W2:Y:S02]  /*2fe00*/  LDL.LU R9, [R1+0x54] ;  /* 0x0000540001097983 */ /* 0x000ea40000300800 */
[----:B-1----:R-:W2:Y:S02]  /*2fe10*/  LDL.LU R10, [R1+0x58] ;  /* 0x00005800010a7983 */ /* 0x002ea40000300800 */
[----:B------:R-:W2:Y:S01]  /*2fe20*/  LDL.LU R11, [R1+0x5c] ;  /* 0x00005c00010b7983 */ /* 0x000ea20000300800 */
[-C--:B---3--:R-:W-:Y:S01]  /*2fe30*/  HMMA.16816.F32 R12, R12, R6.reuse, R16 ;  /* 0x000000060c0c723c */ /* 0x088fe20000001810 */
[----:B------:R-:W4:Y:S01]  /*2fe40*/  LDL.LU.64 R18, [R1+0x3048] ;  /* 0x0030480001127983 */ /* 0x000f220000300a00 */
[----:B------:R-:W4:Y:S11]  /*2fe50*/  LDL.LU.64 R16, [R1+0x3040] ;  /* 0x0030400001107983 */ /* 0x000f360000300a00 */
[----:B------:R-:W-:Y:S10]  /*2fe60*/  @!UPT UIADD3 URZ, URZ, URZ, URZ ;  /* 0x0000003f3f3ff290 */ /* 0x000ff4000fffe03f */
[----:B------:R0:W-:Y:S01]  /*2fe70*/  STL.64 [R1+0xe0], R12 ;  /* 0x0000e00c01007387 */ /* 0x0001e20000100a00 */
[----:B------:R1:W-:Y:S03]  /*2fe80*/  STL.64 [R1+0xe8], R14 ;  /* 0x0000e80e01007387 */ /* 0x0003e60000100a00 */
[----:B0-----:R-:W3:Y:S01]  /*2fe90*/  LDL.LU R12, [R1+0x60] ;  /* 0x00006000010c7983 */ /* 0x001ee20000300800 */
[----:B------:R-:W3:Y:S01]  /*2fea0*/  LDL.LU R13, [R1+0x64] ;  /* 0x00006400010d7983 */ /* 0x000ee20000300800 */
[----:B-1----:R-:W-:Y:S02]  /*2feb0*/  MOV R14, R28 ;  /* 0x0000001c000e7202 */ /* 0x002fe40000000f00 */
[----:B------:R-:W5:Y:S01]  /*2fec0*/  LDL.LU R28, [R1+0x3038] ;  /* 0x00303800011c7983 */ /* 0x000f620000300800 */
[----:B----4-:R-:W-:Y:S03]  /*2fed0*/  HMMA.16816.F32 R16, R16, R6, R20 ;  /* 0x000000061010723c */ /* 0x010fe60000001814 */
[----:B------:R-:W3:Y:S01]  /*2fee0*/  LDL.LU.64 R22, [R1+0x3030] ;  /* 0x0030300001167983 */ /* 0x000ee20000300a00 */
[----:B------:R-:W3:Y:S01]  /*2fef0*/  LDL.LU.64 R20, [R1+0x3028] ;  /* 0x0030280001147983 */ /* 0x000ee20000300a00 */
[----:B------:R-:W-:-:S02]  /*2ff00*/  MOV R0, R27 ;  /* 0x0000001b00007202 */ /* 0x000fc40000000f00 */
[----:B------:R-:W2:Y:S01]  /*2ff10*/  LDSM.16.MT88.4 R24, [R3+0x1e080] ;  /* 0x01e080000318783b */ /* 0x000ea20000004200 */
[----:B------:R-:W-:-:S07]  /*2ff20*/  MOV R15, R29 ;  /* 0x0000001d000f7202 */ /* 0x000fce0000000f00 */
[-C--:B---3--:R-:W-:Y:S01]  /*2ff30*/  HMMA.16816.F32 R12, R20, R6.reuse, R12 ;  /* 0x00000006140c723c */ /* 0x088fe2000000180c */
[----:B-----5:R-:W-:Y:S11]  /*2ff40*/  LDSM.16.MT88.4 R20, [R28+0x1e180] ;  /* 0x01e180001c14783b */ /* 0x020ff60000004200 */
[----:B------:R-:W-:Y:S11]  /*2ff50*/  @!UPT UIADD3 URZ, URZ, URZ, URZ ;  /* 0x0000003f3f3ff290 */ /* 0x000ff6000fffe03f */
[----:B------:R-:W-:Y:S01]  /*2ff60*/  STL.64 [R1+0xa0], R12 ;  /* 0x0000a00c01007387 */ /* 0x000fe20000100a00 */
[----:B------:R-:W-:Y:S02]  /*2ff70*/  STL.64 [R1+0xc0], R16 ;  /* 0x0000c01001007387 */ /* 0x000fe40000100a00 */
[----:B------:R2:W-:Y:S02]  /*2ff80*/  STL.64 [R1+0xc8], R18 ;  /* 0x0000c81201007387 */ /* 0x0005e40000100a00 */
[----:B--2---:R-:W-:Y:S01]  /*2ff90*/  HMMA.16816.F32 R16, R24, R6, R8 ;  /* 0x000000061810723c */ /* 0x004fe20000001808 */
[----:B------:R-:W0:Y:S01]  /*2ffa0*/  LDSM.16.MT88.4 R8, [R3+0x1e100] ;  /* 0x01e100000308783b */ /* 0x000e220000004200 */
[----:B------:R-:W-:-:S03]  /*2ffb0*/  IMAD.MOV.U32 R29, RZ, RZ, R15 ;  /* 0x000000ffff1d7224 */ /* 0x000fc600078e000f */
[----:B------:R-:W-:Y:S01]  /*2ffc0*/  STL [R1+0xa8], R14 ;  /* 0x0000a80e01007387 */ /* 0x000fe20000100800 */
[----:B0-----:R-:W-:Y:S02]  /*2ffd0*/  MOV R13, R8 ;  /* 0x00000008000d7202 */ /* 0x001fe40000000f00 */
[----:B------:R-:W-:Y:S01]  /*2ffe0*/  MOV R12, R9 ;  /* 0x00000009000c7202 */ /* 0x000fe20000000f00 */
[----:B------:R-:W-:Y:S01]  /*2fff0*/  IMAD.MOV.U32 R5, RZ, RZ, R10 ;  /* 0x000000ffff057224 */ /* 0x000fe200078e000a */
[----:B------:R-:W-:Y:S02]  /*30000*/  MOV R4, R11 ;  /* 0x0000000b00047202 */ /* 0x000fe40000000f00 */
[----:B------:R-:W0:Y:S04]  /*30010*/  LDSM.16.MT88.4 R8, [R3+0x1e180] ;  /* 0x01e180000308783b */ /* 0x000e280000004200 */
[----:B------:R-:W-:Y:S07]  /*30020*/  STL [R1+0x2f88], R29 ;  /* 0x002f881d01007387 */ /* 0x000fee0000100800 */
[----:B------:R0:W-:Y:S02]  /*30030*/  STL.64 [R1+0x70], R16 ;  /* 0x0000701001007387 */ /* 0x0001e40000100a00 */
[----:B0-----:R-:W-:Y:S01]  /*30040*/  MOV R17, R8 ;  /* 0x0000000800117202 */ /* 0x001fe20000000f00 */
[----:B------:R-:W-:Y:S01]  /*30050*/  IMAD.MOV.U32 R16, RZ, RZ, R9 ;  /* 0x000000ffff107224 */ /* 0x000fe200078e0009 */
[----:B------:R-:W-:-:S02]  /*30060*/  MOV R15, R10 ;  /* 0x0000000a000f7202 */ /* 0x000fc40000000f00 */
[----:B------:R-:W-:Y:S02]  /*30070*/  MOV R14, R11 ;  /* 0x0000000b000e7202 */ /* 0x000fe40000000f00 */
[----:B------:R-:W0:Y:S04]  /*30080*/  LDSM.16.MT88.4 R8, [R28+0x1e000] ;  /* 0x01e000001c08783b */ /* 0x000e280000004200 */
[----:B------:R-:W-:Y:S01]  /*30090*/  STL.64 [R1+0x78], R18 ;  /* 0x0000781201007387 */ /* 0x000fe20000100a00 */
[----:B------:R-:W2:Y:S03]  /*300a0*/  LDL.LU R3, [R1+0x3020] ;  /* 0x0030200001037983 */ /* 0x000ea60000300800 */
[----:B0-----:R0:W-:Y:S01]  /*300b0*/  STL.64 [R1+0x2fd8], R10 ;  /* 0x002fd80a01007387 */ /* 0x0011e20000100a00 */
[----:B------:R1:W-:Y:S01]  /*300c0*/  STL.64 [R1+0x2fd0], R8 ;  /* 0x002fd00801007387 */ /* 0x0003e20000100a00 */
[----:B0-----:R-:W-:Y:S01]  /*300d0*/  MOV R10, R15 ;  /* 0x0000000f000a7202 */ /* 0x001fe20000000f00 */
[----:B------:R-:W-:-:S02]  /*300e0*/  IMAD.MOV.U32 R11, RZ, RZ, R14 ;  /* 0x000000ffff0b7224 */ /* 0x000fc400078e000e */
[----:B-1----:R-:W-:Y:S01]  /*300f0*/  IMAD.MOV.U32 R8, RZ, RZ, R17 ;  /* 0x000000ffff087224 */ /* 0x002fe200078e0011 */
[----:B------:R-:W-:Y:S02]  /*30100*/  MOV R9, R16 ;  /* 0x0000001000097202 */ /* 0x000fe40000000f00 */
[----:B------:R-:W-:Y:S04]  /*30110*/  LDSM.16.MT88.4 R16, [R28+0x1e100] ;  /* 0x01e100001c10783b */ /* 0x000fe80000004200 */
[----:B------:R-:W-:Y:S01]  /*30120*/  STL.64 [R1+0x2ff8], R10 ;  /* 0x002ff80a01007387 */ /* 0x000fe20000100a00 */
[----:B------:R0:W-:Y:S02]  /*30130*/  STL.64 [R1+0x2ff0], R8 ;  /* 0x002ff00801007387 */ /* 0x0001e40000100a00 */
[----:B0-----:R-:W-:-:S02]  /*30140*/  MOV R8, R13 ;  /* 0x0000000d00087202 */ /* 0x001fc40000000f00 */
[----:B------:R-:W-:Y:S02]  /*30150*/  MOV R9, R12 ;  /* 0x0000000c00097202 */ /* 0x000fe40000000f00 */
[----:B------:R-:W0:Y:S01]  /*30160*/  LDSM.16.MT88.4 R12, [R28+0x1e080] ;  /* 0x01e080001c0c783b */ /* 0x000e220000004200 */
[----:B------:R-:W-:Y:S01]  /*30170*/  IMAD.MOV.U32 R10, RZ, RZ, R5 ;  /* 0x000000ffff0a7224 */ /* 0x000fe200078e0005 */
[----:B------:R-:W-:-:S05]  /*30180*/  MOV R11, R4 ;  /* 0x00000004000b7202 */ /* 0x000fca0000000f00 */
[----:B------:R-:W-:Y:S01]  /*30190*/  STL.64 [R1+0x3018], R10 ;  /* 0x0030180a01007387 */ /* 0x000fe20000100a00 */
[----:B------:R-:W-:Y:S02]  /*301a0*/  STL.64 [R1+0x3010], R8 ;  /* 0x0030100801007387 */ /* 0x000fe40000100a00 */
[----:B------:R-:W1:Y:S01]  /*301b0*/  LDSM.16.MT88.4 R8, [R2+0x20000] ;  /* 0x020000000208783b */ /* 0x000e620000004200 */
[----:B0-----:R-:W-:Y:S03]  /*301c0*/  STL.64 [R1+0x2fc8], R14 ;  /* 0x002fc80e01007387 */ /* 0x001fe60000100a00 */
[----:B------:R0:W-:Y:S02]  /*301d0*/  STL.64 [R1+0x2fc0], R12 ;  /* 0x002fc00c01007387 */ /* 0x0001e40000100a00 */
[----:B0-----:R-:W3:Y:S01]  /*301e0*/  LDL.LU R12, [R1+0x110] ;  /* 0x00011000010c7983 */ /* 0x001ee20000300800 */
[----:B------:R-:W3:Y:S02]  /*301f0*/  LDL.LU R13, [R1+0x114] ;  /* 0x00011400010d7983 */ /* 0x000ee40000300800 */
[----:B------:R-:W4:Y:S02]  /*30200*/  LDL.LU R14, [R1+0x118] ;  /* 0x00011800010e7983 */ /* 0x000f240000300800 */
[----:B------:R-:W4:Y:S01]  /*30210*/  LDL.LU R15, [R1+0x11c] ;  /* 0x00011c00010f7983 */ /* 0x000f220000300800 */
[----:B------:R-:W5:Y:S04]  /*30220*/  LDL R27, [R1+0x9b8] ;  /* 0x0009b800011b7983 */ /* 0x000f680000100800 */
[----:B----4-:R-:W-:Y:S01]  /*30230*/  STL.64 [R1+0x2fe8], R14 ;  /* 0x002fe80e01007387 */ /* 0x010fe20000100a00 */
[----:B---3--:R0:W-:Y:S03]  /*30240*/  STL.64 [R1+0x2fe0], R12 ;  /* 0x002fe00c01007387 */ /* 0x0081e60000100a00 */
[----:B-----5:R-:W3:Y:S04]  /*30250*/  LDSM.16.M88.4 R24, [R27+0x40200] ;  /* 0x040200001b18783b */ /* 0x020ee80000000200 */
[----:B0-----:R-:W4:Y:S01]  /*30260*/  LDL.LU R12, [R1+0x140] ;  /* 0x00014000010c7983 */ /* 0x001f220000300800 */
[----:B------:R-:W4:Y:S02]  /*30270*/  LDL.LU R13, [R1+0x144] ;  /* 0x00014400010d7983 */ /* 0x000f240000300800 */
[----:B------:R-:W5:Y:S02]  /*30280*/  LDL.LU R14, [R1+0x148] ;  /* 0x00014800010e7983 */ /* 0x000f640000300800 */
[----:B------:R-:W5:Y:S01]  /*30290*/  LDL.LU R15, [R1+0x14c] ;  /* 0x00014c00010f7983 */ /* 0x000f620000300800 */
[----:B-1----:R-:W-:Y:S01]  /*302a0*/  MOV R4, R8 ;  /* 0x0000000800047202 */ /* 0x002fe20000000f00 */
[----:B------:R-:W-:Y:S01]  /*302b0*/  IMAD.MOV.U32 R5, RZ, RZ, R9 ;  /* 0x000000ffff057224 */ /* 0x000fe200078e0009 */
[----:B------:R-:W-:Y:S01]  /*302c0*/  MOV R29, R11 ;  /* 0x0000000b001d7202 */ /* 0x000fe20000000f00 */
[----:B-----5:R-:W-:Y:S01]  /*302d0*/  STL.64 [R1+0x3008], R14 ;  /* 0x0030080e01007387 */ /* 0x020fe20000100a00 */
[----:B----4-:R0:W-:Y:S03]  /*302e0*/  STL.64 [R1+0x3000], R12 ;  /* 0x0030000c01007387 */ /* 0x0101e60000100a00 */
        /* <DEDUP_REMOVED lines=9> */
[----:B------:R-:W5:Y:S01]  /*30380*/  LDL.LU R19, [R1+0xfc] ;  /* 0x0000fc0001137983 */ /* 0x000f620000300800 */
[----:B------:R-:W-:Y:S01]  /*30390*/  STL.64 [R1+0x2fa8], R22 ;  /* 0x002fa81601007387 */ /* 0x000fe20000100a00 */
[----:B------:R0:W-:Y:S03]  /*303a0*/  STL.64 [R1+0x2fa0], R20 ;  /* 0x002fa01401007387 */ /* 0x0001e60000100a00 */
[----:B0-----:R-:W2:Y:S01]  /*303b0*/  LDL.LU R20, [R1+0xd0] ;  /* 0x0000d00001147983 */ /* 0x001ea20000300800 */
[----:B------:R-:W2:Y:S02]  /*303c0*/  LDL.LU R21, [R1+0xd4] ;  /* 0x0000d40001157983 */ /* 0x000ea40000300800 */
[----:B------:R-:W2:Y:S02]  /*303d0*/  LDL.LU R22, [R1+0xd8] ;  /* 0x0000d80001167983 */ /* 0x000ea40000300800 */
[----:B------:R-:W2:Y:S01]  /*303e0*/  LDL.LU R23, [R1+0xdc] ;  /* 0x0000dc0001177983 */ /* 0x000ea20000300800 */
[----:B------:R-:W-:Y:S01]  /*303f0*/  STL [R1+0x2ef0], R28 ;  /* 0x002ef01c01007387 */ /* 0x000fe20000100800 */
[----:B------:R-:W-:Y:S02]  /*30400*/  STL [R1+0x38], R10 ;  /* 0x0000380a01007387 */ /* 0x000fe40000100800 */
[----:B------:R-:W0:Y:S04]  /*30410*/  LDSM.16.MT88.4 R8, [R2+0x20080] ;  /* 0x020080000208783b */ /* 0x000e280000004200 */
[----:B---3--:R-:W-:Y:S01]  /*30420*/  STL [R1+0x2e6c], R26 ;  /* 0x002e6c1a01007387 */ /* 0x008fe20000100800 */
[----:B------:R-:W-:Y:S04]  /*30430*/  STL [R1+0x2e68], R27 ;  /* 0x002e681b01007387 */ /* 0x000fe80000100800 */
[----:B0-----:R-:W-:Y:S01]  /*30440*/  STL.64 [R1+0x20], R8 ;  /* 0x0000200801007387 */ /* 0x001fe20000100a00 */
[----:B------:R0:W-:Y:S03]  /*30450*/  STL.64 [R1+0x28], R10 ;  /* 0x0000280a01007387 */ /* 0x0001e60000100a00 */
[----:B0-----:R-:W4:Y:S01]  /*30460*/  LDL.LU.64 R10, [R1+0x3018] ;  /* 0x00301800010a7983 */ /* 0x001f220000300a00 */
[----:B------:R-:W4:Y:S02]  /*30470*/  LDL.LU.64 R8, [R1+0x3010] ;  /* 0x0030100001087983 */ /* 0x000f240000300a00 */
[-C--:B----4-:R-:W-:Y:S01]  /*30480*/  HMMA.16816.F32 R8, R8, R6.reuse, R12 ;  /* 0x000000060808723c */ /* 0x090fe2000000180c */
[----:B------:R-:W3:Y:S01]  /*30490*/  LDL.LU.64 R14, [R1+0x3008] ;  /* 0x00300800010e7983 */ /* 0x000ee20000300a00 */
[----:B------:R-:W3:Y:S11]  /*304a0*/  LDL.LU.64 R12, [R1+0x3000] ;  /* 0x00300000010c7983 */ /* 0x000ef60000300a00 */
[----:B------:R-:W-:Y:S10]  /*304b0*/  @!UPT UIADD3 URZ, URZ, URZ, URZ ;  /* 0x0000003f3f3ff290 */ /* 0x000ff4000fffe03f */
[----:B------:R-:W-:Y:S01]  /*304c0*/  STL.64 [R1+0x60], R8 ;  /* 0x0000600801007387 */ /* 0x000fe20000100a00 */
[----:B------:R0:W-:Y:S01]  /*304d0*/  STL [R1+0x68], R10 ;  /* 0x0000680a01007387 */ /* 0x0001e20000100800 */
[----:B------:R-:W-:Y:S02]  /*304e0*/  MOV R28, R11 ;  /* 0x0000000b001c7202 */ /* 0x000fe40000000f00 */
[----:B0-----:R-:W3:Y:S01]  /*304f0*/  LDL.LU.64 R10, [R1+0x2ff8] ;  /* 0x002ff800010a7983 */ /* 0x001ee20000300a00 */
[----:B------:R-:W3:Y:S02]  /*30500*/  LDL.LU.64 R8, [R1+0x2ff0] ;  /* 0x002ff00001087983 */ /* 0x000ee40000300a00 */
[-C--:B---3--:R-:W-:Y:S01]  /*30510*/  HMMA.16816.F32 R8, R8, R6.reuse, R12 ;  /* 0x000000060808723c */ /* 0x088fe2000000180c */
[----:B------:R-:W3:Y:S01]  /*30520*/  LDL.LU.64 R14, [R1+0x2fe8] ;  /* 0x002fe800010e7983 */ /* 0x000ee20000300a00 */
[----:B------:R-:W3:Y:S11]  /*30530*/  LDL.LU.64 R12, [R1+0x2fe0] ;  /* 0x002fe000010c7983 */ /* 0x000ef60000300a00 */
[----:B------:R-:W-:Y:S11]  /*30540*/  @!UPT UIADD3 URZ, URZ, URZ, URZ ;  /* 0x0000003f3f3ff290 */ /* 0x000ff6000fffe03f */
[----:B------:R-:W-:Y:S01]  /*30550*/  IMAD.MOV.U32 R27, RZ, RZ, R10 ;  /* 0x000000ffff1b7224 */ /* 0x000fe200078e000a */
[----:B------:R0:W-:Y:S01]  /*30560*/  STL.64 [R1+0x150], R8 ;  /* 0x0001500801007387 */ /* 0x0001e20000100a00 */
[----:B------:R-:W-:Y:S02]  /*30570*/  MOV R26, R11 ;  /* 0x0000000b001a7202 */ /* 0x000fe40000000f00 */
[----:B------:R-:W3:Y:S01]  /*30580*/  LDL.LU.64 R10, [R1+0x2fd8] ;  /* 0x002fd800010a7983 */ /* 0x000ee20000300a00 */
[----:B0-----:R-:W3:Y:S01]  /*30590*/  LDL.LU.64 R8, [R1+0x2fd0] ;  /* 0x002fd00001087983 */ /* 0x001ee20000300a00 */
[----:B------:R0:W-:Y:S03]  /*305a0*/  STL [R1+0x2ec8], R27 ;  /* 0x002ec81b01007387 */ /* 0x0001e60000100800 */
[----:B0-----:R-:W4:Y:S01]  /*305b0*/  LDL R27, [R1+0xbf8] ;  /* 0x000bf800011b7983 */ /* 0x001f220000100800 */
[----:B---3--:R-:W-:Y:S03]  /*305c0*/  HMMA.16816.F32 R8, R8, R6, R12 ;  /* 0x000000060808723c */ /* 0x008fe6000000180c */
[----:B----4-:R-:W-:Y:S01]  /*305d0*/  STL.64 [R1+0x2f98], R26 ;  /* 0x002f981a01007387 */ /* 0x010fe20000100a00 */
[----:B------:R0:W-:Y:S03]  /*305e0*/  STL.64 [R1+0x2f90], R24 ;  /* 0x002f901801007387 */ /* 0x0001e60000100a00 */
[----:B0-----:R-:W3:Y:S01]  /*305f0*/  LDL.LU R24, [R1+0xb0] ;  /* 0x0000b00001187983 */ /* 0x001ee20000300800 */
[----:B------:R-:W3:Y:S02]  /*30600*/  LDL.LU R25, [R1+0xb4] ;  /* 0x0000b40001197983 */ /* 0x000ee40000300800 */
[----:B------:R-:W5:Y:S02]  /*30610*/  LDL.LU.64 R14, [R1+0x2fc8] ;  /* 0x002fc800010e7983 */ /* 0x000f640000300a00 */
[----:B------:R-:W5:Y:S02]  /*30620*/  LDL.LU.64 R12, [R1+0x2fc0] ;  /* 0x002fc000010c7983 */ /* 0x000f640000300a00 */
[----:B------:R-:W-:-:S09]  /*30630*/  IMAD.MOV.U32 R27, RZ, RZ, R0 ;  /* 0x000000ffff1b7224 */ /* 0x000fd200078e0000 */
[----:B------:R-:W-:Y:S01]  /*30640*/  STL.64 [R1+0x140], R8 ;  /* 0x0001400801007387 */ /* 0x000fe20000100a00 */
[----:B------:R-:W-:Y:S02]  /*30650*/  MOV R0, R11 ;  /* 0x0000000b00007202 */ /* 0x000fe40000000f00 */
[----:B------:R-:W4:Y:S01]  /*30660*/  LDL R11, [R1+0xbfc] ;  /* 0x000bfc00010b7983 */ /* 0x000f220000100800 */
[-C--:B-----5:R-:W-:Y:S01]  /*30670*/  HMMA.16816.F32 R12, R12, R6.reuse, R16 ;  /* 0x000000060c0c723c */ /* 0x0a0fe20000001810 */
[----:B------:R-:W2:Y:S01]  /*30680*/  LDL.LU.64 R18, [R1+0x2fb8] ;  /* 0x002fb80001127983 */ /* 0x000ea20000300a00 */
[----:B------:R-:W2:Y:S11]  /*30690*/  LDL.LU.64 R16, [R1+0x2fb0] ;  /* 0x002fb00001107983 */ /* 0x000eb60000300a00 */
[----:B------:R-:W-:Y:S10]  /*306a0*/  @!UPT UIADD3 URZ, URZ, URZ, URZ ;  /* 0x0000003f3f3ff290 */ /* 0x000ff4000fffe03f */
[----:B------:R0:W-:Y:S01]  /*306b0*/  STL.64 [R1+0x110], R12 ;  /* 0x0001100c01007387 */ /* 0x0001e20000100a00 */
[----:B------:R1:W-:Y:S03]  /*306c0*/  STL.64 [R1+0x118], R14 ;  /* 0x0001180e01007387 */ /* 0x0003e60000100a00 */
[----:B0-----:R-:W5:Y:S01]  /*306d0*/  LDL.LU R12, [R1+0x20] ;  /* 0x00002000010c7983 */ /* 0x001f620000300800 */
[----:B------:R-:W5:Y:S02]  /*306e0*/  LDL.LU R13, [R1+0x24] ;  /* 0x00002400010d7983 */ /* 0x000f640000300800 */
[----:B-1----:R-:W5:Y:S02]  /*306f0*/  LDL.LU R14, [R1+0x28] ;  /* 0x00002800010e7983 */ /* 0x002f640000300800 */
[----:B------:R-:W5:Y:S01]  /*30700*/  LDL.LU R15, [R1+0x2c] ;  /* 0x00002c00010f7983 */ /* 0x000f620000300800 */
[-C--:B--2---:R-:W-:Y:S01]  /*30710*/  HMMA.16816.F32 R16, R16, R6.reuse, R20 ;  /* 0x000000061010723c */ /* 0x084fe20000001814 */
[----:B------:R-:W3:Y:S01]  /*30720*/  LDL.LU.64 R22, [R1+0x2fa8] ;  /* 0x002fa80001167983 */ /* 0x000ee20000300a00 */
[----:B------:R-:W3:Y:S01]  /*30730*/  LDL.LU.64 R20, [R1+0x2fa0] ;  /* 0x002fa00001147983 */ /* 0x000ee20000300a00 */
[----:B------:R-:W-:Y:S11]  /*30740*/  MOV R26, R3 ;  /* 0x00000003001a7202 */ /* 0x000ff60000000f00 */
[----:B------:R-:W-:Y:S09]  /*30750*/  @!UPT UIADD3 URZ, URZ, URZ, URZ ;  /* 0x0000003f3f3ff290 */ /* 0x000ff2000fffe03f */
[----:B------:R0:W-:Y:S01]  /*30760*/  STL.64 [R1+0xf0], R16 ;  /* 0x0000f01001007387 */ /* 0x0001e20000100a00 */
[----:B------:R1:W-:Y:S03]  /*30770*/  STL.64 [R1+0xf8], R18 ;  /* 0x0000f81201007387 */ /* 0x0003e60000100a00 */
[----:B0-----:R-:W5:Y:S01]  /*30780*/  LDL.LU R16, [R1+0x40] ;  /* 0x0000400001107983 */ /* 0x001f620000300800 */
[----:B------:R-:W5:Y:S02]  /*30790*/  LDL.LU R17, [R1+0x44] ;  /* 0x0000440001117983 */ /* 0x000f640000300800 */
[----:B-1----:R-:W5:Y:S02]  /*307a0*/  LDL.LU R18, [R1+0x48] ;  /* 0x0000480001127983 */ /* 0x002f640000300800 */
[----:B------:R-:W5:Y:S01]  /*307b0*/  LDL.LU R19, [R1+0x4c] ;  /* 0x00004c0001137983 */ /* 0x000f620000300800 */
[----:B---3--:R-:W-:Y:S01]  /*307c0*/  HMMA.16816.F32 R20, R20, R6, R24 ;  /* 0x000000061414723c */ /* 0x008fe20000001818 */
[----:B------:R-:W2:Y:S01]  /*307d0*/  LDL.LU.64 R26, [R1+0x2f98] ;  /* 0x002f9800011a7983 */ /* 0x000ea20000300a00 */
[----:B------:R-:W3:Y:S11]  /*307e0*/  LDL.LU.64 R24, [R1+0x2f90] ;  /* 0x002f900001187983 */ /* 0x000ef60000300a00 */
[----:B------:R-:W-:Y:S10]  /*307f0*/  @!UPT UIADD3 URZ, URZ, URZ, URZ ;  /* 0x0000003f3f3ff290 */ /* 0x000ff4000fffe03f */
[----:B------:R0:W-:Y:S01]  /*30800*/  STL.64 [R1+0xd0], R20 ;  /* 0x0000d01401007387 */ /* 0x0001e20000100a00 */
[----:B------:R1:W-:Y:S03]  /*30810*/  STL.64 [R1+0xd8], R22 ;  /* 0x0000d81601007387 */ /* 0x0003e60000100a00 */
[----:B0-----:R-:W3:Y:S01]  /*30820*/  LDL.LU R20, [R1+0x80] ;  /* 0x0000800001147983 */ /* 0x001ee20000300800 */
[----:B------:R-:W3:Y:S02]  /*30830*/  LDL.LU R21, [R1+0x84] ;  /* 0x0000840001157983 */ /* 0x000ee40000300800 */
[----:B-1----:R-:W3:Y:S02]  /*30840*/  LDL.LU R22, [R1+0x88] ;  /* 0x0000880001167983 */ /* 0x002ee40000300800 */
[----:B------:R-:W3:Y:S01]  /*30850*/  LDL.LU R23, [R1+0x8c] ;  /* 0x00008c0001177983 */ /* 0x000ee20000300800 */
[----:B------:R-:W3:Y:S01]  /*30860*/  LDL.LU R6, [R1+0x38] ;  /* 0x0000380001067983 */ /* 0x000ee20000300800 */
[----:B------:R-:W-:Y:S01]  /*30870*/  IMAD.MOV.U32 R7, RZ, RZ, R29 ;  /* 0x000000ffff077224 */ /* 0x000fe200078e001d */
[----:B------:R-:W-:-:S06]  /*30880*/  MOV R3, R10 ;  /* 0x0000000a00037202 */ /* 0x000fcc0000000f00 */
[-C--:B---3--:R-:W-:Y:S01]  /*30890*/  HMMA.16816.F32 R20, R4, R24.reuse, R20 ;  /* 0x000000180414723c */ /* 0x088fe20000001814 */
[----:B------:R-:W0:Y:S07]  /*308a0*/  LDSM.16.MT88.4 R4, [R2+0x20100] ;  /* 0x020100000204783b */ /* 0x000e2e0000004200 */
[----:B-----5:R-:W-:Y:S07]  /*308b0*/  HMMA.16816.F32 R16, R12, R24, R16 ;  /* 0x000000180c10723c */ /* 0x020fee0000001810 */
[----:B0-----:R-:W-:-:S02]  /*308c0*/  MOV R15, R4 ;  /* 0x00000004000f7202 */ /* 0x001fc40000000f00 */
[----:B------:R-:W-:Y:S01]  /*308d0*/  MOV R14, R5 ;  /* 0x00000005000e7202 */ /* 0x000fe20000000f00 */
[----:B------:R-:W-:Y:S01]  /*308e0*/  IMAD.MOV.U32 R13, RZ, RZ, R6 ;  /* 0x000000ffff0d7224 */ /* 0x000fe200078e0006 */
[----:B------:R-:W-:Y:S02]  /*308f0*/  MOV R12, R7 ;  /* 0x00000007000c7202 */ /* 0x000fe40000000f00 */
[----:B------:R-:W0:Y:S04]  /*30900*/  LDSM.16.MT88.4 R4, [R2+0x20180] ;  /* 0x020180000204783b */ /* 0x000e280000004200 */
[----:B------:R-:W-:Y:S01]  /*30910*/  STL.64 [R1+0xb0], R20 ;  /* 0x0000b01401007387 */ /* 0x000fe20000100a00 */
[----:B------:R-:W-:Y:S05]  /*30920*/  STL.64 [R1+0xb8], R22 ;  /* 0x0000b81601007387 */ /* 0x000fea0000100a00 */
[----:B------:R-:W-:Y:S02]  /*30930*/  STL.64 [R1+0x90], R16 ;  /* 0x0000901001007387 */ /* 0x000fe40000100a00 */
[----:B------:R0:W-:Y:S02]  /*30940*/  STL.64 [R1+0x98], R18 ;  /* 0x0000981201007387 */ /* 0x0001e40000100a00 */
[----:B0-----:R-:W-:Y:S01]  /*30950*/  MOV R19, R4 ;  /* 0x0000000400137202 */ /* 0x001fe20000000f00 */
[----:B------:R-:W-:Y:S01]  /*30960*/  IMAD.MOV.U32 R18, RZ, RZ, R5 ;  /* 0x000000ffff127224 */ /* 0x000fe200078e0005 */
[----:B------:R-:W-:-:S02]  /*30970*/  MOV R17, R6 ;  /* 0x0000000600117202 */ /* 0x000fc40000000f00 */
[----:B------:R-:W-:Y:S02]  /*30980*/  MOV R16, R7 ;  /* 0x0000000700107202 */ /* 0x000fe40000000f00 */
[----:B----4-:R-:W0:Y:S02]  /*30990*/  LDSM.16.MT88.4 R4, [R11+0x20000] ;  /* 0x020000000b04783b */ /* 0x010e240000004200 */
[----:B0-----:R-:W-:Y:S01]  /*309a0*/  IMAD.MOV.U32 R23, RZ, RZ, R4 ;  /* 0x000000ffff177224 */ /* 0x001fe200078e0004 */
[----:B------:R-:W-:Y:S02]  /*309b0*/  MOV R22, R5 ;  /* 0x0000000500167202 */ /* 0x000fe40000000f00 */
[----:B------:R-:W-:Y:S01]  /*309c0*/  MOV R21, R6 ;  /* 0x0000000600157202 */ /* 0x000fe20000000f00 */
[----:B------:R-:W-:Y:S02]  /*309d0*/  IMAD.MOV.U32 R20, RZ, RZ, R7 ;  /* 0x000000ffff147224 */ /* 0x000fe400078e0007 */
[----:B------:R-:W0:Y:S02]  /*309e0*/  LDSM.16.MT88.4 R4, [R11+0x20080] ;  /* 0x020080000b04783b */ /* 0x000e240000004200 */
[----:B0-----:R-:W-:-:S02]  /*309f0*/  MOV R29, R4 ;  /* 0x00000004001d7202 */ /* 0x001fc40000000f00 */
[----:B------:R-:W-:Y:S01]  /*30a00*/  MOV R10, R5 ;  /* 0x00000005000a7202 */ /* 0x000fe20000000f00 */
[----:B------:R-:W-:Y:S01]  /*30a10*/  IMAD.MOV.U32 R9, RZ, RZ, R6 ;  /* 0x000000ffff097224 */ /* 0x000fe200078e0006 */
[----:B------:R-:W-:Y:S02]  /*30a20*/  MOV R8, R7 ;  /* 0x0000000700087202 */ /* 0x000fe40000000f00 */
[----:B------:R-:W0:Y:S04]  /*30a30*/  LDSM.16.MT88.4 R4, [R11+0x20100] ;  /* 0x020100000b04783b */ /* 0x000e280000004200 */
[----:B0-----:R0:W-:Y:S01]  /*30a40*/  STL.64 [R1+0x2f10], R6 ;  /* 0x002f100601007387 */ /* 0x0011e20000100a00 */
[----:B------:R1:W-:Y:S01]  /*30a50*/  STL.64 [R1+0x2f08], R4 ;  /* 0x002f080401007387 */ /* 0x0003e20000100a00 */
[----:B0-----:R-:W-:Y:S01]  /*30a60*/  MOV R6, R9 ;  /* 0x0000000900067202 */ /* 0x001fe20000000f00 */
[----:B-1----:R-:W-:Y:S01]  /*30a70*/  IMAD.MOV.U32 R5, RZ, RZ, R10 ;  /* 0x000000ffff057224 */ /* 0x002fe200078e000a */
[----:B------:R-:W-:-:S02]  /*30a80*/  MOV R7, R8 ;  /* 0x0000000800077202 */ /* 0x000fc40000000f00 */
[----:B------:R-:W0:Y:S01]  /*30a90*/  LDSM.16.MT88.4 R8, [R11+0x20180] ;  /* 0x020180000b08783b */ /* 0x000e220000004200 */
[----:B------:R-:W-:Y:S02]  /*30aa0*/  MOV R4, R29 ;  /* 0x0000001d00047202 */ /* 0x000fe40000000f00 */
[----:B------:R-:W3:Y:S02]  /*30ab0*/  LDL.LU R29, [R1+0x2f88] ;  /* 0x002f8800011d7983 */ /* 0x000ee40000300800 */
[----:B------:R1:W-:Y:S01]  /*30ac0*/  STL.64 [R1+0x2f30], R6 ;  /* 0x002f300601007387 */ /* 0x0003e20000100a00 */
[----:B------:R4:W-:Y:S01]  /*30ad0*/  STL.64 [R1+0x2f28], R4 ;  /* 0x002f280401007387 */ /* 0x0009e20000100a00 */
[----:B-1----:R-:W-:Y:S01]  /*30ae0*/  MOV R6, R21 ;  /* 0x0000001500067202 */ /* 0x002fe20000000f00 */
[----:B------:R-:W-:Y:S02]  /*30af0*/  IMAD.MOV.U32 R7, RZ, RZ, R20 ;  /* 0x000000ffff077224 */ /* 0x000fe400078e0014 */
[----:B----4-:R-:W-:Y:S01]  /*30b00*/  IMAD.MOV.U32 R4, RZ, RZ, R23 ;  /* 0x000000ffff047224 */ /* 0x010fe200078e0017 */
[----:B------:R-:W-:-:S02]  /*30b10*/  MOV R5, R22 ;  /* 0x0000001600057202 */ /* 0x000fc40000000f00 */
[----:B------:R-:W-:Y:S03]  /*30b20*/  STL.64 [R1+0x2f50], R6 ;  /* 0x002f500601007387 */ /* 0x000fe60000100a00 */
[----:B------:R-:W-:Y:S01]  /*30b30*/  STL.64 [R1+0x2f48], R4 ;  /* 0x002f480401007387 */ /* 0x000fe20000100a00 */
[----:B--2---:R-:W-:Y:S04]  /*30b40*/  LDSM.16.MT88.4 R20, [R27+0x20100] ;  /* 0x020100001b14783b */ /* 0x004fe80000004200 */
[----:B0-----:R-:W-:Y:S01]  /*30b50*/  STL.64 [R1+0x2f00], R10 ;  /* 0x002f000a01007387 */ /* 0x001fe20000100a00 */
[----:B------:R0:W-:Y:S03]  /*30b60*/  STL.64 [R1+0x2ef8], R8 ;  /* 0x002ef80801007387 */ /* 0x0001e60000100a00 */
[----:B0-----:R-:W2:Y:S01]  /*30b70*/  LDL.LU R8, [R1+0xe0] ;  /* 0x0000e00001087983 */ /* 0x001ea20000300800 */
[----:B------:R-:W2:Y:S02]  /*30b80*/  LDL.LU R9, [R1+0xe4] ;  /* 0x0000e40001097983 */ /* 0x000ea40000300800 */
[----:B------:R-:W4:Y:S02]  /*30b90*/  LDL.LU R10, [R1+0xe8] ;  /* 0x0000e800010a7983 */ /* 0x000f240000300800 */
[----:B------:R-:W4:Y:S02]  /*30ba0*/  LDL.LU R11, [R1+0xec] ;  /* 0x0000ec00010b7983 */ /* 0x000f240000300800 */
[----:B------:R-:W-:Y:S01]  /*30bb0*/  IMAD.MOV.U32 R6, RZ, RZ, R17 ;  /* 0x000000ffff067224 */ /* 0x000fe200078e0011 */
[----:B------:R-:W-:-:S02]  /*30bc0*/  MOV R7, R16 ;  /* 0x0000001000077202 */ /* 0x000fc40000000f00 */
[----:B------:R-:W-:Y:S02]  /*30bd0*/  MOV R4, R19 ;  /* 0x0000001300047202 */ /* 0x000fe40000000f00 */
[----:B------:R-:W-:Y:S02]  /*30be0*/  MOV R5, R18 ;  /* 0x0000001200057202 */ /* 0x000fe40000000f00 */
[----:B------:R-:W-:Y:S04]  /*30bf0*/  LDSM.16.MT88.4 R16, [R27+0x20080] ;  /* 0x020080001b10783b */ /* 0x000fe80000004200 */
[----:B------:R-:W-:Y:S01]  /*30c00*/  STL.64 [R1+0x2f70], R6 ;  /* 0x002f700601007387 */ /* 0x000fe20000100a00 */
[----:B------:R-:W-:Y:S03]  /*30c10*/  STL.64 [R1+0x2f68], R4 ;  /* 0x002f680401007387 */ /* 0x000fe60000100a00 */
[----:B----4-:R-:W-:Y:S01]  /*30c20*/  STL.64 [R1+0x2f20], R10 ;  /* 0x002f200a01007387 */ /* 0x010fe20000100a00 */
[----:B--2---:R0:W-:Y:S03]  /*30c30*/  STL.64 [R1+0x2f18], R8 ;  /* 0x002f180801007387 */ /* 0x0041e60000100a00 */
[----:B0-----:R-:W2:Y:S01]  /*30c40*/  LDL.LU R8, [R1+0x100] ;  /* 0x0001000001087983 */ /* 0x001ea20000300800 */
[----:B------:R-:W2:Y:S02]  /*30c50*/  LDL.LU R9, [R1+0x104] ;  /* 0x0001040001097983 */ /* 0x000ea40000300800 */
[----:B------:R-:W4:Y:S02]  /*30c60*/  LDL.LU R10, [R1+0x108] ;  /* 0x00010800010a7983 */ /* 0x000f240000300800 */
[----:B------:R-:W4:Y:S02]  /*30c70*/  LDL.LU R11, [R1+0x10c] ;  /* 0x00010c00010b7983 */ /* 0x000f240000300800 */
        /* <DEDUP_REMOVED lines=11> */
[----:B------:R-:W4:Y:S01]  /*30d30*/  LDL.LU R11, [R1+0x13c] ;  /* 0x00013c00010b7983 */ /* 0x000f220000300800 */
[----:B------:R-:W-:Y:S01]  /*30d40*/  MOV R4, R15 ;  /* 0x0000000f00047202 */ /* 0x000fe20000000f00 */
[----:B------:R-:W-:Y:S01]  /*30d50*/  IMAD.MOV.U32 R5, RZ, RZ, R14 ;  /* 0x000000ffff057224 */ /* 0x000fe200078e000e */
[----:B------:R-:W-:-:S02]  /*30d60*/  MOV R6, R13 ;  /* 0x0000000d00067202 */ /* 0x000fc40000000f00 */
[----:B------:R-:W-:Y:S02]  /*30d70*/  MOV R7, R12 ;  /* 0x0000000c00077202 */ /* 0x000fe40000000f00 */
[----:B------:R-:W0:Y:S04]  /*30d80*/  LDSM.16.MT88.4 R12, [R27+0x20000] ;  /* 0x020000001b0c783b */ /* 0x000e280000004200 */
[----:B----4-:R-:W-:Y:S01]  /*30d90*/  STL.64 [R1+0x2f80], R10 ;  /* 0x002f800a01007387 */ /* 0x010fe20000100a00 */
[----:B--2---:R1:W-:Y:S03]  /*30da0*/  STL.64 [R1+0x2f78], R8 ;  /* 0x002f780801007387 */ /* 0x0043e60000100a00 */
[----:B-1----:R-:W2:Y:S01]  /*30db0*/  LDL.LU R8, [R1+0x160] ;  /* 0x0001600001087983 */ /* 0x002ea20000300800 */
[----:B------:R-:W2:Y:S02]  /*30dc0*/  LDL.LU R9, [R1+0x164] ;  /* 0x0001640001097983 */ /* 0x000ea40000300800 */
[----:B------:R-:W2:Y:S02]  /*30dd0*/  LDL.LU R10, [R1+0x168] ;  /* 0x00016800010a7983 */ /* 0x000ea40000300800 */
[----:B------:R-:W2:Y:S01]  /*30de0*/  LDL.LU R11, [R1+0x16c] ;  /* 0x00016c00010b7983 */ /* 0x000ea20000300800 */
[----:B0-----:R-:W-:Y:S01]  /*30df0*/  STL.64 [R1+0x2ee8], R14 ;  /* 0x002ee80e01007387 */ /* 0x001fe20000100a00 */
        /* <DEDUP_REMOVED lines=10> */
[----:B---3--:R-:W-:Y:S01]  /*30ea0*/  IMAD.MOV.U32 R19, RZ, RZ, R29 ;  /* 0x000000ffff137224 */ /* 0x008fe200078e001d */
[-C--:B--2---:R-:W-:Y:S01]  /*30eb0*/  HMMA.16816.F32 R4, R4, R24.reuse, R8 ;  /* 0x000000180404723c */ /* 0x084fe20000001808 */
[----:B------:R-:W2:Y:S01]  /*30ec0*/  LDL.LU.64 R10, [R1+0x2f80] ;  /* 0x002f8000010a7983 */ /* 0x000ea20000300a00 */
[----:B------:R-:W2:Y:S11]  /*30ed0*/  LDL.LU.64 R8, [R1+0x2f78] ;  /* 0x002f780001087983 */ /* 0x000eb60000300a00 */
[----:B------:R-:W-:Y:S10]  /*30ee0*/  @!UPT UIADD3 URZ, URZ, URZ, URZ ;  /* 0x0000003f3f3ff290 */ /* 0x000ff4000fffe03f */
[----:B------:R-:W-:Y:S01]  /*30ef0*/  STL.64 [R1+0x50], R4 ;  /* 0x0000500401007387 */ /* 0x000fe20000100a00 */
[----:B------:R0:W-:Y:S01]  /*30f00*/  STL [R1+0x58], R6 ;  /* 0x0000580601007387 */ /* 0x0001e20000100800 */
[----:B------:R-:W-:Y:S02]  /*30f10*/  MOV R29, R7 ;  /* 0x00000007001d7202 */ /* 0x000fe40000000f00 */
[----:B0-----:R-:W2:Y:S01]  /*30f20*/  LDL.LU.64 R6, [R1+0x2f70] ;  /* 0x002f700001067983 */ /* 0x001ea20000300a00 */
[----:B------:R-:W2:Y:S02]  /*30f30*/  LDL.LU.64 R4, [R1+0x2f68] ;  /* 0x002f680001047983 */ /* 0x000ea40000300a00 */
        /* <DEDUP_REMOVED lines=26> */
[----:B------:R-:W4:Y:S01]  /*310e0*/  LDL.LU.64 R10, [R1+0x2f00] ;  /* 0x002f0000010a7983 */ /* 0x000f220000300a00 */
[----:B------:R-:W4:Y:S11]  /*310f0*/  LDL.LU.64 R8, [R1+0x2ef8] ;  /* 0x002ef80001087983 */ /* 0x000f360000300a00 */
[----:B------:R-:W-:Y:S10]  /*31100*/  @!UPT UIADD3 URZ, URZ, URZ, URZ ;  /* 0x0000003f3f3ff290 */ /* 0x000ff4000fffe03f */
[----:B------:R0:W-:Y:S01]  /*31110*/  STL.64 [R1+0x100], R4 ;  /* 0x0001000401007387 */ /* 0x0001e20000100a00 */
[----:B------:R1:W-:Y:S03]  /*31120*/  STL.64 [R1+0x108], R6 ;  /* 0x0001080601007387 */ /* 0x0003e60000100a00 */
[----:B0-----:R-:W2:Y:S01]  /*31130*/  LDL.LU R4, [R1+0x60] ;  /* 0x0000600001047983 */ /* 0x001ea20000300800 */
[----:B------:R-:W2:Y:S02]  /*31140*/  LDL.LU R5, [R1+0x64] ;  /* 0x0000640001057983 */ /* 0x000ea40000300800 */
[----:B-1----:R-:W2:Y:S01]  /*31150*/  LDL.LU R6, [R1+0x68] ;  /* 0x0000680001067983 */ /* 0x002ea20000300800 */
[----:B------:R-:W-:Y:S02]  /*31160*/  MOV R7, R28 ;  /* 0x0000001c00077202 */ /* 0x000fe40000000f00 */
[----:B------:R-:W3:Y:S01]  /*31170*/  LDL.LU R28, [R1+0x2ef0] ;  /* 0x002ef000011c7983 */ /* 0x000ee20000300800 */
[-C--:B----4-:R-:W-:Y:S03]  /*31180*/  HMMA.16816.F32 R8, R8, R24.reuse, R12 ;  /* 0x000000180808723c */ /* 0x090fe6000000180c */
[----:B------:R-:W5:Y:S01]  /*31190*/  LDL.LU.64 R14, [R1+0x2ee8] ;  /* 0x002ee800010e7983 */ /* 0x000f620000300a00 */
[----:B------:R-:W5:Y:S11]  /*311a0*/  LDL.LU.64 R12, [R1+0x2ee0] ;  /* 0x002ee000010c7983 */ /* 0x000f760000300a00 */
[----:B------:R-:W-:Y:S08]  /*311b0*/  @!UPT UIADD3 URZ, URZ, URZ, URZ ;  /* 0x0000003f3f3ff290 */ /* 0x000ff0000fffe03f */
[----:B------:R0:W-:Y:S01]  /*311c0*/  STL.64 [R1+0xe0], R8 ;  /* 0x0000e00801007387 */ /* 0x0001e20000100a00 */
[----:B------:R1:W-:Y:S03]  /*311d0*/  STL.64 [R1+0xe8], R10 ;  /* 0x0000e80a01007387 */ /* 0x0003e60000100a00 */
[----:B0-----:R-:W4:Y:S01]  /*311e0*/  LDL.LU R8, [R1+0x70] ;  /* 0x0000700001087983 */ /* 0x001f220000300800 */
[----:B------:R-:W4:Y:S02]  /*311f0*/  LDL.LU R9, [R1+0x74] ;  /* 0x0000740001097983 */ /* 0x000f240000300800 */
[----:B-1----:R-:W4:Y:S02]  /*31200*/  LDL.LU R10, [R1+0x78] ;  /* 0x00007800010a7983 */ /* 0x002f240000300800 */
[----:B------:R-:W4:Y:S01]  /*31210*/  LDL.LU R11, [R1+0x7c] ;  /* 0x00007c00010b7983 */ /* 0x000f220000300800 */
[-C--:B-----5:R-:W-:Y:S01]  /*31220*/  HMMA.16816.F32 R12, R12, R24.reuse, R16 ;  /* 0x000000180c0c723c */ /* 0x0a0fe20000001810 */
[----:B------:R-:W4:Y:S01]  /*31230*/  LDL.LU.64 R18, [R1+0x2ed8] ;  /* 0x002ed80001127983 */ /* 0x000f220000300a00 */
[----:B------:R-:W4:Y:S06]  /*31240*/  LDL.LU.64 R16, [R1+0x2ed0] ;  /* 0x002ed00001107983 */ /* 0x000f2c0000300a00 */
[-C--:B--2---:R-:W-:Y:S01]  /*31250*/  HMMA.16816.F32 R4, R20, R24.reuse, R4 ;  /* 0x000000181404723c */ /* 0x084fe20000001804 */
[----:B------:R0:W1:Y:S11]  /*31260*/  LDSM.16.MT88.4 R20, [R27+0x20180] ;  /* 0x020180001b14783b */ /* 0x0000760000004200 */
[----:B------:R-:W-:Y:S03]  /*31270*/  @!UPT UIADD3 URZ, URZ, URZ, URZ ;  /* 0x0000003f3f3ff290 */ /* 0x000fe6000fffe03f */
[----:B------:R-:W-:Y:S01]  /*31280*/  STL.64 [R1+0xc0], R12 ;  /* 0x0000c00c01007387 */ /* 0x000fe20000100a00 */
[----:B------:R-:W-:Y:S02]  /*31290*/  STL.64 [R1+0xc8], R14 ;  /* 0x0000c80e01007387 */ /* 0x000fe40000100a00 */
[----:B---3--:R-:W2:Y:S01]  /*312a0*/  LDSM.16.MT88.4 R12, [R28+0x20080] ;  /* 0x020080001c0c783b */ /* 0x008ea20000004200 */
[----:B----4-:R-:W-:Y:S01]  /*312b0*/  HMMA.16816.F32 R8, R16, R24, R8 ;  /* 0x000000181008723c */ /* 0x010fe20000001808 */
[----:B------:R-:W-:Y:S11]  /*312c0*/  LDSM.16.MT88.4 R16, [R28+0x20000] ;  /* 0x020000001c10783b */ /* 0x000ff60000004200 */
[----:B------:R-:W-:Y:S11]  /*312d0*/  @!UPT UIADD3 URZ, URZ, URZ, URZ ;  /* 0x0000003f3f3ff290 */ /* 0x000ff6000fffe03f */
[----:B------:R-:W-:Y:S01]  /*312e0*/  STL.64 [R1+0xa0], R8 ;  /* 0x0000a00801007387 */ /* 0x000fe20000100a00 */
[----:B------:R-:W-:Y:S02]  /*312f0*/  STL.64 [R1+0xa8], R10 ;  /* 0x0000a80a01007387 */ /* 0x000fe40000100a00 */
[----:B0-----:R-:W3:Y:S02]  /*31300*/  LDL.LU R27, [R1+0x2ec8] ;  /* 0x002ec800011b7983 */ /* 0x001ee40000300800 */
[----:B------:R-:W-:Y:S01]  /*31310*/  STL.64 [R1+0x80], R4 ;  /* 0x0000800401007387 */ /* 0x000fe20000100a00 */
[----:B------:R-:W-:Y:S04]  /*31320*/  STL.64 [R1+0x88], R6 ;  /* 0x0000880601007387 */ /* 0x000fe80000100a00 */
[----:B------:R-:W0:Y:S01]  /*31330*/  LDSM.16.MT88.4 R8, [R28+0x20100] ;  /* 0x020100001c08783b */ /* 0x000e220000004200 */
[----:B-1----:R-:W-:Y:S02]  /*31340*/  STL.64 [R1+0x2ec0], R22 ;  /* 0x002ec01601007387 */ /* 0x002fe40000100a00 */
[----:B------:R-:W-:Y:S02]  /*31350*/  STL.64 [R1+0x2eb8], R20 ;  /* 0x002eb81401007387 */ /* 0x000fe40000100a00 */
[----:B--2---:R-:W-:Y:S01]  /*31360*/  STL [R1+0x2ea4], R12 ;  /* 0x002ea40c01007387 */ /* 0x004fe20000100800 */
[----:B------:R-:W-:Y:S04]  /*31370*/  STL [R1+0x2ea0], R13 ;  /* 0x002ea00d01007387 */ /* 0x000fe80000100800 */
[----:B------:R-:W1:Y:S01]  /*31380*/  LDSM.16.MT88.4 R4, [R28+0x20180] ;  /* 0x020180001c04783b */ /* 0x000e620000004200 */
[----:B------:R-:W-:Y:S02]  /*31390*/  STL [R1+0x2e9c], R14 ;  /* 0x002e9c0e01007387 */ /* 0x000fe40000100800 */
[----:B------:R-:W-:Y:S01]  /*313a0*/  STL [R1+0x2e98], R15 ;  /* 0x002e980f01007387 */ /* 0x000fe20000100800 */
[----:B------:R-:W2:Y:S01]  /*313b0*/  LDSM.16.MT88.4 R20, [R2+0x22000] ;  /* 0x022000000214783b */ /* 0x000ea20000004200 */
[----:B------:R-:W4:Y:S03]  /*313c0*/  LDSM.16.MT88.4 R12, [R2+0x22080] ;  /* 0x02208000020c783b */ /* 0x000f260000004200 */
[----:B0-----:R-:W-:Y:S01]  /*313d0*/  STL.64 [R1+0x2e90], R10 ;  /* 0x002e900a01007387 */ /* 0x001fe20000100a00 */
[----:B------:R0:W-:Y:S03]  /*313e0*/  STL.64 [R1+0x2e88], R8 ;  /* 0x002e880801007387 */ /* 0x0001e60000100a00 */
[----:B0-----:R-:W5:Y:S01]  /*313f0*/  LDL.LU R8, [R1+0x150] ;  /* 0x0001500001087983 */ /* 0x001f620000300800 */
[----:B------:R-:W5:Y:S02]  /*31400*/  LDL.LU R9, [R1+0x154] ;  /* 0x0001540001097983 */ /* 0x000f640000300800 */
[----:B-1----:R4:W-:Y:S02]  /*31410*/  STL.64 [R1+0x2e80], R6 ;  /* 0x002e800601007387 */ /* 0x0029e40000100a00 */
[----:B------:R0:W-:Y:S01]  /*31420*/  STL.64 [R1+0x2e78], R4 ;  /* 0x002e780401007387 */ /* 0x0001e20000100a00 */
[----:B------:R-:W-:Y:S01]  /*31430*/  STL [R1+0x2e74], R28 ;  /* 0x002e741c01007387 */ /* 0x000fe20000100800 */
[----:B--2---:R-:W-:Y:S02]  /*31440*/  STL.64 [R1+0x30], R20 ;  /* 0x0000301401007387 */ /* 0x004fe40000100a00 */
[----:B------:R-:W-:Y:S02]  /*31450*/  STL.64 [R1+0x38], R22 ;  /* 0x0000381601007387 */ /* 0x000fe40000100a00 */
[----:B------:R-:W-:Y:S01]  /*31460*/  LDSM.16.MT88.4 R20, [R2+0x22180] ;  /* 0x022180000214783b */ /* 0x000fe20000004200 */
[----:B----4-:R-:W-:Y:S01]  /*31470*/  MOV R7, R12 ;  /* 0x0000000c00077202 */ /* 0x010fe20000000f00 */
[----:B------:R-:W-:Y:S01]  /*31480*/  IMAD.MOV.U32 R6, RZ, RZ, R13 ;  /* 0x000000ffff067224 */ /* 0x000fe200078e000d */
[----:B0-----:R-:W-:-:S02]  /*31490*/  MOV R5, R14 ;  /* 0x0000000e00057202 */ /* 0x001fc40000000f00 */
[----:B------:R-:W-:Y:S02]  /*314a0*/  MOV R4, R15 ;  /* 0x0000000f00047202 */ /* 0x000fe40000000f00 */
[----:B------:R-:W0:Y:S01]  /*314b0*/  LDSM.16.MT88.4 R12, [R2+0x22100] ;  /* 0x02210000020c783b */ /* 0x000e220000004200 */
[----:B------:R-:W-:Y:S02]  /*314c0*/  MOV R11, R26 ;  /* 0x0000001a000b7202 */ /* 0x000fe40000000f00 */
[----:B0-----:R-:W-:Y:S01]  /*314d0*/  MOV R26, R14 ;  /* 0x0000000e001a7202 */ /* 0x001fe20000000f00 */
[----:B------:R-:W-:Y:S01]  /*314e0*/  IMAD.MOV.U32 R28, RZ, RZ, R12 ;  /* 0x000000ffff1c7224 */ /* 0x000fe200078e000c */
[----:B------:R-:W-:Y:S01]  /*314f0*/  MOV R29, R13 ;  /* 0x0000000d001d7202 */ /* 0x000fe20000000f00 */
[----:B------:R-:W-:Y:S01]  /*31500*/  IMAD.MOV.U32 R14, RZ, RZ, R22 ;  /* 0x000000ffff0e7224 */ /* 0x000fe200078e0016 */
[----:B------:R-:W-:Y:S02]  /*31510*/  MOV R12, R20 ;  /* 0x00000014000c7202 */ /* 0x000fe40000000f00 */
[----:B------:R-:W-:Y:S01]  /*31520*/  MOV R13, R21 ;  /* 0x00000015000d7202 */ /* 0x000fe20000000f00 */
[----:B---3--:R-:W-:-:S02]  /*31530*/  IMAD.MOV.U32 R10, RZ, RZ, R27 ;  /* 0x000000ffff0a7224 */ /* 0x008fc400078e001b */
[----:B------:R-:W-:Y:S01]  /*31540*/  IMAD.MOV.U32 R27, RZ, RZ, R15 ;  /* 0x000000ffff1b7224 */ /* 0x000fe200078e000f */
[----:B------:R-:W-:Y:S02]  /*31550*/  MOV R15, R23 ;  /* 0x00000017000f7202 */ /* 0x000fe40000000f00 */
[----:B------:R-:W5:Y:S01]  /*31560*/  LDL.LU.64 R22, [R1+0x2ec0] ;  /* 0x002ec00001167983 */ /* 0x000f620000300a00 */
[----:B------:R-:W5:Y:S02]  /*31570*/  LDL.LU.64 R20, [R1+0x2eb8] ;  /* 0x002eb80001147983 */ /* 0x000f640000300a00 */
[----:B------:R-:W-:Y:S02]  /*31580*/  STL.64 [R1+0x2eb0], R14 ;  /* 0x002eb00e01007387 */ /* 0x000fe40000100a00 */
[----:B------:R0:W-:Y:S02]  /*31590*/  STL.64 [R1+0x2ea8], R12 ;  /* 0x002ea80c01007387 */ /* 0x0001e40000100a00 */
[----:B0-----:R-:W2:Y:S01]  /*315a0*/  LDL.LU R12, [R1+0x140] ;  /* 0x00014000010c7983 */ /* 0x001ea20000300800 */
[----:B------:R-:W2:Y:S02]  /*315b0*/  LDL.LU R13, [R1+0x144] ;  /* 0x00014400010d7983 */ /* 0x000ea40000300800 */
[----:B------:R-:W-:Y:S01]  /*315c0*/  STL [R1+0x2d88], R2 ;  /* 0x002d880201007387 */ /* 0x000fe20000100800 */
[-C--:B-----5:R-:W-:Y:S11]  /*315d0*/  HMMA.16816.F32 R8, R20, R24.reuse, R8 ;  /* 0x000000181408723c */ /* 0x0a0ff60000001808 */
[----:B------:R-:W-:Y:S11]  /*315e0*/  @!UPT UIADD3 URZ, URZ, URZ, URZ ;  /* 0x0000003f3f3ff290 */ /* 0x000ff6000fffe03f */
[----:B------:R-:W-:Y:S01]  /*315f0*/  @!UPT UIADD3 URZ, URZ, URZ, URZ ;  /* 0x0000003f3f3ff290 */ /* 0x000fe2000fffe03f */
[----:B------:R-:W-:Y:S01]  /*31600*/  STL.64 [R1+0x70], R8 ;  /* 0x0000700801007387 */ /* 0x000fe20000100a00 */
[----:B------:R-:W3:Y:S02]  /*31610*/  LDL R22, [R1+0xbfc] ;  /* 0x000bfc0001167983 */ /* 0x000ee40000100800 */
[----:B------:R-:W3:Y:S01]  /*31620*/  LDL R23, [R1+0xbf8] ;  /* 0x000bf80001177983 */ /* 0x000ee20000100800 */
[----:B------:R-:W-:Y:S01]  /*31630*/  MOV R21, R6 ;  /* 0x0000000600157202 */ /* 0x000fe20000000f00 */
[----:B------:R-:W-:Y:S02]  /*31640*/  IMAD.MOV.U32 R20, RZ, RZ, R7 ;  /* 0x000000ffff147224 */ /* 0x000fe400078e0007 */
[----:B------:R-:W-:Y:S01]  /*31650*/  IMAD.MOV.U32 R15, RZ, RZ, R0 ;  /* 0x000000ffff0f7224 */ /* 0x000fe200078e0000 */
[----:B------:R-:W-:Y:S02]  /*31660*/  MOV R14, R3 ;  /* 0x00000003000e7202 */ /* 0x000fe40000000f00 */
[----:B------:R-:W-:Y:S01]  /*31670*/  MOV R0, R10 ;  /* 0x0000000a00007202 */ /* 0x000fe20000000f00 */
[----:B------:R-:W-:Y:S01]  /*31680*/  MOV R3, R11 ;  /* 0x0000000b00037202 */ /* 0x000fe20000000f00 */
[----:B---3--:R0:W-:Y:S02]  /*31690*/  STL.64 [R1+0x2e20], R22 ;  /* 0x002e201601007387 */ /* 0x0081e40000100a00 */
[----:B0-----:R-:W-:Y:S01]  /*316a0*/  IMAD.MOV.U32 R23, RZ, RZ, R4 ;  /* 0x000000ffff177224 */ /* 0x001fe200078e0004 */
[----:B------:R-:W-:Y:S01]  /*316b0*/  MOV R22, R5 ;  /* 0x0000000500167202 */ /* 0x000fe20000000f00 */
[----:B------:R-:W3:Y:S01]  /*316c0*/  LDL.LU R4, [R1+0xf0] ;  /* 0x0000f00001047983 */ /* 0x000ee20000300800 */
[----:B------:R-:W3:Y:S02]  /*316d0*/  LDL.LU R5, [R1+0xf4] ;  /* 0x0000f40001057983 */ /* 0x000ee40000300800 */
[----:B------:R-:W3:Y:S02]  /*316e0*/  LDL.LU R6, [R1+0xf8] ;  /* 0x0000f80001067983 */ /* 0x000ee40000300800 */
[----:B------:R-:W3:Y:S01]  /*316f0*/  LDL.LU R7, [R1+0xfc] ;  /* 0x0000fc0001077983 */ /* 0x000ee20000300800 */
[----:B------:R-:W4:Y:S01]  /*31700*/  LDL.LU R8, [R1+0x110] ;  /* 0x0001100001087983 */ /* 0x000f220000300800 */
[----:B------:R-:W4:Y:S02]  /*31710*/  LDL.LU R9, [R1+0x114] ;  /* 0x0001140001097983 */ /* 0x000f240000300800 */
[----:B------:R-:W4:Y:S02]  /*31720*/  LDL.LU R10, [R1+0x118] ;  /* 0x00011800010a7983 */ /* 0x000f240000300800 */
[----:B------:R-:W4:Y:S01]  /*31730*/  LDL.LU R11, [R1+0x11c] ;  /* 0x00011c00010b7983 */ /* 0x000f220000300800 */
[----:B------:R-:W-:Y:S01]  /*31740*/  STL.64 [R1+0x2e40], R22 ;  /* 0x002e401601007387 */ /* 0x000fe20000100a00 */
[----:B------:R0:W-:Y:S03]  /*31750*/  STL.64 [R1+0x2e38], R20 ;  /* 0x002e381401007387 */ /* 0x0001e60000100a00 */
[----:B0-----:R-:W5:Y:S01]  /*31760*/  LDL.LU R20, [R1+0x30] ;  /* 0x0000300001147983 */ /* 0x001f620000300800 */
[----:B------:R-:W5:Y:S02]  /*31770*/  LDL.LU R21, [R1+0x34] ;  /* 0x0000340001157983 */ /* 0x000f640000300800 */
[----:B------:R-:W3:Y:S02]  /*31780*/  LDL.LU R22, [R1+0x38] ;  /* 0x0000380001167983 */ /* 0x000ee40000300800 */
[----:B------:R-:W3:Y:S01]  /*31790*/  LDL.LU R23, [R1+0x3c] ;  /* 0x00003c0001177983 */ /* 0x000ee20000300800 */
[----:B--2---:R-:W-:Y:S01]  /*317a0*/  HMMA.16816.F32 R16, R16, R24, R12 ;  /* 0x000000181010723c */ /* 0x004fe2000000180c */
[----:B---3--:R-:W-:Y:S01]  /*317b0*/  STL.64 [R1+0x2e60], R22 ;  /* 0x002e601601007387 */ /* 0x008fe20000100a00 */
[----:B-----5:R0:W-:Y:S03]  /*317c0*/  STL.64 [R1+0x2e58], R20 ;  /* 0x002e581401007387 */ /* 0x0201e60000100a00 */
[----:B0-----:R-:W2:Y:S01]  /*317d0*/  LDL.LU R20, [R1+0xd0] ;  /* 0x0000d00001147983 */ /* 0x001ea20000300800 */
[----:B------:R-:W2:Y:S02]  /*317e0*/  LDL.LU R21, [R1+0xd4] ;  /* 0x0000d40001157983 */ /* 0x000ea40000300800 */
[----:B------:R-:W2:Y:S02]  /*317f0*/  LDL.LU R22, [R1+0xd8] ;  /* 0x0000d80001167983 */ /* 0x000ea40000300800 */
[----:B------:R-:W2:Y:S01]  /*31800*/  LDL.LU R23, [R1+0xdc] ;  /* 0x0000dc0001177983 */ /* 0x000ea20000300800 */
[----:B------:R-:W3:Y:S01]  /*31810*/  LDL.LU.64 R14, [R1+0x2eb0] ;  /* 0x002eb000010e7983 */ /* 0x000ee20000300a00 */
[----:B------:R-:W5:Y:S11]  /*31820*/  LDL.LU.64 R12, [R1+0x2ea8] ;  /* 0x002ea800010c7983 */ /* 0x000f760000300a00 */
[----:B------:R-:W-:Y:S02]  /*31830*/  STL.64 [R1+0x60], R16 ;  /* 0x0000601001007387 */ /* 0x000fe40000100a00 */
[----:B------:R3:W-:Y:S01]  /*31840*/  STL [R1+0x68], R18 ;  /* 0x0000681201007387 */ /* 0x0007e20000100800 */
[----:B------:R-:W-:-:S02]  /*31850*/  MOV R2, R19 ;  /* 0x0000001300027202 */ /* 0x000fc40000000f00 */
[----:B---3--:R-:W-:Y:S02]  /*31860*/  MOV R18, R14 ;  /* 0x0000000e00127202 */ /* 0x008fe40000000f00 */
[----:B-----5:R-:W-:Y:S02]  /*31870*/  MOV R16, R12 ;  /* 0x0000000c00107202 */ /* 0x020fe40000000f00 */
[----:B------:R-:W-:Y:S01]  /*31880*/  MOV R19, R15 ;  /* 0x0000000f00137202 */ /* 0x000fe20000000f00 */
[----:B------:R-:W4:Y:S01]  /*31890*/  LDL.LU R12, [R1+0x2ea4] ;  /* 0x002ea400010c7983 */ /* 0x000f220000300800 */
[----:B------:R-:W-:Y:S02]  /*318a0*/  IMAD.MOV.U32 R17, RZ, RZ, R13 ;  /* 0x000000ffff117224 */ /* 0x000fe400078e000d */
[----:B------:R-:W4:Y:S02]  /*318b0*/  LDL.LU R13, [R1+0x2ea0] ;  /* 0x002ea000010d7983 */ /* 0x000f240000300800 */
[----:B------:R-:W4:Y:S01]  /*318c0*/  LDL.LU R14, [R1+0x2e9c] ;  /* 0x002e9c00010e7983 */ /* 0x000f220000300800 */
[----:B------:R-:W4:Y:S01]  /*318d0*/  LDL.LU R15, [R1+0x2e98] ;  /* 0x002e9800010f7983 */ /* 0x000f220000300800 */
[----:B------:R-:W-:Y:S02]  /*318e0*/  STL.64 [R1+0x2e30], R18 ;  /* 0x002e301201007387 */ /* 0x000fe40000100a00 */
[----:B------:R0:W-:Y:S02]  /*318f0*/  STL.64 [R1+0x2e28], R16 ;  /* 0x002e281001007387 */ /* 0x0001e40000100a00 */
[----:B0-----:R-:W3:Y:S01]  /*31900*/  LDL.LU R16, [R1+0x90] ;  /* 0x0000900001107983 */ /* 0x001ee20000300800 */
[----:B------:R-:W3:Y:S02]  /*31910*/  LDL.LU R17, [R1+0x94] ;  /* 0x0000940001117983 */ /* 0x000ee40000300800 */
[----:B------:R-:W5:Y:S02]  /*31920*/  LDL.LU R18, [R1+0x98] ;  /* 0x0000980001127983 */ /* 0x000f640000300800 */
[----:B------:R-:W5:Y:S01]  /*31930*/  LDL.LU R19, [R1+0x9c] ;  /* 0x00009c0001137983 */ /* 0x000f620000300800 */
[-C--:B----4-:R-:W-:Y:S01]  /*31940*/  HMMA.16816.F32 R12, R12, R24.reuse, R8 ;  /* 0x000000180c0c723c */ /* 0x090fe20000001808 */
[----:B-----5:R-:W-:Y:S01]  /*31950*/  STL.64 [R1+0x2e50], R18 ;  /* 0x002e501201007387 */ /* 0x020fe20000100a00 */
[----:B---3--:R0:W-:Y:S03]  /*31960*/  STL.64 [R1+0x2e48], R16 ;  /* 0x002e481001007387 */ /* 0x0081e60000100a00 */
[----:B0-----:R-:W3:Y:S01]  /*31970*/  LDL.LU R16, [R1+0xb0] ;  /* 0x0000b00001107983 */ /* 0x001ee20000300800 */
[----:B------:R-:W3:Y:S02]  /*31980*/  LDL.LU R17, [R1+0xb4] ;  /* 0x0000b40001117983 */ /* 0x000ee40000300800 */
[----:B------:R-:W3:Y:S02]  /*31990*/  LDL.LU R18, [R1+0xb8] ;  /* 0x0000b80001127983 */ /* 0x000ee40000300800 */
[----:B------:R-:W3:Y:S01]  /*319a0*/  LDL.LU R19, [R1+0xbc] ;  /* 0x0000bc0001137983 */ /* 0x000ee20000300800 */
[----:B------:R-:W4:Y:S01]  /*319b0*/  LDL.LU.64 R10, [R1+0x2e90] ;  /* 0x002e9000010a7983 */ /* 0x000f220000300a00 */
[----:B------:R-:W4:Y:S11]  /*319c0*/  LDL.LU.64 R8, [R1+0x2e88] ;  /* 0x002e880001087983 */ /* 0x000f360000300a00 */
[----:B------:R0:W-:Y:S02]  /*319d0*/  STL.64 [R1+0x160], R12 ;  /* 0x0001600c01007387 */ /* 0x0001e40000100a00 */
[----:B------:R1:W-:Y:S01]  /*319e0*/  STL.64 [R1+0x168], R14 ;  /* 0x0001680e01007387 */ /* 0x0003e20000100a00 */
[----:B0-----:R-:W5:Y:S01]  /*319f0*/  LDL.LU R12, [R1+0x40] ;  /* 0x00004000010c7983 */ /* 0x001f620000300800 */
[----:B------:R-:W5:Y:S02]  /*31a00*/  LDL.LU R13, [R1+0x44] ;  /* 0x00004400010d7983 */ /* 0x000f640000300800 */
[----:B-1----:R-:W5:Y:S02]  /*31a10*/  LDL.LU R14, [R1+0x48] ;  /* 0x00004800010e7983 */ /* 0x002f640000300800 */
[----:B------:R-:W5:Y:S01]  /*31a20*/  LDL.LU R15, [R1+0x4c] ;  /* 0x00004c00010f7983 */ /* 0x000f620000300800 */
[-C--:B----4-:R-:W-:Y:S01]  /*31a30*/  HMMA.16816.F32 R8, R8, R24.reuse, R4 ;  /* 0x000000180808723c */ /* 0x090fe20000001804 */
[----:B------:R-:W2:Y:S01]  /*31a40*/  LDL.LU.64 R6, [R1+0x2e80] ;  /* 0x002e800001067983 */ /* 0x000ea20000300a00 */
[----:B------:R-:W2:Y:S11]  /*31a50*/  LDL.LU.64 R4, [R1+0x2e78] ;  /* 0x002e780001047983 */ /* 0x000eb60000300a00 */
[----:B------:R-:W-:Y:S10]  /*31a60*/  @!UPT UIADD3 URZ, URZ, URZ, URZ ;  /* 0x0000003f3f3ff290 */ /* 0x000ff4000fffe03f */
[----:B------:R0:W-:Y:S01]  /*31a70*/  STL.64 [R1+0x140], R8 ;  /* 0x0001400801007387 */ /* 0x0001e20000100a00 */
[----:B------:R1:W-:Y:S02]  /*31a80*/  STL.64 [R1+0x148], R10 ;  /* 0x0001480a01007387 */ /* 0x0003e40000100a00 */
[----:B0-----:R-:W-:Y:S01]  /*31a90*/  IMAD.MOV.U32 R8, RZ, RZ, R28 ;  /* 0x000000ffff087224 */ /* 0x001fe200078e001c */
[----:B------:R-:W-:Y:S01]  /*31aa0*/  MOV R9, R29 ;  /* 0x0000001d00097202 */ /* 0x000fe20000000f00 */
[----:B------:R-:W4:Y:S01]  /*31ab0*/  LDL.LU R28, [R1+0x2e74] ;  /* 0x002e7400011c7983 */ /* 0x000f220000300800 */
[----:B------:R-:W3:Y:S01]  /*31ac0*/  LDL.LU R29, [R1+0x2e70] ;  /* 0x002e7000011d7983 */ /* 0x000ee20000300800 */
[----:B-1----:R-:W-:Y:S01]  /*31ad0*/  MOV R10, R26 ;  /* 0x0000001a000a7202 */ /* 0x002fe20000000f00 */
[----:B------:R-:W-:Y:S01]  /*31ae0*/  IMAD.MOV.U32 R11, RZ, RZ, R27 ;  /* 0x000000ffff0b7224 */ /* 0x000fe200078e001b */
[----:B------:R-:W3:Y:S01]  /*31af0*/  LDL.LU R26, [R1+0x2e6c] ;  /* 0x002e6c00011a7983 */ /* 0x000ee20000300800 */
[----:B------:R-:W3:Y:S01]  /*31b00*/  LDL.LU R27, [R1+0x2e68] ;  /* 0x002e6800011b7983 */ /* 0x000ee20000300800 */
[----:B--2---:R-:W-:Y:S02]  /*31b10*/  HMMA.16816.F32 R4, R4, R24, R20 ;  /* 0x000000180404723c */ /* 0x004fe40000001814 */
[----:B------:R-:W3:Y:S01]  /*31b20*/  LDL.LU.64 R22, [R1+0x2e60] ;  /* 0x002e600001167983 */ /* 0x000ee20000300a00 */
[----:B------:R-:W3:Y:S11]  /*31b30*/  LDL.LU.64 R20, [R1+0x2e58] ;  /* 0x002e580001147983 */ /* 0x000ef60000300a00 */
[----:B------:R-:W-:Y:S09]  /*31b40*/  @!UPT UIADD3 URZ, URZ, URZ, URZ ;  /* 0x0000003f3f3ff290 */ /* 0x000ff2000fffe03f */
[----:B------:R0:W-:Y:S01]  /*31b50*/  STL.64 [R1+0x110], R4 ;  /* 0x0001100401007387 */ /* 0x0001e20000100a00 */
[----:B------:R1:W-:Y:S03]  /*31b60*/  STL.64 [R1+0x118], R6 ;  /* 0x0001180601007387 */ /* 0x0003e60000100a00 */
[----:B0-----:R-:W2:Y:S01]  /*31b70*/  LDL.LU R4, [R1+0x50] ;  /* 0x0000500001047983 */ /* 0x001ea20000300800 */
[----:B------:R-:W2:Y:S02]  /*31b80*/  LDL.LU R5, [R1+0x54] ;  /* 0x0000540001057983 */ /* 0x000ea40000300800 */
[----:B-1----:R-:W2:Y:S01]  /*31b90*/  LDL.LU R6, [R1+0x58] ;  /* 0x0000580001067983 */ /* 0x002ea20000300800 */
[-C--:B---3--:R-:W-:Y:S01]  /*31ba0*/  HMMA.16816.F32 R20, R20, R26.reuse, R16 ;  /* 0x0000001a1414723c */ /* 0x088fe20000001810 */
[----:B------:R-:W3:Y:S01]  /*31bb0*/  LDL.LU.64 R18, [R1+0x2e50] ;  /* 0x002e500001127983 */ /* 0x000ee20000300a00 */
[----:B------:R-:W3:Y:S11]  /*31bc0*/  LDL.LU.64 R16, [R1+0x2e48] ;  /* 0x002e480001107983 */ /* 0x000ef60000300a00 */
[----:B------:R-:W-:Y:S10]  /*31bd0*/  @!UPT UIADD3 URZ, URZ, URZ, URZ ;  /* 0x0000003f3f3ff290 */ /* 0x000ff4000fffe03f */
[----:B------:R-:W-:Y:S01]  /*31be0*/  STL.64 [R1+0xf0], R20 ;  /* 0x0000f01401007387 */ /* 0x000fe20000100a00 */
[----:B------:R0:W-:Y:S03]  /*31bf0*/  STL.64 [R1+0xf8], R22 ;  /* 0x0000f81601007387 */ /* 0x0001e60000100a00 */
[----:B0-----:R-:W3:Y:S01]  /*31c00*/  LDL.LU.64 R22, [R1+0x2e40] ;  /* 0x002e400001167983 */ /* 0x001ee20000300a00 */
[----:B------:R-:W3:Y:S01]  /*31c10*/  LDL.LU.64 R20, [R1+0x2e38] ;  /* 0x002e380001147983 */ /* 0x000ee20000300a00 */
[----:B------:R-:W-:Y:S01]  /*31c20*/  MOV R7, R29 ;  /* 0x0000001d00077202 */ /* 0x000fe20000000f00 */
[-C--:B---3--:R-:W-:Y:S01]  /*31c30*/  HMMA.16816.F32 R20, R20, R26.reuse, R16 ;  /* 0x0000001a1414723c */ /* 0x088fe20000001810 */
[----:B------:R-:W5:Y:S01]  /*31c40*/  LDL.LU.64 R18, [R1+0x2e30] ;  /* 0x002e300001127983 */ /* 0x000f620000300a00 */
[----:B------:R-:W5:Y:S11]  /*31c50*/  LDL.LU.64 R16, [R1+0x2e28] ;  /* 0x002e280001107983 */ /* 0x000f760000300a00 */
[----:B------:R-:W-:Y:S10]  /*31c60*/  @!UPT UIADD3 URZ, URZ, URZ, URZ ;  /* 0x0000003f3f3ff290 */ /* 0x000ff4000fffe03f */
[----:B------:R-:W-:Y:S01]  /*31c70*/  STL.64 [R1+0xd0], R20 ;  /* 0x0000d01401007387 */ /* 0x000fe20000100a00 */
[----:B------:R0:W-:Y:S01]  /*31c80*/  STL [R1+0xd8], R22 ;  /* 0x0000d81601007387 */ /* 0x0001e20000100800 */
[----:B------:R-:W-:Y:S02]  /*31c90*/  MOV R29, R23 ;  /* 0x00000017001d7202 */ /* 0x000fe40000000f00 */
[----:B0-----:R-:W3:Y:S01]  /*31ca0*/  LDL.LU.64 R22, [R1+0x2e20] ;  /* 0x002e200001167983 */ /* 0x001ee20000300a00 */
[-C--:B--2---:R-:W-:Y:S02]  /*31cb0*/  HMMA.16816.F32 R4, R8, R26.reuse, R4 ;  /* 0x0000001a0804723c */ /* 0x084fe40000001804 */
[----:B------:R-:W-:Y:S11]  /*31cc0*/  STL [R1+0x2d40], R29 ;  /* 0x002d401d01007387 */ /* 0x000ff60000100800 */
[----:B------:R-:W-:Y:S10]  /*31cd0*/  @!UPT UIADD3 URZ, URZ, URZ, URZ ;  /* 0x0000003f3f3ff290 */ /* 0x000ff4000fffe03f */
[----:B------:R-:W-:Y:S01]  /*31ce0*/  STL.64 [R1+0x90], R4 ;  /* 0x0000900401007387 */ /* 0x000fe20000100a00 */
[----:B------:R-:W-:Y:S03]  /*31cf0*/  STL.64 [R1+0x98], R6 ;  /* 0x0000980601007387 */ /* 0x000fe60000100a00 */
[----:B---3--:R-:W0:Y:S01]  /*31d00*/  LDSM.16.MT88.4 R4, [R22+0x22000] ;  /* 0x022000001604783b */ /* 0x008e220000004200 */
[----:B-----5:R-:W-:Y:S07]  /*31d10*/  HMMA.16816.F32 R8, R16, R26, R12 ;  /* 0x0000001a1008723c */ /* 0x020fee000000180c */
[----:B0-----:R-:W-:Y:S01]  /*31d20*/  IMAD.MOV.U32 R15, RZ, RZ, R4 ;  /* 0x000000ffff0f7224 */ /* 0x001fe200078e0004 */
[----:B------:R-:W-:-:S02]  /*31d30*/  MOV R14, R5 ;  /* 0x00000005000e7202 */ /* 0x000fc40000000f00 */
[----:B------:R-:W-:Y:S01]  /*31d40*/  MOV R13, R6 ;  /* 0x00000006000d7202 */ /* 0x000fe20000000f00 */
[----:B------:R-:W-:Y:S02]  /*31d50*/  IMAD.MOV.U32 R12, RZ, RZ, R7 ;  /* 0x000000ffff0c7224 */ /* 0x000fe400078e0007 */
[----:B------:R-:W0:Y:S10]  /*31d60*/  LDSM.16.MT88.4 R4, [R22+0x22080] ;  /* 0x022080001604783b */ /* 0x000e340000004200 */
[----:B------:R-:W-:Y:S01]  /*31d70*/  STL.64 [R1+0x50], R8 ;  /* 0x0000500801007387 */ /* 0x000fe20000100a00 */
[----:B0-----:R-:W-:-:S02]  /*31d80*/  MOV R19, R4 ;  /* 0x0000000400137202 */ /* 0x001fc40000000f00 */
[----:B------:R-:W-:Y:S01]  /*31d90*/  MOV R18, R5 ;  /* 0x0000000500127202 */ /* 0x000fe20000000f00 */
[----:B------:R-:W-:Y:S01]  /*31da0*/  IMAD.MOV.U32 R17, RZ, RZ, R6 ;  /* 0x000000ffff117224 */ /* 0x000fe200078e0006 */
[----:B------:R-:W-:Y:S02]  /*31db0*/  MOV R16, R7 ;  /* 0x0000000700107202 */ /* 0x000fe40000000f00 */
[----:B------:R-:W0:Y:S04]  /*31dc0*/  LDSM.16.MT88.4 R4, [R22+0x22100] ;  /* 0x022100001604783b */ /* 0x000e280000004200 */
[----:B------:R0:W-:Y:S02]  /*31dd0*/  STL.64 [R1+0x58], R10 ;  /* 0x0000580a01007387 */ /* 0x0001e40000100a00 */
[----:B0-----:R-:W-:Y:S01]  /*31de0*/  MOV R11, R4 ;  /* 0x00000004000b7202 */ /* 0x001fe20000000f00 */
[----:B------:R-:W-:Y:S01]  /*31df0*/  IMAD.MOV.U32 R10, RZ, RZ, R5 ;  /* 0x000000ffff0a7224 */ /* 0x000fe200078e0005 */
[----:B------:R-:W-:-:S02]  /*31e00*/  MOV R9, R6 ;  /* 0x0000000600097202 */ /* 0x000fc40000000f00 */
[----:B------:R-:W-:Y:S02]  /*31e10*/  MOV R8, R7 ;  /* 0x0000000700087202 */ /* 0x000fe40000000f00 */
[----:B------:R-:W0:Y:S02]  /*31e20*/  LDSM.16.MT88.4 R4, [R22+0x22180] ;  /* 0x022180001604783b */ /* 0x000e240000004200 */
[----:B0-----:R-:W-:Y:S01]  /*31e30*/  IMAD.MOV.U32 R24, RZ, RZ, R4 ;  /* 0x000000ffff187224 */ /* 0x001fe200078e0004 */
[----:B------:R-:W-:Y:S02]  /*31e40*/  MOV R22, R5 ;  /* 0x0000000500167202 */ /* 0x000fe40000000f00 */
[----:B------:R-:W-:Y:S01]  /*31e50*/  MOV R21, R6 ;  /* 0x0000000600157202 */ /* 0x000fe20000000f00 */
[----:B------:R-:W-:Y:S02]  /*31e60*/  IMAD.MOV.U32 R20, RZ, RZ, R7 ;  /* 0x000000ffff147224 */ /* 0x000fe400078e0007 */
[----:B------:R-:W0:Y:S04]  /*31e70*/  LDSM.16.MT88.4 R4, [R23+0x22000] ;  /* 0x022000001704783b */ /* 0x000e280000004200 */
[----:B0-----:R0:W-:Y:S01]  /*31e80*/  STL.64 [R1+0x2da8], R6 ;  /* 0x002da80601007387 */ /* 0x0011e20000100a00 */
[----:B------:R1:W-:Y:S02]  /*31e90*/  STL.64 [R1+0x2da0], R4 ;  /* 0x002da00401007387 */ /* 0x0003e40000100a00 */
[----:B0-----:R-:W-:Y:S01]  /*31ea0*/  IMAD.MOV.U32 R6, RZ, RZ, R21 ;  /* 0x000000ffff067224 */ /* 0x001fe200078e0015 */
[----:B------:R-:W-:-:S02]  /*31eb0*/  MOV R7, R20 ;  /* 0x0000001400077202 */ /* 0x000fc40000000f00 */
[----:B-1----:R-:W-:Y:S02]  /*31ec0*/  MOV R4, R24 ;  /* 0x0000001800047202 */ /* 0x002fe40000000f00 */
[----:B------:R-:W-:Y:S01]  /*31ed0*/  MOV R5, R22 ;  /* 0x0000001600057202 */ /* 0x000fe20000000f00 */
[----:B------:R0:W-:Y:S04]  /*31ee0*/  STL.64 [R1+0x2dc8], R6 ;  /* 0x002dc80601007387 */ /* 0x0001e80000100a00 */
[----:B------:R1:W-:Y:S01]  /*31ef0*/  STL.64 [R1+0x2dc0], R4 ;  /* 0x002dc00401007387 */ /* 0x0003e20000100a00 */
[----:B0-----:R-:W-:Y:S02]  /*31f00*/  MOV R6, R9 ;  /* 0x0000000900067202 */ /* 0x001fe40000000f00 */
[----:B-1----:R-:W-:Y:S01]  /*31f10*/  MOV R4, R11 ;  /* 0x0000000b00047202 */ /* 0x002fe20000000f00 */
[----:B------:R-:W-:Y:S01]  /*31f20*/  IMAD.MOV.U32 R5, RZ, RZ, R10 ;  /* 0x000000ffff057224 */ /* 0x000fe200078e000a */
[----:B------:R-:W-:-:S02]  /*31f30*/  MOV R7, R8 ;  /* 0x0000000800077202 */ /* 0x000fc40000000f00 */
[----:B------:R-:W0:Y:S04]  /*31f40*/  LDSM.16.MT88.4 R8, [R23+0x22080] ;  /* 0x022080001708783b */ /* 0x000e280000004200 */
[----:B------:R-:W-:Y:S01]  /*31f50*/  STL.64 [R1+0x2de8], R6 ;  /* 0x002de80601007387 */ /* 0x000fe20000100a00 */
[----:B------:R-:W-:Y:S03]  /*31f60*/  STL.64 [R1+0x2de0], R4 ;  /* 0x002de00401007387 */ /* 0x000fe60000100a00 */
[----:B0-----:R-:W-:Y:S01]  /*31f70*/  STL.64 [R1+0x2d98], R10 ;  /* 0x002d980a01007387 */ /* 0x001fe20000100a00 */
[----:B------:R0:W-:Y:S03]  /*31f80*/  STL.64 [R1+0x2d90], R8 ;  /* 0x002d900801007387 */ /* 0x0001e60000100a00 */
[----:B0-----:R-:W2:Y:S01]  /*31f90*/  LDL.LU R8, [R1+0xc0] ;  /* 0x0000c00001087983 */ /* 0x001ea20000300800 */
[----:B------:R-:W2:Y:S02]  /*31fa0*/  LDL.LU R9, [R1+0xc4] ;  /* 0x0000c40001097983 */ /* 0x000ea40000300800 */
[----:B------:R-:W3:Y:S02]  /*31fb0*/  LDL.LU R10, [R1+0xc8] ;  /* 0x0000c800010a7983 */ /* 0x000ee40000300800 */
[----:B------:R-:W3:Y:S01]  /*31fc0*/  LDL.LU R11, [R1+0xcc] ;  /* 0x0000cc00010b7983 */ /* 0x000ee20000300800 */
[----:B------:R-:W-:Y:S01]  /*31fd0*/  MOV R6, R17 ;  /* 0x0000001100067202 */ /* 0x000fe20000000f00 */
[----:B------:R-:W-:-:S02]  /*31fe0*/  IMAD.MOV.U32 R7, RZ, RZ, R16 ;  /* 0x000000ffff077224 */ /* 0x000fc400078e0010 */
[----:B------:R-:W-:Y:S01]  /*31ff0*/  IMAD.MOV.U32 R4, RZ, RZ, R19 ;  /* 0x000000ffff047224 */ /* 0x000fe200078e0013 */
[----:B------:R-:W-:Y:S02]  /*32000*/  MOV R5, R18 ;  /* 0x0000001200057202 */ /* 0x000fe40000000f00 */
[----:B------:R-:W-:Y:S04]  /*32010*/  LDSM.16.MT88.4 R16, [R23+0x22180] ;  /* 0x022180001710783b */ /* 0x000fe80000004200 */
[----:B------:R-:W-:Y:S01]  /*32020*/  STL.64 [R1+0x2e08], R6 ;  /* 0x002e080601007387 */ /* 0x000fe20000100a00 */
[----:B------:R-:W-:Y:S03]  /*32030*/  STL.64 [R1+0x2e00], R4 ;  /* 0x002e000401007387 */ /* 0x000fe60000100a00 */
        /* <DEDUP_REMOVED lines=17> */
[----:B------:R-:W3:Y:S01]  /*32150*/  LDL.LU R11, [R1+0x12c] ;  /* 0x00012c00010b7983 */ /* 0x000ee20000300800 */
[----:B------:R-:W-:-:S02]  /*32160*/  MOV R4, R15 ;  /* 0x0000000f00047202 */ /* 0x000fc40000000f00 */
[----:B------:R-:W-:Y:S01]  /*32170*/  MOV R5, R14 ;  /* 0x0000000e00057202 */ /* 0x000fe20000000f00 */
[----:B------:R-:W-:Y:S01]  /*32180*/  IMAD.MOV.U32 R6, RZ, RZ, R13 ;  /* 0x000000ffff067224 */ /* 0x000fe200078e000d */
[----:B------:R-:W-:Y:S02]  /*32190*/  MOV R7, R12 ;  /* 0x0000000c00077202 */ /* 0x000fe40000000f00 */
[----:B------:R-:W0:Y:S02]  /*321a0*/  LDSM.16.MT88.4 R12, [R23+0x22100] ;  /* 0x02210000170c783b */ /* 0x000e240000004200 */
[----:B----4-:R-:W1:Y:S02]  /*321b0*/  LDSM.16.MT88.4 R20, [R28+0x22000] ;  /* 0x022000001c14783b */ /* 0x010e640000004200 */
[----:B---3--:R-:W-:Y:S02]  /*321c0*/  STL.64 [R1+0x2e18], R10 ;  /* 0x002e180a01007387 */ /* 0x008fe40000100a00 */
        /* <DEDUP_REMOVED lines=57> */
[----:B0-----:R-:W1:Y:S01]  /*32560*/  LDL.LU R4, [R1+0x60] ;  /* 0x0000600001047983 */ /* 0x001e620000300800 */
[----:B------:R-:W1:Y:S02]  /*32570*/  LDL.LU R5, [R1+0x64] ;  /* 0x0000640001057983 */ /* 0x000e640000300800 */
[----:B--2---:R-:W1:Y:S02]  /*32580*/  LDL.LU R6, [R1+0x68] ;  /* 0x0000680001067983 */ /* 0x004e640000300800 */
[----:B------:R-:W-:Y:S02]  /*32590*/  IMAD.MOV.U32 R7, RZ, RZ, R2 ;  /* 0x000000ffff077224 */ /* 0x000fe400078e0002 */
[----:B------:R-:W2:Y:S01]  /*325a0*/  LDL.LU R2, [R1+0x2d88] ;  /* 0x002d880001027983 */ /* 0x000ea20000300800 */
[-C--:B---3--:R-:W-:Y:S03]  /*325b0*/  HMMA.16816.F32 R8, R8, R26.reuse, R12 ;  /* 0x0000001a0808723c */ /* 0x088fe6000000180c */
[----:B------:R-:W4:Y:S01]  /*325c0*/  LDL.LU.64 R14, [R1+0x2d80] ;  /* 0x002d8000010e7983 */ /* 0x000f220000300a00 */
[----:B------:R-:W4:Y:S11]  /*325d0*/  LDL.LU.64 R12, [R1+0x2d78] ;  /* 0x002d7800010c7983 */ /* 0x000f360000300a00 */
[----:B------:R-:W-:Y:S08]  /*325e0*/  @!UPT UIADD3 URZ, URZ, URZ, URZ ;  /* 0x0000003f3f3ff290 */ /* 0x000ff0000fffe03f */
[----:B------:R0:W-:Y:S01]  /*325f0*/  STL.64 [R1+0xe0], R8 ;  /* 0x0000e00801007387 */ /* 0x0001e20000100a00 */
[----:B------:R3:W-:Y:S03]  /*32600*/  STL.64 [R1+0xe8], R10 ;  /* 0x0000e80a01007387 */ /* 0x0007e60000100a00 */
[----:B0-----:R-:W5:Y:S01]  /*32610*/  LDL.LU R8, [R1+0x70] ;  /* 0x0000700001087983 */ /* 0x001f620000300800 */
[----:B------:R-:W5:Y:S01]  /*32620*/  LDL.LU R9, [R1+0x74] ;  /* 0x0000740001097983 */ /* 0x000f620000300800 */
[----:B---3--:R-:W-:Y:S02]  /*32630*/  MOV R10, R0 ;  /* 0x00000000000a7202 */ /* 0x008fe40000000f00 */
[----:B------:R-:W3:Y:S01]  /*32640*/  LDL.LU R0, [R1+0x2d70] ;  /* 0x002d700001007983 */ /* 0x000ee20000300800 */
[-C--:B----4-:R-:W-:Y:S03]  /*32650*/  HMMA.16816.F32 R12, R12, R26.reuse, R16 ;  /* 0x0000001a0c0c723c */ /* 0x090fe60000001810 */
[----:B------:R-:W5:Y:S01]  /*32660*/  LDL.LU.64 R18, [R1+0x2d68] ;  /* 0x002d680001127983 */ /* 0x000f620000300a00 */
[----:B------:R-:W5:Y:S01]  /*32670*/  LDL.LU.64 R16, [R1+0x2d60] ;  /* 0x002d600001107983 */ /* 0x000f620000300a00 */
[----:B------:R-:W-:Y:S11]  /*32680*/  MOV R11, R3 ;  /* 0x00000003000b7202 */ /* 0x000ff60000000f00 */
[----:B------:R-:W-:Y:S07]  /*32690*/  @!UPT UIADD3 URZ, URZ, URZ, URZ ;  /* 0x0000003f3f3ff290 */ /* 0x000fee000fffe03f */
[----:B------:R-:W-:Y:S01]  /*326a0*/  STL.64 [R1+0xc0], R12 ;  /* 0x0000c00c01007387 */ /* 0x000fe20000100a00 */
[----:B------:R-:W-:Y:S01]  /*326b0*/  STL.64 [R1+0xc8], R14 ;  /* 0x0000c80e01007387 */ /* 0x000fe20000100a00 */
[-C--:B-1----:R-:W-:Y:S01]  /*326c0*/  HMMA.16816.F32 R4, R20, R26.reuse, R4 ;  /* 0x0000001a1404723c */ /* 0x082fe20000001804 */
[----:B--2---:R-:W-:Y:S01]  /*326d0*/  LDSM.16.MT88.4 R20, [R2+0x24080] ;  /* 0x024080000214783b */ /* 0x004fe20000004200 */
[----:B------:R-:W-:Y:S06]  /*326e0*/  LDSM.16.MT88.4 R12, [R28+0x22100] ;  /* 0x022100001c0c783b */ /* 0x000fec0000004200 */
[----:B-----5:R-:W-:Y:S01]  /*326f0*/  HMMA.16816.F32 R8, R16, R26, R8 ;  /* 0x0000001a1008723c */ /* 0x020fe20000001808 */
[----:B------:R-:W-:Y:S11]  /*32700*/  LDSM.16.MT88.4 R16, [R28+0x22080] ;  /* 0x022080001c10783b */ /* 0x000ff60000004200 */
[----:B------:R-:W-:Y:S11]  /*32710*/  @!UPT UIADD3 URZ, URZ, URZ, URZ ;  /* 0x0000003f3f3ff290 */ /* 0x000ff6000fffe03f */
[----:B------:R-:W-:Y:S01]  /*32720*/  @!UPT UIADD3 URZ, URZ, URZ, URZ ;  /* 0x0000003f3f3ff290 */ /* 0x000fe2000fffe03f */
[----:B------:R-:W-:Y:S01]  /*32730*/  MOV R24, R11 ;  /* 0x0000000b00187202 */ /* 0x000fe20000000f00 */
[----:B------:R-:W-:Y:S01]  /*32740*/  IMAD.MOV.U32 R25, RZ, RZ, R10 ;  /* 0x000000ffff197224 */ /* 0x000fe200078e000a */
[----:B------:R-:W-:Y:S03]  /*32750*/  STL.64 [R1+0xb0], R8 ;  /* 0x0000b00801007387 */ /* 0x000fe60000100a00 */
[----:B------:R-:W-:Y:S02]  /*32760*/  STL [R1+0x2d48], R24 ;  /* 0x002d481801007387 */ /* 0x000fe40000100800 */
[----:B------:R-:W0:Y:S01]  /*32770*/  LDSM.16.MT88.4 R8, [R28+0x22180] ;  /* 0x022180001c08783b */ /* 0x000e220000004200 */
[----:B------:R1:W-:Y:S04]  /*32780*/  STL [R1+0x2cc8], R25 ;  /* 0x002cc81901007387 */ /* 0x0003e80000100800 */
[----:B-1----:R-:W2:Y:S01]  /*32790*/  LDL R25, [R1+0xbfc] ;  /* 0x000bfc0001197983 */ /* 0x002ea20000100800 */
[----:B------:R-:W-:Y:S02]  /*327a0*/  STL.64 [R1+0x80], R4 ;  /* 0x0000800401007387 */ /* 0x000fe40000100a00 */
[----:B------:R-:W-:Y:S02]  /*327b0*/  STL.64 [R1+0x88], R6 ;  /* 0x0000880601007387 */ /* 0x000fe40000100a00 */
[----:B---3--:R-:W1:Y:S04]  /*327c0*/  LDSM.16.M88.4 R4, [R0+0x40200] ;  /* 0x040200000004783b */ /* 0x008e680000000200 */
[----:B0-----:R-:W-:Y:S01]  /*327d0*/  STL [R1+0x2d5c], R8 ;  /* 0x002d5c0801007387 */ /* 0x001fe20000100800 */
[----:B------:R-:W-:Y:S02]  /*327e0*/  STL [R1+0x2d58], R9 ;  /* 0x002d580901007387 */ /* 0x000fe40000100800 */
[----:B------:R-:W-:Y:S02]  /*327f0*/  STL [R1+0x2d54], R10 ;  /* 0x002d540a01007387 */ /* 0x000fe40000100800 */
[----:B------:R-:W-:Y:S02]  /*32800*/  STL [R1+0x2d50], R11 ;  /* 0x002d500b01007387 */ /* 0x000fe40000100800 */
[----:B------:R-:W0:Y:S04]  /*32810*/  LDSM.16.MT88.4 R8, [R2+0x24000] ;  /* 0x024000000208783b */ /* 0x000e280000004200 */
[----:B------:R3:W-:Y:S01]  /*32820*/  STL [R1+0x2d4c], R28 ;  /* 0x002d4c1c01007387 */ /* 0x0007e20000100800 */
[----:B------:R-:W-:-:S02]  /*32830*/  MOV R24, R22 ;  /* 0x0000001600187202 */ /* 0x000fc40000000f00 */
[----:B------:R-:W-:Y:S01]  /*32840*/  MOV R29, R23 ;  /* 0x00000017001d7202 */ /* 0x000fe20000000f00 */
[----:B-1----:R-:W-:Y:S01]  /*32850*/  STL [R1+0x2bdc], R6 ;  /* 0x002bdc0601007387 */ /* 0x002fe20000100800 */
[----:B---3--:R-:W-:-:S03]  /*32860*/  IMAD.MOV.U32 R28, RZ, RZ, R21 ;  /* 0x000000ffff1c7224 */ /* 0x008fc600078e0015 */
[----:B0-----:R-:W-:Y:S01]  /*32870*/  STL.64 [R1+0x30], R8 ;  /* 0x0000300801007387 */ /* 0x001fe20000100a00 */
[----:B------:R0:W-:Y:S02]  /*32880*/  STL.64 [R1+0x38], R10 ;  /* 0x0000380a01007387 */ /* 0x0001e40000100a00 */
[----:B0-----:R-:W-:Y:S02]  /*32890*/  MOV R11, R20 ;  /* 0x00000014000b7202 */ /* 0x001fe40000000f00 */
[----:B------:R-:W0:Y:S04]  /*328a0*/  LDSM.16.MT88.4 R20, [R2+0x24100] ;  /* 0x024100000214783b */ /* 0x000e280000004200 */
[----:B------:R-:W-:Y:S01]  /*328b0*/  STL [R1+0x2bd8], R7 ;  /* 0x002bd80701007387 */ /* 0x000fe20000100800 */
[----:B0-----:R-:W-:Y:S01]  /*328c0*/  IMAD.MOV.U32 R8, RZ, RZ, R21 ;  /* 0x000000ffff087224 */ /* 0x001fe200078e0015 */
[----:B------:R-:W-:-:S02]  /*328d0*/  MOV R9, R22 ;  /* 0x0000001600097202 */ /* 0x000fc40000000f00 */
[----:B------:R-:W-:Y:S01]  /*328e0*/  STL [R1+0x10], R20 ;  /* 0x0000101401007387 */ /* 0x000fe20000100800 */
[----:B------:R-:W-:Y:S02]  /*328f0*/  MOV R10, R23 ;  /* 0x00000017000a7202 */ /* 0x000fe40000000f00 */
[----:B------:R-:W0:Y:S04]  /*32900*/  LDSM.16.MT88.4 R20, [R2+0x24180] ;  /* 0x024180000214783b */ /* 0x000e280000004200 */
[----:B0-----:R-:W-:Y:S01]  /*32910*/  IMAD.MOV.U32 R7, RZ, RZ, R20 ;  /* 0x000000ffff077224 */ /* 0x001fe200078e0014 */
[----:B------:R-:W-:Y:S02]  /*32920*/  MOV R6, R21 ;  /* 0x0000001500067202 */ /* 0x000fe40000000f00 */
[----:B------:R-:W-:Y:S01]  /*32930*/  MOV R3, R22 ;  /* 0x0000001600037202 */ /* 0x000fe20000000f00 */
[----:B------:R-:W-:-:S02]  /*32940*/  IMAD.MOV.U32 R0, RZ, RZ, R23 ;  /* 0x000000ffff007224 */ /* 0x000fc400078e0017 */
[----:B------:R-:W-:Y:S01]  /*32950*/  STL.64 [R1+0x2d38], R6 ;  /* 0x002d380601007387 */ /* 0x000fe20000100a00 */
[----:B------:R0:W-:Y:S03]  /*32960*/  STL.64 [R1+0x2d30], R4 ;  /* 0x002d300401007387 */ /* 0x0001e60000100a00 */
[----:B0-----:R-:W3:Y:S01]  /*32970*/  LDL.LU R4, [R1+0x140] ;  /* 0x0001400001047983 */ /* 0x001ee20000300800 */
[----:B------:R-:W3:Y:S02]  /*32980*/  LDL.LU R5, [R1+0x144] ;  /* 0x0001440001057983 */ /* 0x000ee40000300800 */
[----:B------:R-:W3:Y:S02]  /*32990*/  LDL.LU R6, [R1+0x148] ;  /* 0x0001480001067983 */ /* 0x000ee40000300800 */
[----:B------:R-:W3:Y:S01]  /*329a0*/  LDL.LU R7, [R1+0x14c] ;  /* 0x00014c0001077983 */ /* 0x000ee20000300800 */
[----:B--2---:R-:W0:Y:S04]  /*329b0*/  LDSM.16.MT88.4 R20, [R25+0x24000] ;  /* 0x024000001914783b */ /* 0x004e280000004200 */
[----:B0-----:R-:W-:Y:S01]  /*329c0*/  STL.64 [R1+0x2cd8], R22 ;  /* 0x002cd81601007387 */ /* 0x001fe20000100a00 */
[----:B------:R0:W-:Y:S03]  /*329d0*/  STL.64 [R1+0x2cd0], R20 ;  /* 0x002cd01401007387 */ /* 0x0001e60000100a00 */
[----:B0-----:R-:W2:Y:S01]  /*329e0*/  LDL.LU R20, [R1+0x160] ;  /* 0x0001600001147983 */ /* 0x001ea20000300800 */
[----:B------:R-:W2:Y:S02]  /*329f0*/  LDL.LU R21, [R1+0x164] ;  /* 0x0001640001157983 */ /* 0x000ea40000300800 */
[----:B------:R-:W2:Y:S02]  /*32a00*/  LDL.LU R22, [R1+0x168] ;  /* 0x0001680001167983 */ /* 0x000ea40000300800 */
[----:B------:R-:W2:Y:S01]  /*32a10*/  LDL.LU R23, [R1+0x16c] ;  /* 0x00016c0001177983 */ /* 0x000ea20000300800 */
[-C--:B---3--:R-:W-:Y:S08]  /*32a20*/  HMMA.16816.F32 R4, R12, R26.reuse, R4 ;  /* 0x0000001a0c04723c */ /* 0x088ff00000001804 */
[----:B--2---:R-:W-:Y:S01]  /*32a30*/  HMMA.16816.F32 R16, R16, R26, R20 ;  /* 0x0000001a1010723c */ /* 0x004fe20000001814 */
[----:B------:R-:W2:Y:S11]  /*32a40*/  LDL.LU R20, [R1+0x50] ;  /* 0x0000500001147983 */ /* 0x000eb60000300800 */
[----:B------:R-:W-:Y:S11]  /*32a50*/  @!UPT UIADD3 URZ, URZ, URZ, URZ ;  /* 0x0000003f3f3ff290 */ /* 0x000ff6000fffe03f */
[----:B------:R0:W-:Y:S01]  /*32a60*/  STL.64 [R1+0x70], R16 ;  /* 0x0000701001007387 */ /* 0x0001e20000100a00 */
[----:B------:R1:W-:Y:S02]  /*32a70*/  STL.64 [R1+0x78], R18 ;  /* 0x0000781201007387 */ /* 0x0003e40000100a00 */
[----:B------:R3:W-:Y:S02]  /*32a80*/  STL.64 [R1+0x160], R4 ;  /* 0x0001600401007387 */ /* 0x0007e40000100a00 */
[----:B------:R4:W-:Y:S01]  /*32a90*/  STL.64 [R1+0x168], R6 ;  /* 0x0001680601007387 */ /* 0x0009e20000100a00 */
[----:B------:R-:W2:Y:S01]  /*32aa0*/  LDL.LU R21, [R1+0x54] ;  /* 0x0000540001157983 */ /* 0x000ea20000300800 */
[----:B------:R-:W5:Y:S02]  /*32ab0*/  LDL.LU R22, [R1+0x58] ;  /* 0x0000580001167983 */ /* 0x000f640000300800 */
[----:B------:R-:W5:Y:S01]  /*32ac0*/  LDL.LU R23, [R1+0x5c] ;  /* 0x00005c0001177983 */ /* 0x000f620000300800 */
[----:B0-----:R-:W2:Y:S01]  /*32ad0*/  LDL.LU R16, [R1+0x30] ;  /* 0x0000300001107983 */ /* 0x001ea20000300800 */
[----:B------:R-:W2:Y:S02]  /*32ae0*/  LDL.LU R17, [R1+0x34] ;  /* 0x0000340001117983 */ /* 0x000ea40000300800 */
[----:B-1----:R-:W2:Y:S02]  /*32af0*/  LDL.LU R18, [R1+0x38] ;  /* 0x0000380001127983 */ /* 0x002ea40000300800 */
[----:B------:R-:W2:Y:S01]  /*32b00*/  LDL.LU R19, [R1+0x3c] ;  /* 0x00003c0001137983 */ /* 0x000ea20000300800 */
[----:B---3--:R-:W3:Y:S01]  /*32b10*/  LDL.LU R4, [R1+0x110] ;  /* 0x0001100001047983 */ /* 0x008ee20000300800 */
[----:B------:R-:W3:Y:S02]  /*32b20*/  LDL.LU R5, [R1+0x114] ;  /* 0x0001140001057983 */ /* 0x000ee40000300800 */
[----:B----4-:R-:W3:Y:S02]  /*32b30*/  LDL.LU R6, [R1+0x118] ;  /* 0x0001180001067983 */ /* 0x010ee40000300800 */
[----:B------:R-:W3:Y:S01]  /*32b40*/  LDL.LU R7, [R1+0x11c] ;  /* 0x00011c0001077983 */ /* 0x000ee20000300800 */
[----:B-----5:R-:W-:Y:S01]  /*32b50*/  STL.64 [R1+0x2ce8], R22 ;  /* 0x002ce81601007387 */ /* 0x020fe20000100a00 */
[----:B--2---:R0:W-:Y:S03]  /*32b60*/  STL.64 [R1+0x2ce0], R20 ;  /* 0x002ce01401007387 */ /* 0x0041e60000100a00 */
[----:B0-----:R-:W2:Y:S01]  /*32b70*/  LDL.LU R20, [R1+0x10] ;  /* 0x0000100001147983 */ /* 0x001ea20000300800 */
[----:B------:R-:W-:Y:S01]  /*32b80*/  MOV R22, R9 ;  /* 0x0000000900167202 */ /* 0x000fe20000000f00 */
[----:B------:R-:W-:Y:S01]  /*32b90*/  IMAD.MOV.U32 R23, RZ, RZ, R10 ;  /* 0x000000ffff177224 */ /* 0x000fe200078e000a */
[----:B------:R-:W-:-:S02]  /*32ba0*/  MOV R21, R8 ;  /* 0x0000000800157202 */ /* 0x000fc40000000f00 */
[----:B------:R-:W3:Y:S01]  /*32bb0*/  LDL.LU R8, [R1+0x2d5c] ;  /* 0x002d5c0001087983 */ /* 0x000ee20000300800 */
[----:B------:R-:W3:Y:S02]  /*32bc0*/  LDL.LU R9, [R1+0x2d58] ;  /* 0x002d580001097983 */ /* 0x000ee40000300800 */
[----:B------:R-:W3:Y:S02]  /*32bd0*/  LDL.LU R10, [R1+0x2d54] ;  /* 0x002d5400010a7983 */ /* 0x000ee40000300800 */
[----:B------:R0:W-:Y:S02]  /*32be0*/  STL.64 [R1+0x2d08], R22 ;  /* 0x002d081601007387 */ /* 0x0001e40000100a00 */
[----:B0-----:R-:W-:Y:S01]  /*32bf0*/  IMAD.MOV.U32 R22, RZ, RZ, R24 ;  /* 0x000000ffff167224 */ /* 0x001fe200078e0018 */
[----:B------:R-:W-:Y:S01]  /*32c00*/  MOV R23, R29 ;  /* 0x0000001d00177202 */ /* 0x000fe20000000f00 */
[----:B--2---:R0:W-:Y:S02]  /*32c10*/  STL.64 [R1+0x2d00], R20 ;  /* 0x002d001401007387 */ /* 0x0041e40000100a00 */
[----:B0-----:R-:W-:-:S02]  /*32c20*/  MOV R20, R11 ;  /* 0x0000000b00147202 */ /* 0x001fc40000000f00 */
[----:B------:R-:W-:Y:S01]  /*32c30*/  MOV R21, R28 ;  /* 0x0000001c00157202 */ /* 0x000fe20000000f00 */
[----:B------:R-:W3:Y:S01]  /*32c40*/  LDL.LU R11, [R1+0x2d50] ;  /* 0x002d5000010b7983 */ /* 0x000ee20000300800 */
[----:B------:R-:W2:Y:S02]  /*32c50*/  LDL.LU R28, [R1+0x2d4c] ;  /* 0x002d4c00011c7983 */ /* 0x000ea40000300800 */
[----:B------:R-:W4:Y:S02]  /*32c60*/  LDL.LU R24, [R1+0x2d48] ;  /* 0x002d480001187983 */ /* 0x000f240000300800 */
[----:B------:R-:W5:Y:S01]  /*32c70*/  LDL.LU R29, [R1+0x2d44] ;  /* 0x002d4400011d7983 */ /* 0x000f620000300800 */
[----:B------:R-:W-:Y:S01]  /*32c80*/  STL.64 [R1+0x2d28], R22 ;  /* 0x002d281601007387 */ /* 0x000fe20000100a00 */
[----:B------:R0:W-:Y:S03]  /*32c90*/  STL.64 [R1+0x2d20], R20 ;  /* 0x002d201401007387 */ /* 0x0001e60000100a00 */
[----:B0-----:R-:W2:Y:S01]  /*32ca0*/  LDL.LU R20, [R1+0xf0] ;  /* 0x0000f00001147983 */ /* 0x001ea20000300800 */
[----:B------:R-:W2:Y:S02]  /*32cb0*/  LDL.LU R21, [R1+0xf4] ;  /* 0x0000f40001157983 */ /* 0x000ea40000300800 */
[----:B------:R-:W2:Y:S02]  /*32cc0*/  LDL.LU R22, [R1+0xf8] ;  /* 0x0000f80001167983 */ /* 0x000ea40000300800 */
[----:B------:R-:W2:Y:S01]  /*32cd0*/  LDL.LU R23, [R1+0xfc] ;  /* 0x0000fc0001177983 */ /* 0x000ea20000300800 */
[----:B------:R-:W2:Y:S01]  /*32ce0*/  LDL.LU R12, [R1+0x40] ;  /* 0x00004000010c7983 */ /* 0x000ea20000300800 */
[----:B------:R-:W2:Y:S02]  /*32cf0*/  LDL.LU R13, [R1+0x44] ;  /* 0x00004400010d7983 */ /* 0x000ea40000300800 */
[----:B------:R-:W2:Y:S01]  /*32d00*/  LDL.LU R14, [R1+0x48] ;  /* 0x00004800010e7983 */ /* 0x000ea20000300800 */
[----:B-----5:R-:W-:-:S02]  /*32d10*/  MOV R15, R29 ;  /* 0x0000001d000f7202 */ /* 0x020fc40000000f00 */
[----:B------:R-:W5:Y:S04]  /*32d20*/  LDL.LU R29, [R1+0x2d40] ;  /* 0x002d4000011d7983 */ /* 0x000f680000300800 */
[----:B--2---:R-:W-:Y:S01]  /*32d30*/  STL.64 [R1+0x2cf8], R14 ;  /* 0x002cf80e01007387 */ /* 0x004fe20000100a00 */
[----:B------:R0:W-:Y:S03]  /*32d40*/  STL.64 [R1+0x2cf0], R12 ;  /* 0x002cf00c01007387 */ /* 0x0001e60000100a00 */
[----:B0-----:R-:W2:Y:S01]  /*32d50*/  LDL.LU R12, [R1+0x90] ;  /* 0x00009000010c7983 */ /* 0x001ea20000300800 */
[----:B------:R-:W2:Y:S02]  /*32d60*/  LDL.LU R13, [R1+0x94] ;  /* 0x00009400010d7983 */ /* 0x000ea40000300800 */
[----:B------:R-:W2:Y:S02]  /*32d70*/  LDL.LU R14, [R1+0x98] ;  /* 0x00009800010e7983 */ /* 0x000ea40000300800 */
[----:B------:R-:W2:Y:S01]  /*32d80*/  LDL.LU R15, [R1+0x9c] ;  /* 0x00009c00010f7983 */ /* 0x000ea20000300800 */
[----:B---3--:R-:W-:Y:S01]  /*32d90*/  HMMA.16816.F32 R8, R8, R26, R4 ;  /* 0x0000001a0808723c */ /* 0x008fe20000001804 */
[----:B--2---:R-:W-:Y:S01]  /*32da0*/  STL.64 [R1+0x2d18], R14 ;  /* 0x002d180e01007387 */ /* 0x004fe20000100a00 */
[----:B------:R0:W-:Y:S03]  /*32db0*/  STL.64 [R1+0x2d10], R12 ;  /* 0x002d100c01007387 */ /* 0x0001e60000100a00 */
[----:B0-----:R-:W2:Y:S01]  /*32dc0*/  LDL.LU R12, [R1+0xd0] ;  /* 0x0000d000010c7983 */ /* 0x001ea20000300800 */
[----:B------:R-:W2:Y:S02]  /*32dd0*/  LDL.LU R13, [R1+0xd4] ;  /* 0x0000d400010d7983 */ /* 0x000ea40000300800 */
[----:B------:R-:W2:Y:S02]  /*32de0*/  LDL.LU R14, [R1+0xd8] ;  /* 0x0000d800010e7983 */ /* 0x000ea40000300800 */
[----:B------:R-:W3:Y:S01]  /*32df0*/  LDL.LU.64 R6, [R1+0x2d38] ;  /* 0x002d380001067983 */ /* 0x000ee20000300a00 */
[----:B------:R-:W2:Y:S11]  /*32e00*/  LDL.LU.64 R4, [R1+0x2d30] ;  /* 0x002d300001047983 */ /* 0x000eb60000300a00 */
[----:B------:R-:W-:Y:S01]  /*32e10*/  @!UPT UIADD3 URZ, URZ, URZ, URZ ;  /* 0x0000003f3f3ff290 */ /* 0x000fe2000fffe03f */
[----:B------:R-:W-:Y:S02]  /*32e20*/  STL.64 [R1+0x120], R8 ;  /* 0x0001200801007387 */ /* 0x000fe40000100a00 */
[----:B------:R0:W-:Y:S02]  /*32e30*/  STL.64 [R1+0x128], R10 ;  /* 0x0001280a01007387 */ /* 0x0001e40000100a00 */
[----:B-----5:R-:W-:Y:S01]  /*32e40*/  IMAD.MOV.U32 R15, RZ, RZ, R29 ;  /* 0x000000ffff0f7224 */ /* 0x020fe200078e001d */
[----:B--2---:R-:W-:Y:S01]  /*32e50*/  HMMA.16816.F32 R16, R16, R4, R20 ;  /* 0x000000041010723c */ /* 0x004fe20000001814 */
[----:B------:R-:W2:Y:S01]  /*32e60*/  LDL.LU.64 R22, [R1+0x2d28] ;  /* 0x002d280001167983 */ /* 0x000ea20000300a00 */
[----:B------:R-:W2:Y:S01]  /*32e70*/  LDL.LU.64 R20, [R1+0x2d20] ;  /* 0x002d200001147983 */ /* 0x000ea20000300a00 */
[----:B0-----:R-:W-:Y:S01]  /*32e80*/  MOV R11, R0 ;  /* 0x00000000000b7202 */ /* 0x001fe20000000f00 */
[----:B------:R-:W-:Y:S01]  /*32e90*/  IMAD.MOV.U32 R10, RZ, RZ, R3 ;  /* 0x000000ffff0a7224 */ /* 0x000fe200078e0003 */
[----:B---3--:R-:W-:-:S02]  /*32ea0*/  MOV R8, R7 ;  /* 0x0000000700087202 */ /* 0x008fc40000000f00 */
[----:B------:R-:W-:Y:S11]  /*32eb0*/  MOV R9, R6 ;  /* 0x0000000600097202 */ /* 0x000ff60000000f00 */
[----:B------:R-:W-:Y:S06]  /*32ec0*/  @!UPT UIADD3 URZ, URZ, URZ, URZ ;  /* 0x0000003f3f3ff290 */ /* 0x000fec000fffe03f */
[----:B------:R-:W-:Y:S02]  /*32ed0*/  MOV R0, R19 ;  /* 0x0000001300007202 */ /* 0x000fe40000000f00 */
[----:B------:R-:W-:Y:S01]  /*32ee0*/  MOV R3, R18 ;  /* 0x0000001200037202 */ /* 0x000fe20000000f00 */
[----:B------:R-:W-:Y:S01]  /*32ef0*/  IMAD.MOV.U32 R29, RZ, RZ, R17 ;  /* 0x000000ffff1d7224 */ /* 0x000fe200078e0011 */
[----:B------:R-:W-:Y:S01]  /*32f00*/  MOV R7, R16 ;  /* 0x0000001000077202 */ /* 0x000fe20000000f00 */
[----:B------:R-:W3:Y:S01]  /*32f10*/  LDL R19, [R1+0xbf8] ;  /* 0x000bf80001137983 */ /* 0x000ee20000100800 */
[----:B------:R-:W-:Y:S02]  /*32f20*/  STL [R1+0x2bec], R0 ;  /* 0x002bec0001007387 */ /* 0x000fe40000100800 */
[----:B------:R-:W-:Y:S02]  /*32f30*/  STL [R1+0x2be8], R3 ;  /* 0x002be80301007387 */ /* 0x000fe40000100800 */
[----:B------:R-:W-:Y:S01]  /*32f40*/  STL [R1+0x2be4], R29 ;  /* 0x002be41d01007387 */ /* 0x000fe20000100800 */
[----:B------:R-:W-:Y:S01]  /*32f50*/  STL [R1+0x2be0], R7 ;  /* 0x002be00701007387 */ /* 0x000fe20000100800 */
[-C--:B--2---:R-:W-:Y:S03]  /*32f60*/  HMMA.16816.F32 R20, R20, R4.reuse, R12 ;  /* 0x000000041414723c */ /* 0x084fe6000000180c */
[----:B------:R-:W2:Y:S01]  /*32f70*/  LDL.LU.64 R14, [R1+0x2d18] ;  /* 0x002d1800010e7983 */ /* 0x000ea20000300a00 */
[----:B------:R-:W2:Y:S11]  /*32f80*/  LDL.LU.64 R12, [R1+0x2d10] ;  /* 0x002d1000010c7983 */ /* 0x000eb60000300a00 */
[----:B------:R-:W-:Y:S08]  /*32f90*/  @!UPT UIADD3 URZ, URZ, URZ, URZ ;  /* 0x0000003f3f3ff290 */ /* 0x000ff0000fffe03f */
[----:B------:R-:W-:Y:S01]  /*32fa0*/  STL.64 [R1+0xf0], R20 ;  /* 0x0000f01401007387 */ /* 0x000fe20000100a00 */
[----:B------:R0:W-:Y:S02]  /*32fb0*/  STL [R1+0xf8], R22 ;  /* 0x0000f81601007387 */ /* 0x0001e40000100800 */
[----:B------:R-:W-:Y:S02]  /*32fc0*/  IMAD.MOV.U32 R6, RZ, RZ, R23 ;  /* 0x000000ffff067224 */ /* 0x000fe400078e0017 */
[----:B0-----:R-:W2:Y:S01]  /*32fd0*/  LDL.LU.64 R22, [R1+0x2d08] ;  /* 0x002d080001167983 */ /* 0x001ea20000300a00 */
[----:B------:R-:W2:Y:S02]  /*32fe0*/  LDL.LU.64 R20, [R1+0x2d00] ;  /* 0x002d000001147983 */ /* 0x000ea40000300a00 */
[----:B------:R0:W-:Y:S01]  /*32ff0*/  STL [R1+0x2bf0], R6 ;  /* 0x002bf00601007387 */ /* 0x0001e20000100800 */
        /* <DEDUP_REMOVED lines=8> */
[----:B------:R-:W5:Y:S01]  /*33080*/  LDL.LU.64 R22, [R1+0x2ce8] ;  /* 0x002ce80001167983 */ /* 0x000f620000300a00 */
[----:B------:R-:W5:Y:S02]  /*33090*/  LDL.LU.64 R20, [R1+0x2ce0] ;  /* 0x002ce00001147983 */ /* 0x000f640000300a00 */
[----:B------:R-:W-:Y:S02]  /*330a0*/  STL [R1+0x2c00], R7 ;  /* 0x002c000701007387 */ /* 0x000fe40000100800 */
[----:B------:R-:W-:Y:S01]  /*330b0*/  STL [R1+0x2bfc], R29 ;  /* 0x002bfc1d01007387 */ /* 0x000fe20000100800 */
[----:B------:R-:W-:Y:S01]  /*330c0*/  STL [R1+0x2bf8], R3 ;  /* 0x002bf80301007387 */ /* 0x000fe20000100800 */
[----:B------:R-:W-:Y:S01]  /*330d0*/  STL [R1+0x2bf4], R0 ;  /* 0x002bf40001007387 */ /* 0x000fe20000100800 */
[----:B-----5:R-:W-:Y:S02]  /*330e0*/  HMMA.16816.F32 R8, R8, R4, R20 ;  /* 0x000000040808723c */ /* 0x020fe40000001814 */
[----:B------:R-:W2:Y:S01]  /*330f0*/  LDL.LU.64 R22, [R1+0x2cd8] ;  /* 0x002cd80001167983 */ /* 0x000ea20000300a00 */
[----:B------:R-:W2:Y:S11]  /*33100*/  LDL.LU.64 R20, [R1+0x2cd0] ;  /* 0x002cd00001147983 */ /* 0x000eb60000300a00 */
[----:B------:R-:W-:Y:S09]  /*33110*/  @!UPT UIADD3 URZ, URZ, URZ, URZ ;  /* 0x0000003f3f3ff290 */ /* 0x000ff2000fffe03f */
[----:B------:R-:W-:Y:S01]  /*33120*/  STL.64 [R1+0xa0], R8 ;  /* 0x0000a00801007387 */ /* 0x000fe20000100a00 */
[----:B------:R2:W-:Y:S01]  /*33130*/  STL [R1+0xa8], R10 ;  /* 0x0000a80a01007387 */ /* 0x0005e20000100800 */
[----:B0-----:R-:W-:-:S05]  /*33140*/  MOV R6, R11 ;  /* 0x0000000b00067202 */ /* 0x001fca0000000f00 */
[----:B------:R-:W-:Y:S01]  /*33150*/  STL [R1+0x2c04], R6 ;  /* 0x002c040601007387 */ /* 0x000fe20000100800 */
[----:B--2---:R-:W-:Y:S11]  /*33160*/  HMMA.16816.F32 R8, R20, R4, R12 ;  /* 0x000000041408723c */ /* 0x004ff6000000180c */
[----:B------:R-:W-:Y:S11]  /*33170*/  @!UPT UIADD3 URZ, URZ, URZ, URZ ;  /* 0x0000003f3f3ff290 */ /* 0x000ff6000fffe03f */
[----:B------:R-:W-:Y:S02]  /*33180*/  @!UPT UIADD3 URZ, URZ, URZ, URZ ;  /* 0x0000003f3f3ff290 */ /* 0x000fe4000fffe03f */
[----:B------:R-:W-:Y:S01]  /*33190*/  IMAD.MOV.U32 R7, RZ, RZ, R8 ;  /* 0x000000ffff077224 */ /* 0x000fe200078e0008 */
[----:B------:R-:W-:Y:S02]  /*331a0*/  MOV R29, R9 ;  /* 0x00000009001d7202 */ /* 0x000fe40000000f00 */
[----:B------:R-:W-:Y:S01]  /*331b0*/  MOV R3, R10 ;  /* 0x0000000a00037202 */ /* 0x000fe20000000f00 */
[----:B------:R-:W-:Y:S02]  /*331c0*/  IMAD.MOV.U32 R0, RZ, RZ, R11 ;  /* 0x000000ffff007224 */ /* 0x000fe400078e000b */
[----:B------:R-:W0:Y:S04]  /*331d0*/  LDSM.16.MT88.4 R8, [R25+0x24080] ;  /* 0x024080001908783b */ /* 0x000e280000004200 */
[----:B------:R-:W-:Y:S01]  /*331e0*/  STL [R1+0x2c10], R3 ;  /* 0x002c100301007387 */ /* 0x000fe20000100800 */
[----:B------:R-:W-:Y:S02]  /*331f0*/  STL [R1+0x2c0c], R29 ;  /* 0x002c0c1d01007387 */ /* 0x000fe40000100800 */
[----:B------:R1:W-:Y:S01]  /*33200*/  STL [R1+0x2c08], R7 ;  /* 0x002c080701007387 */ /* 0x0003e20000100800 */
[----:B0-----:R-:W-:-:S02]  /*33210*/  MOV R16, R8 ;  /* 0x0000000800107202 */ /* 0x001fc40000000f00 */
[----:B-1----:R-:W-:Y:S01]  /*33220*/  MOV R7, R9 ;  /* 0x0000000900077202 */ /* 0x002fe20000000f00 */
[----:B------:R-:W-:Y:S01]  /*33230*/  IMAD.MOV.U32 R6, RZ, RZ, R10 ;  /* 0x000000ffff067224 */ /* 0x000fe200078e000a */
[----:B------:R-:W-:Y:S02]  /*33240*/  MOV R3, R11 ;  /* 0x0000000b00037202 */ /* 0x000fe40000000f00 */
[----:B------:R-:W0:Y:S02]  /*33250*/  LDSM.16.MT88.4 R8, [R25+0x24100] ;  /* 0x024100001908783b */ /* 0x000e240000004200 */
[----:B0-----:R-:W-:Y:S01]  /*33260*/  MOV R15, R8 ;  /* 0x00000008000f7202 */ /* 0x001fe20000000f00 */
[----:B------:R-:W-:Y:S01]  /*33270*/  IMAD.MOV.U32 R14, RZ, RZ, R9 ;  /* 0x000000ffff0e7224 */ /* 0x000fe200078e0009 */
[----:B------:R-:W-:Y:S02]  /*33280*/  MOV R13, R10 ;  /* 0x0000000a000d7202 */ /* 0x000fe40000000f00 */
[----:B------:R-:W-:-:S02]  /*33290*/  MOV R12, R11 ;  /* 0x0000000b000c7202 */ /* 0x000fc40000000f00 */
[----:B------:R0:W1:Y:S04]  /*332a0*/  LDSM.16.MT88.4 R8, [R25+0x24180] ;  /* 0x024180001908783b */ /* 0x0000680000004200 */
[----:B0-----:R-:W2:Y:S01]  /*332b0*/  LDL.LU R25, [R1+0x2cc8] ;  /* 0x002cc80001197983 */ /* 0x001ea20000300800 */
[----:B-1----:R-:W-:Y:S01]  /*332c0*/  IMAD.MOV.U32 R21, RZ, RZ, R8 ;  /* 0x000000ffff157224 */ /* 0x002fe200078e0008 */
[----:B------:R-:W-:Y:S02]  /*332d0*/  MOV R20, R9 ;  /* 0x0000000900147202 */ /* 0x000fe40000000f00 */
[----:B------:R-:W-:Y:S01]  /*332e0*/  MOV R18, R10 ;  /* 0x0000000a00127202 */ /* 0x000fe20000000f00 */
[----:B------:R-:W-:Y:S02]  /*332f0*/  IMAD.MOV.U32 R17, RZ, RZ, R11 ;  /* 0x000000ffff117224 */ /* 0x000fe400078e000b */
[----:B---3--:R-:W0:Y:S02]  /*33300*/  LDSM.16.MT88.4 R8, [R19+0x24000] ;  /* 0x024000001308783b */ /* 0x008e240000004200 */
[----:B0-----:R-:W-:-:S02]  /*33310*/  MOV R27, R8 ;  /* 0x00000008001b7202 */ /* 0x001fc40000000f00 */
[----:B------:R-:W-:Y:S01]  /*33320*/  MOV R26, R9 ;  /* 0x00000009001a7202 */ /* 0x000fe20000000f00 */
[----:B------:R-:W-:Y:S01]  /*33330*/  IMAD.MOV.U32 R23, RZ, RZ, R10 ;  /* 0x000000ffff177224 */ /* 0x000fe200078e000a */
[----:B------:R-:W-:Y:S02]  /*33340*/  MOV R22, R11 ;  /* 0x0000000b00167202 */ /* 0x000fe40000000f00 */
[----:B------:R-:W0:Y:S04]  /*33350*/  LDSM.16.MT88.4 R8, [R19+0x24080] ;  /* 0x024080001308783b */ /* 0x000e280000004200 */
[----:B0-----:R0:W-:Y:S01]  /*33360*/  STL.64 [R1+0x2c50], R10 ;  /* 0x002c500a01007387 */ /* 0x0011e20000100a00 */
[----:B------:R1:W-:Y:S01]  /*33370*/  STL.64 [R1+0x2c48], R8 ;  /* 0x002c480801007387 */ /* 0x0003e20000100a00 */
[----:B0-----:R-:W-:-:S02]  /*33380*/  MOV R10, R23 ;  /* 0x00000017000a7202 */ /* 0x001fc40000000f00 */
[----:B------:R-:W-:Y:S02]  /*33390*/  MOV R11, R22 ;  /* 0x00000016000b7202 */ /* 0x000fe40000000f00 */
[----:B-1----:R-:W-:Y:S01]  /*333a0*/  MOV R8, R27 ;  /* 0x0000001b00087202 */ /* 0x002fe20000000f00 */
[----:B------:R-:W-:Y:S02]  /*333b0*/  IMAD.MOV.U32 R9, RZ, RZ, R26 ;  /* 0x000000ffff097224 */ /* 0x000fe400078e001a */
[----:B------:R0:W-:Y:S03]  /*333c0*/  STL.64 [R1+0x2c70], R10 ;  /* 0x002c700a01007387 */ /* 0x0001e60000100a00 */
[----:B------:R1:W-:Y:S01]  /*333d0*/  STL.64 [R1+0x2c68], R8 ;  /* 0x002c680801007387 */ /* 0x0003e20000100a00 */
[----:B0-----:R-:W-:Y:S01]  /*333e0*/  MOV R10, R18 ;  /* 0x00000012000a7202 */ /* 0x001fe20000000f00 */
[----:B------:R-:W-:-:S02]  /*333f0*/  IMAD.MOV.U32 R11, RZ, RZ, R17 ;  /* 0x000000ffff0b7224 */ /* 0x000fc400078e0011 */
[----:B-1----:R-:W-:Y:S01]  /*33400*/  IMAD.MOV.U32 R8, RZ, RZ, R21 ;  /* 0x000000ffff087224 */ /* 0x002fe200078e0015 */
[----:B------:R-:W-:Y:S02]  /*33410*/  MOV R9, R20 ;  /* 0x0000001400097202 */ /* 0x000fe40000000f00 */
[----:B------:R-:W-:Y:S04]  /*33420*/  LDSM.16.MT88.4 R20, [R28+0x24000] ;  /* 0x024000001c14783b */ /* 0x000fe80000004200 */
[----:B------:R0:W-:Y:S01]  /*33430*/  STL.64 [R1+0x2c90], R10 ;  /* 0x002c900a01007387 */ /* 0x0001e20000100a00 */
[----:B------:R1:W-:Y:S02]  /*33440*/  STL.64 [R1+0x2c88], R8 ;  /* 0x002c880801007387 */ /* 0x0003e40000100a00 */
[----:B0-----:R-:W-:Y:S01]  /*33450*/  IMAD.MOV.U32 R10, RZ, RZ, R13 ;  /* 0x000000ffff0a7224 */ /* 0x001fe200078e000d */
[----:B-1----:R-:W-:-:S02]  /*33460*/  MOV R8, R15 ;  /* 0x0000000f00087202 */ /* 0x002fc40000000f00 */
[----:B------:R-:W-:Y:S02]  /*33470*/  MOV R9, R14 ;  /* 0x0000000e00097202 */ /* 0x000fe40000000f00 */
        /* <DEDUP_REMOVED lines=8> */
[----:B------:R-:W5:Y:S02]  /*33500*/  LDL.LU R14, [R1+0xe8] ;  /* 0x0000e800010e7983 */ /* 0x000f640000300800 */
[----:B------:R-:W5:Y:S02]  /*33510*/  LDL.LU R15, [R1+0xec] ;  /* 0x0000ec00010f7983 */ /* 0x000f640000300800 */
[----:B-----5:R-:W-:Y:S01]  /*33520*/  STL.64 [R1+0x2c60], R14 ;  /* 0x002c600e01007387 */ /* 0x020fe20000100a00 */
[----:B---3--:R0:W-:Y:S03]  /*33530*/  STL.64 [R1+0x2c58], R12 ;  /* 0x002c580c01007387 */ /* 0x0081e60000100a00 */
        /* <DEDUP_REMOVED lines=15> */
[----:B------:R-:W5:Y:S01]  /*33630*/  LDL.LU R15, [R1+0x15c] ;  /* 0x00015c00010f7983 */ /* 0x000f620000300800 */
[----:B------:R-:W-:-:S02]  /*33640*/  MOV R8, R16 ;  /* 0x0000001000087202 */ /* 0x000fc40000000f00 */
[----:B------:R-:W0:Y:S04]  /*33650*/  LDSM.16.MT88.4 R16, [R19+0x24180] ;  /* 0x024180001310783b */ /* 0x000e280000004200 */
[----:B-----5:R-:W-:Y:S01]  /*33660*/  STL.64 [R1+0x2cc0], R14 ;  /* 0x002cc00e01007387 */ /* 0x020fe20000100a00 */
[----:B---3--:R1:W-:Y:S03]  /*33670*/  STL.64 [R1+0x2cb8], R12 ;  /* 0x002cb80c01007387 */ /* 0x0083e60000100a00 */
[----:B-1----:R-:W3:Y:S01]  /*33680*/  LDL.LU R12, [R1+0x170] ;  /* 0x00017000010c7983 */ /* 0x002ee20000300800 */
[----:B------:R-:W3:Y:S02]  /*33690*/  LDL.LU R13, [R1+0x174] ;  /* 0x00017400010d7983 */ /* 0x000ee40000300800 */
[----:B------:R-:W3:Y:S02]  /*336a0*/  LDL.LU R14, [R1+0x178] ;  /* 0x00017800010e7983 */ /* 0x000ee40000300800 */
[----:B------:R-:W3:Y:S02]  /*336b0*/  LDL.LU R15, [R1+0x17c] ;  /* 0x00017c00010f7983 */ /* 0x000ee40000300800 */
[----:B------:R-:W-:Y:S01]  /*336c0*/  IMAD.MOV.U32 R9, RZ, RZ, R7 ;  /* 0x000000ffff097224 */ /* 0x000fe200078e0007 */
[----:B------:R-:W-:-:S02]  /*336d0*/  MOV R10, R6 ;  /* 0x00000006000a7202 */ /* 0x000fc40000000f00 */
[----:B------:R-:W-:Y:S01]  /*336e0*/  MOV R11, R3 ;  /* 0x00000003000b7202 */ /* 0x000fe20000000f00 */
[----:B0-----:R-:W-:Y:S01]  /*336f0*/  STL.64 [R1+0x2c30], R18 ;  /* 0x002c301201007387 */ /* 0x001fe20000100a00 */
        /* <DEDUP_REMOVED lines=8> */
[----:B------:R-:W2:Y:S01]  /*33780*/  LDL.LU R21, [R1+0xb4] ;  /* 0x0000b40001157983 */ /* 0x000ea20000300800 */
[-C--:B---3--:R-:W-:Y:S02]  /*33790*/  HMMA.16816.F32 R8, R8, R4.reuse, R12 ;  /* 0x000000040808723c */ /* 0x088fe4000000180c */
[----:B------:R-:W3:Y:S01]  /*337a0*/  LDL.LU.64 R14, [R1+0x2cc0] ;  /* 0x002cc000010e7983 */ /* 0x000ee20000300a00 */
[----:B------:R-:W3:Y:S11]  /*337b0*/  LDL.LU.64 R12, [R1+0x2cb8] ;  /* 0x002cb800010c7983 */ /* 0x000ef60000300a00 */
[----:B------:R-:W-:Y:S09]  /*337c0*/  @!UPT UIADD3 URZ, URZ, URZ, URZ ;  /* 0x0000003f3f3ff290 */ /* 0x000ff2000fffe03f */
[----:B------:R-:W-:Y:S01]  /*337d0*/  STL.64 [R1+0x60], R8 ;  /* 0x0000600801007387 */ /* 0x000fe20000100a00 */
[----:B------:R0:W-:Y:S03]  /*337e0*/  STL.64 [R1+0x68], R10 ;  /* 0x0000680a01007387 */ /* 0x0001e60000100a00 */
[----:B0-----:R-:W3:Y:S01]  /*337f0*/  LDL.LU.64 R10, [R1+0x2cb0] ;  /* 0x002cb000010a7983 */ /* 0x001ee20000300a00 */
[----:B------:R-:W3:Y:S02]  /*33800*/  LDL.LU.64 R8, [R1+0x2ca8] ;  /* 0x002ca80001087983 */ /* 0x000ee40000300a00 */
[-C--:B---3--:R-:W-:Y:S01]  /*33810*/  HMMA.16816.F32 R8, R8, R4.reuse, R12 ;  /* 0x000000040808723c */ /* 0x088fe2000000180c */
[----:B------:R-:W3:Y:S01]  /*33820*/  LDL.LU.64 R14, [R1+0x2ca0] ;  /* 0x002ca000010e7983 */ /* 0x000ee20000300a00 */
[----:B------:R-:W3:Y:S11]  /*33830*/  LDL.LU.64 R12, [R1+0x2c98] ;  /* 0x002c9800010c7983 */ /* 0x000ef60000300a00 */
[----:B------:R-:W-:Y:S10]  /*33840*/  @!UPT UIADD3 URZ, URZ, URZ, URZ ;  /* 0x0000003f3f3ff290 */ /* 0x000ff4000fffe03f */
        /* <DEDUP_REMOVED lines=21> */
[----:B------:R-:W5:Y:S01]  /*339a0*/  LDL.LU.64 R14, [R1+0x2c40] ;  /* 0x002c4000010e7983 */ /* 0x000f620000300a00 */
[----:B------:R-:W5:Y:S11]  /*339b0*/  LDL.LU.64 R12, [R1+0x2c38] ;  /* 0x002c3800010c7983 */ /* 0x000f760000300a00 */
[----:B------:R-:W-:Y:S10]  /*339c0*/  @!UPT UIADD3 URZ, URZ, URZ, URZ ;  /* 0x0000003f3f3ff290 */ /* 0x000ff4000fffe03f */
[----:B------:R0:W-:Y:S01]  /*339d0*/  STL.64 [R1+0x100], R8 ;  /* 0x0001000801007387 */ /* 0x0001e20000100a00 */
[----:B------:R1:W-:Y:S03]  /*339e0*/  STL.64 [R1+0x108], R10 ;  /* 0x0001080a01007387 */ /* 0x0003e60000100a00 */
[----:B0-----:R-:W3:Y:S01]  /*339f0*/  LDL.LU R8, [R1+0x70] ;  /* 0x0000700001087983 */ /* 0x001ee20000300800 */
[----:B------:R-:W3:Y:S02]  /*33a00*/  LDL.LU R9, [R1+0x74] ;  /* 0x0000740001097983 */ /* 0x000ee40000300800 */
[----:B-1----:R-:W3:Y:S02]  /*33a10*/  LDL.LU R10, [R1+0x78] ;  /* 0x00007800010a7983 */ /* 0x002ee40000300800 */
[----:B------:R-:W3:Y:S01]  /*33a20*/  LDL.LU R11, [R1+0x7c] ;  /* 0x00007c00010b7983 */ /* 0x000ee20000300800 */
[----:B-----5:R-:W-:Y:S01]  /*33a30*/  HMMA.16816.F32 R12, R12, R4, R16 ;  /* 0x000000040c0c723c */ /* 0x020fe20000001810 */
[----:B------:R-:W5:Y:S01]  /*33a40*/  LDL.LU.64 R18, [R1+0x2c30] ;  /* 0x002c300001127983 */ /* 0x000f620000300a00 */
[----:B------:R-:W5:Y:S02]  /*33a50*/  LDL.LU.64 R16, [R1+0x2c28] ;  /* 0x002c280001107983 */ /* 0x000f640000300a00 */
[----:B--2---:R-:W-:Y:S01]  /*33a60*/  IMAD.MOV.U32 R22, RZ, RZ, R25 ;  /* 0x000000ffff167224 */ /* 0x004fe200078e0019 */
[----:B----4-:R-:W-:-:S02]  /*33a70*/  MOV R23, R24 ;  /* 0x0000001800177202 */ /* 0x010fc40000000f00 */
[----:B------:R-:W3:Y:S11]  /*33a80*/  LDSM.16.MT88.4 R24, [R28+0x24080] ;  /* 0x024080001c18783b */ /* 0x000ef60000004200 */
[----:B------:R-:W-:Y:S05]  /*33a90*/  @!UPT UIADD3 URZ, URZ, URZ, URZ ;  /* 0x0000003f3f3ff290 */ /* 0x000fea000fffe03f */
[----:B------:R0:W-:Y:S01]  /*33aa0*/  STL.64 [R1+0xe0], R12 ;  /* 0x0000e00c01007387 */ /* 0x0001e20000100a00 */
[----:B------:R1:W-:Y:S03]  /*33ab0*/  STL.64 [R1+0xe8], R14 ;  /* 0x0000e80e01007387 */ /* 0x0003e60000100a00 */
[----:B0-----:R-:W2:Y:S01]  /*33ac0*/  LDL.LU R12, [R1+0x80] ;  /* 0x00008000010c7983 */ /* 0x001ea20000300800 */
[----:B------:R-:W2:Y:S02]  /*33ad0*/  LDL.LU R13, [R1+0x84] ;  /* 0x00008400010d7983 */ /* 0x000ea40000300800 */
[----:B-1----:R-:W2:Y:S02]  /*33ae0*/  LDL.LU R14, [R1+0x88] ;  /* 0x00008800010e7983 */ /* 0x002ea40000300800 */
[----:B------:R-:W2:Y:S01]  /*33af0*/  LDL.LU R15, [R1+0x8c] ;  /* 0x00008c00010f7983 */ /* 0x000ea20000300800 */
[-C--:B-----5:R-:W-:Y:S01]  /*33b00*/  HMMA.16816.F32 R16, R16, R4.reuse, R20 ;  /* 0x000000041010723c */ /* 0x0a0fe20000001814 */
[----:B------:R-:W2:Y:S01]  /*33b10*/  LDL.LU.64 R22, [R1+0x2c20] ;  /* 0x002c200001167983 */ /* 0x000ea20000300a00 */
[----:B------:R-:W2:Y:S11]  /*33b20*/  LDL.LU.64 R20, [R1+0x2c18] ;  /* 0x002c180001147983 */ /* 0x000eb60000300a00 */
[----:B------:R-:W-:Y:S10]  /*33b30*/  @!UPT UIADD3 URZ, URZ, URZ, URZ ;  /* 0x0000003f3f3ff290 */ /* 0x000ff4000fffe03f */
[----:B------:R-:W-:Y:S01]  /*33b40*/  STL.64 [R1+0xc0], R16 ;  /* 0x0000c01001007387 */ /* 0x000fe20000100a00 */
[----:B------:R3:W-:Y:S02]  /*33b50*/  STL.64 [R1+0xc8], R18 ;  /* 0x0000c81201007387 */ /* 0x0007e40000100a00 */
[-C--:B---3--:R-:W-:Y:S01]  /*33b60*/  HMMA.16816.F32 R16, R24, R4.reuse, R8 ;  /* 0x000000041810723c */ /* 0x088fe20000001808 */
[----:B------:R-:W-:Y:S07]  /*33b70*/  LDSM.16.MT88.4 R8, [R28+0x24100] ;  /* 0x024100001c08783b */ /* 0x000fee0000004200 */
[----:B--2---:R-:W-:Y:S11]  /*33b80*/  HMMA.16816.F32 R12, R20, R4, R12 ;  /* 0x00000004140c723c */ /* 0x004ff6000000180c */
[----:B------:R-:W-:Y:S11]  /*33b90*/  @!UPT UIADD3 URZ, URZ, URZ, URZ ;  /* 0x0000003f3f3ff290 */ /* 0x000ff6000fffe03f */
[----:B------:R-:W-:Y:S01]  /*33ba0*/  @!UPT UIADD3 URZ, URZ, URZ, URZ ;  /* 0x0000003f3f3ff290 */ /* 0x000fe2000fffe03f */
[----:B------:R-:W-:Y:S01]  /*33bb0*/  STL.64 [R1+0xb0], R12 ;  /* 0x0000b00c01007387 */ /* 0x000fe20000100a00 */
[----:B------:R-:W-:Y:S02]  /*33bc0*/  STL.64 [R1+0xb8], R14 ;  /* 0x0000b80e01007387 */ /* 0x000fe40000100a00 */
[----:B------:R-:W0:Y:S04]  /*33bd0*/  LDSM.16.MT88.4 R12, [R28+0x24180] ;  /* 0x024180001c0c783b */ /* 0x000e280000004200 */
[----:B------:R-:W-:Y:S01]  /*33be0*/  STL.64 [R1+0x80], R16 ;  /* 0x0000801001007387 */ /* 0x000fe20000100a00 */
[----:B------:R-:W-:Y:S02]  /*33bf0*/  STL.64 [R1+0x88], R18 ;  /* 0x0000881201007387 */ /* 0x000fe40000100a00 */
[----:B------:R-:W1:Y:S02]  /*33c00*/  LDSM.16.MT88.4 R16, [R2+0x26000] ;  /* 0x026000000210783b */ /* 0x000e640000004200 */
[----:B0-----:R-:W-:Y:S02]  /*33c10*/  STL.64 [R1+0x2bd0], R14 ;  /* 0x002bd00e01007387 */ /* 0x001fe40000100a00 */
[----:B------:R-:W-:Y:S02]  /*33c20*/  STL.64 [R1+0x2bc8], R12 ;  /* 0x002bc80c01007387 */ /* 0x000fe40000100a00 */
[----:B------:R0:W-:Y:S02]  /*33c30*/  STL [R1+0x2b20], R28 ;  /* 0x002b201c01007387 */ /* 0x0001e40000100800 */
[----:B0-----:R-:W2:Y:S01]  /*33c40*/  LDL R28, [R1+0xbfc] ;  /* 0x000bfc00011c7983 */ /* 0x001ea20000100800 */
[----:B-1----:R-:W-:Y:S01]  /*33c50*/  MOV R15, R16 ;  /* 0x00000010000f7202 */ /* 0x002fe20000000f00 */
        /* <DEDUP_REMOVED lines=20> */
[----:B0-----:R-:W-:Y:S01]  /*33da0*/  STL.64 [R1+0x2b40], R18 ;  /* 0x002b401201007387 */ /* 0x001fe20000100a00 */
[----:B------:R0:W-:Y:S02]  /*33db0*/  STL.64 [R1+0x2b38], R16 ;  /* 0x002b381001007387 */ /* 0x0001e40000100a00 */
[----:B0-----:R-:W-:Y:S01]  /*33dc0*/  IMAD.MOV.U32 R16, RZ, RZ, R3 ;  /* 0x000000ffff107224 */ /* 0x001fe200078e0003 */
[----:B------:R-:W-:Y:S01]  /*33dd0*/  MOV R17, R29 ;  /* 0x0000001d00117202 */ /* 0x000fe20000000f00 */
[----:B------:R-:W2:Y:S01]  /*33de0*/  LDL.LU R3, [R1+0x2c10] ;  /* 0x002c100001037983 */ /* 0x000ea20000300800 */
[----:B------:R-:W3:Y:S01]  /*33df0*/  LDL.LU R29, [R1+0x2c0c] ;  /* 0x002c0c00011d7983 */ /* 0x000ee20000300800 */
[----:B------:R-:W-:-:S02]  /*33e00*/  MOV R18, R7 ;  /* 0x0000000700127202 */ /* 0x000fc40000000f00 */
[----:B------:R-:W4:Y:S01]  /*33e10*/  LDL.LU R7, [R1+0x2c08] ;  /* 0x002c080001077983 */ /* 0x000f220000300800 */
[----:B------:R-:W-:Y:S02]  /*33e20*/  IMAD.MOV.U32 R19, RZ, RZ, R6 ;  /* 0x000000ffff137224 */ /* 0x000fe400078e0006 */
[----:B------:R-:W5:Y:S03]  /*33e30*/  LDL.LU R6, [R1+0x2c04] ;  /* 0x002c040001067983 */ /* 0x000f660000300800 */
[----:B------:R0:W-:Y:S01]  /*33e40*/  STL.64 [R1+0x2b60], R18 ;  /* 0x002b601201007387 */ /* 0x0001e20000100a00 */
[----:B------:R1:W-:Y:S02]  /*33e50*/  STL.64 [R1+0x2b58], R16 ;  /* 0x002b581001007387 */ /* 0x0003e40000100a00 */
[----:B0-----:R-:W-:Y:S01]  /*33e60*/  IMAD.MOV.U32 R18, RZ, RZ, R25 ;  /* 0x000000ffff127224 */ /* 0x001fe200078e0019 */
[----:B------:R-:W-:-:S02]  /*33e70*/  MOV R19, R24 ;  /* 0x0000001800137202 */ /* 0x000fc40000000f00 */
[----:B-1----:R-:W-:Y:S02]  /*33e80*/  MOV R16, R27 ;  /* 0x0000001b00107202 */ /* 0x002fe40000000f00 */
[----:B------:R-:W-:Y:S02]  /*33e90*/  MOV R17, R26 ;  /* 0x0000001a00117202 */ /* 0x000fe40000000f00 */
[----:B------:R-:W-:Y:S04]  /*33ea0*/  LDSM.16.MT88.4 R24, [R28+0x26100] ;  /* 0x026100001c18783b */ /* 0x000fe80000004200 */
[----:B------:R0:W-:Y:S01]  /*33eb0*/  STL.64 [R1+0x2b80], R18 ;  /* 0x002b801201007387 */ /* 0x0001e20000100a00 */
[----:B------:R1:W-:Y:S01]  /*33ec0*/  STL.64 [R1+0x2b78], R16 ;  /* 0x002b781001007387 */ /* 0x0003e20000100a00 */
[----:B0-----:R-:W-:-:S02]  /*33ed0*/  MOV R18, R21 ;  /* 0x0000001500127202 */ /* 0x001fc40000000f00 */
[----:B-1----:R-:W-:Y:S01]  /*33ee0*/  MOV R16, R23 ;  /* 0x0000001700107202 */ /* 0x002fe20000000f00 */
[----:B------:R-:W-:Y:S01]  /*33ef0*/  IMAD.MOV.U32 R17, RZ, RZ, R22 ;  /* 0x000000ffff117224 */ /* 0x000fe200078e0016 */
[----:B------:R-:W-:Y:S02]  /*33f00*/  MOV R19, R20 ;  /* 0x0000001400137202 */ /* 0x000fe40000000f00 */
[----:B------:R-:W0:Y:S04]  /*33f10*/  LDSM.16.MT88.4 R20, [R28+0x26080] ;  /* 0x026080001c14783b */ /* 0x000e280000004200 */
[----:B------:R1:W-:Y:S01]  /*33f20*/  STL.64 [R1+0x2ba0], R18 ;  /* 0x002ba01201007387 */ /* 0x0003e20000100a00 */
[----:B------:R1:W-:Y:S02]  /*33f30*/  STL.64 [R1+0x2b98], R16 ;  /* 0x002b981001007387 */ /* 0x0003e40000100a00 */
[----:B-1----:R-:W-:Y:S01]  /*33f40*/  IMAD.MOV.U32 R18, RZ, RZ, R13 ;  /* 0x000000ffff127224 */ /* 0x002fe200078e000d */
[----:B------:R-:W-:-:S02]  /*33f50*/  MOV R19, R12 ;  /* 0x0000000c00137202 */ /* 0x000fc40000000f00 */
[----:B------:R-:W-:Y:S02]  /*33f60*/  MOV R16, R15 ;  /* 0x0000000f00107202 */ /* 0x000fe40000000f00 */
[----:B------:R-:W-:Y:S01]  /*33f70*/  MOV R17, R14 ;  /* 0x0000000e00117202 */ /* 0x000fe20000000f00 */
[----:B0-----:R0:W-:Y:S01]  /*33f80*/  STL.64 [R1+0x2b30], R22 ;  /* 0x002b301601007387 */ /* 0x0011e20000100a00 */
[----:B------:R3:W-:Y:S02]  /*33f90*/  STL.64 [R1+0x2b28], R20 ;  /* 0x002b281401007387 */ /* 0x0007e40000100a00 */
[----:B0-----:R-:W-:Y:S01]  /*33fa0*/  IMAD.MOV.U32 R23, RZ, RZ, R0 ;  /* 0x000000ffff177224 */ /* 0x001fe200078e0000 */
[----:B--2---:R-:W-:Y:S02]  /*33fb0*/  MOV R22, R3 ;  /* 0x0000000300167202 */ /* 0x004fe40000000f00 */
[----:B---3--:R-:W-:Y:S01]  /*33fc0*/  MOV R21, R29 ;  /* 0x0000001d00157202 */ /* 0x008fe20000000f00 */
[----:B----4-:R-:W-:-:S02]  /*33fd0*/  IMAD.MOV.U32 R20, RZ, RZ, R7 ;  /* 0x000000ffff147224 */ /* 0x010fc400078e0007 */
[----:B------:R-:W2:Y:S01]  /*33fe0*/  LDL.LU R7, [R1+0x2c00] ;  /* 0x002c000001077983 */ /* 0x000ea20000300800 */
[----:B------:R-:W3:Y:S02]  /*33ff0*/  LDL.LU R29, [R1+0x2bfc] ;  /* 0x002bfc00011d7983 */ /* 0x000ee40000300800 */
[----:B------:R-:W4:Y:S02]  /*34000*/  LDL.LU R3, [R1+0x2bf8] ;  /* 0x002bf80001037983 */ /* 0x000f240000300800 */
[----:B------:R-:W2:Y:S01]  /*34010*/  LDL.LU R0, [R1+0x2bf4] ;  /* 0x002bf40001007983 */ /* 0x000ea20000300800 */
[----:B------:R-:W2:Y:S01]  /*34020*/  LDL.LU R12, [R1+0x160] ;  /* 0x00016000010c7983 */ /* 0x000ea20000300800 */
[----:B------:R-:W2:Y:S02]  /*34030*/  LDL.LU R13, [R1+0x164] ;  /* 0x00016400010d7983 */ /* 0x000ea40000300800 */
[----:B------:R-:W2:Y:S02]  /*34040*/  LDL.LU R14, [R1+0x168] ;  /* 0x00016800010e7983 */ /* 0x000ea40000300800 */
[----:B------:R-:W2:Y:S01]  /*34050*/  LDL.LU R15, [R1+0x16c] ;  /* 0x00016c00010f7983 */ /* 0x000ea20000300800 */
[----:B------:R-:W-:Y:S01]  /*34060*/  STL.64 [R1+0x2bc0], R18 ;  /* 0x002bc01201007387 */ /* 0x000fe20000100a00 */
[----:B------:R0:W-:Y:S03]  /*34070*/  STL.64 [R1+0x2bb8], R16 ;  /* 0x002bb81001007387 */ /* 0x0001e60000100a00 */
[----:B0-----:R-:W2:Y:S01]  /*34080*/  LDL.LU R16, [R1+0x120] ;  /* 0x0001200001107983 */ /* 0x001ea20000300800 */
[----:B------:R-:W2:Y:S02]  /*34090*/  LDL.LU R17, [R1+0x124] ;  /* 0x0001240001117983 */ /* 0x000ea40000300800 */
[----:B------:R-:W2:Y:S02]  /*340a0*/  LDL.LU R18, [R1+0x128] ;  /* 0x0001280001127983 */ /* 0x000ea40000300800 */
[----:B------:R-:W2:Y:S01]  /*340b0*/  LDL.LU R19, [R1+0x12c] ;  /* 0x00012c0001137983 */ /* 0x000ea20000300800 */
[----:B------:R-:W-:Y:S01]  /*340c0*/  STL.64 [R1+0x2b50], R22 ;  /* 0x002b501601007387 */ /* 0x000fe20000100a00 */
[----:B------:R0:W-:Y:S03]  /*340d0*/  STL.64 [R1+0x2b48], R20 ;  /* 0x002b481401007387 */ /* 0x0001e60000100a00 */
[----:B0-----:R-:W2:Y:S01]  /*340e0*/  LDL.LU R20, [R1+0xa0] ;  /* 0x0000a00001147983 */ /* 0x001ea20000300800 */
[----:B------:R-:W2:Y:S02]  /*340f0*/  LDL.LU R21, [R1+0xa4] ;  /* 0x0000a40001157983 */ /* 0x000ea40000300800 */
[----:B------:R-:W2:Y:S01]  /*34100*/  LDL.LU R22, [R1+0xa8] ;  /* 0x0000a80001167983 */ /* 0x000ea20000300800 */
[----:B-----5:R-:W-:-:S02]  /*34110*/  MOV R23, R6 ;  /* 0x0000000600177202 */ /* 0x020fc40000000f00 */
[----:B------:R-:W5:Y:S04]  /*34120*/  LDL.LU R6, [R1+0x2bf0] ;  /* 0x002bf00001067983 */ /* 0x000f680000300800 */
[----:B--2---:R3:W-:Y:S01]  /*34130*/  STL.64 [R1+0x2b70], R22 ;  /* 0x002b701601007387 */ /* 0x0047e20000100a00 */
[----:B------:R0:W-:Y:S01]  /*34140*/  STL.64 [R1+0x2b68], R20 ;  /* 0x002b681401007387 */ /* 0x0001e20000100a00 */
[----:B---3--:R-:W-:Y:S01]  /*34150*/  MOV R22, R29 ;  /* 0x0000001d00167202 */ /* 0x008fe20000000f00 */
[----:B0-----:R-:W-:Y:S02]  /*34160*/  IMAD.MOV.U32 R20, RZ, RZ, R0 ;  /* 0x000000ffff147224 */ /* 0x001fe400078e0000 */
[----:B------:R-:W-:Y:S01]  /*34170*/  IMAD.MOV.U32 R23, RZ, RZ, R7 ;  /* 0x000000ffff177224 */ /* 0x000fe200078e0007 */
[----:B------:R-:W2:Y:S01]  /*34180*/  LDL.LU R0, [R1+0x2bec] ;  /* 0x002bec0001007983 */ /* 0x000ea20000300800 */
[----:B----4-:R-:W-:-:S02]  /*34190*/  MOV R21, R3 ;  /* 0x0000000300157202 */ /* 0x010fc40000000f00 */
[----:B------:R-:W3:Y:S02]  /*341a0*/  LDL.LU R3, [R1+0x2be8] ;  /* 0x002be80001037983 */ /* 0x000ee40000300800 */
[----:B------:R-:W4:Y:S01]  /*341b0*/  LDL.LU R29, [R1+0x2be4] ;  /* 0x002be400011d7983 */ /* 0x000f220000300800 */
[----:B------:R-:W2:Y:S01]  /*341c0*/  LDL.LU R7, [R1+0x2be0] ;  /* 0x002be00001077983 */ /* 0x000ea20000300800 */
[----:B------:R-:W-:Y:S02]  /*341d0*/  STL.64 [R1+0x2b90], R22 ;  /* 0x002b901601007387 */ /* 0x000fe40000100a00 */
[----:B------:R0:W-:Y:S02]  /*341e0*/  STL.64 [R1+0x2b88], R20 ;  /* 0x002b881401007387 */ /* 0x0001e40000100a00 */
[----:B0-----:R-:W2:Y:S01]  /*341f0*/  LDL.LU R20, [R1+0xf0] ;  /* 0x0000f00001147983 */ /* 0x001ea20000300800 */
[----:B------:R-:W2:Y:S02]  /*34200*/  LDL.LU R21, [R1+0xf4] ;  /* 0x0000f40001157983 */ /* 0x000ea40000300800 */
[----:B------:R-:W2:Y:S01]  /*34210*/  LDL.LU R22, [R1+0xf8] ;  /* 0x0000f80001167983 */ /* 0x000ea20000300800 */
[----:B-----5:R-:W-:-:S02]  /*34220*/  MOV R23, R6 ;  /* 0x0000000600177202 */ /* 0x020fc40000000f00 */
[----:B------:R-:W5:Y:S01]  /*34230*/  LDL.LU R6, [R1+0x2bdc] ;  /* 0x002bdc0001067983 */ /* 0x000f620000300800 */
[----:B------:R-:W-:Y:S03]  /*34240*/  HMMA.16816.F32 R8, R8, R4, R12 ;  /* 0x000000040808723c */ /* 0x000fe6000000180c */
[----:B--2---:R-:W-:Y:S01]  /*34250*/  STL.64 [R1+0x2bb0], R22 ;  /* 0x002bb01601007387 */ /* 0x004fe20000100a00 */
[----:B------:R0:W-:Y:S02]  /*34260*/  STL.64 [R1+0x2ba8], R20 ;  /* 0x002ba81401007387 */ /* 0x0001e40000100a00 */
[----:B0-----:R-:W-:Y:S02]  /*34270*/  MOV R20, R7 ;  /* 0x0000000700147202 */ /* 0x001fe40000000f00 */
[----:B------:R-:W5:Y:S01]  /*34280*/  LDL.LU R7, [R1+0x2bd8] ;  /* 0x002bd80001077983 */ /* 0x000f620000300800 */
[----:B------:R-:W2:Y:S02]  /*34290*/  LDL.LU.64 R14, [R1+0x2bd0] ;  /* 0x002bd000010e7983 */ /* 0x000ea40000300a00 */
[----:B------:R-:W2:Y:S01]  /*342a0*/  LDL.LU.64 R12, [R1+0x2bc8] ;  /* 0x002bc800010c7983 */ /* 0x000ea20000300a00 */
[----:B------:R-:W-:-:S11]  /*342b0*/  MOV R23, R0 ;  /* 0x0000000000177202 */ /* 0x000fd60000000f00 */
[----:B------:R-:W-:Y:S01]  /*342c0*/  STL [R1+0x70], R8 ;  /* 0x0000700801007387 */ /* 0x000fe20000100800 */
[----:B------:R-:W-:Y:S02]  /*342d0*/  MOV R0, R11 ;  /* 0x0000000b00007202 */ /* 0x000fe40000000f00 */
[----:B------:R-:W5:Y:S02]  /*342e0*/  LDL R11, [R1+0xbf8] ;  /* 0x000bf800010b7983 */ /* 0x000f640000100800 */
[----:B----4-:R-:W-:Y:S01]  /*342f0*/  IMAD.MOV.U32 R21, RZ, RZ, R29 ;  /* 0x000000ffff157224 */ /* 0x010fe200078e001d */
[----:B--2---:R-:W-:Y:S01]  /*34300*/  HMMA.16816.F32 R12, R12, R4, R16 ;  /* 0x000000040c0c723c */ /* 0x004fe20000001810 */
[----:B------:R-:W5:Y:S01]  /*34310*/  LDL.LU.64 R18, [R1+0x2bc0] ;  /* 0x002bc00001127983 */ /* 0x000f620000300a00 */
[----:B------:R-:W5:Y:S01]  /*34320*/  LDL.LU.64 R16, [R1+0x2bb8] ;  /* 0x002bb80001107983 */ /* 0x000f620000300a00 */
[----:B---3--:R-:W-:Y:S11]  /*34330*/  MOV R22, R3 ;  /* 0x0000000300167202 */ /* 0x008ff60000000f00 */
[----:B------:R-:W-:Y:S09]  /*34340*/  @!UPT UIADD3 URZ, URZ, URZ, URZ ;  /* 0x0000003f3f3ff290 */ /* 0x000ff2000fffe03f */
[----:B------:R0:W-:Y:S01]  /*34350*/  STL.64 [R1+0x40], R12 ;  /* 0x0000400c01007387 */ /* 0x0001e20000100a00 */
[----:B------:R-:W-:Y:S01]  /*34360*/  IMAD.MOV.U32 R2, RZ, RZ, R14 ;  /* 0x000000ffff027224 */ /* 0x000fe200078e000e */
[----:B------:R-:W-:Y:S02]  /*34370*/  MOV R4, R15 ;  /* 0x0000000f00047202 */ /* 0x000fe40000000f00 */
[----:B0-----:R-:W2:Y:S01]  /*34380*/  LDL.LU R12, [R1+0x50] ;  /* 0x00005000010c7983 */ /* 0x001ea20000300800 */
[----:B------:R-:W2:Y:S02]  /*34390*/  LDL.LU R13, [R1+0x54] ;  /* 0x00005400010d7983 */ /* 0x000ea40000300800 */
[----:B------:R-:W2:Y:S02]  /*343a0*/  LDL.LU R14, [R1+0x58] ;  /* 0x00005800010e7983 */ /* 0x000ea40000300800 */
[----:B------:R-:W2:Y:S01]  /*343b0*/  LDL.LU R15, [R1+0x5c] ;  /* 0x00005c00010f7983 */ /* 0x000ea20000300800 */
[-C--:B-----5:R-:W-:Y:S01]  /*343c0*/  HMMA.16816.F32 R16, R16, R6.reuse, R20 ;  /* 0x000000061010723c */ /* 0x0a0fe20000001814 */
        /* <DEDUP_REMOVED lines=31> */
[----:B------:R-:W4:Y:S01]  /*345c0*/  LDL R5, [R1+0x9b8] ;  /* 0x0009b80001057983 */ /* 0x000f220000100800 */
[-C--:B---3--:R-:W-:Y:S01]  /*345d0*/  HMMA.16816.F32 R16, R16, R6.reuse, R20 ;  /* 0x000000061010723c */ /* 0x088fe20000001814 */
[----:B------:R-:W3:Y:S01]  /*345e0*/  LDL.LU.64 R22, [R1+0x2b30] ;  /* 0x002b300001167983 */ /* 0x000ee20000300a00 */
        /* <DEDUP_REMOVED lines=8> */
[----:B--2---:R-:W-:Y:S01]  /*34670*/  HMMA.16816.F32 R12, R24, R6, R12 ;  /* 0x00000006180c723c */ /* 0x004fe2000000180c */
[----:B------:R-:W-:Y:S01]  /*34680*/  STL.64 [R1+0x2b18], R6 ;  /* 0x002b180601007387 */ /* 0x000fe20000100a00 */
[----:B------:R-:W-:Y:S01]  /*34690*/  IMAD.MOV.U32 R29, RZ, RZ, R9 ;  /* 0x000000ffff1d7224 */ /* 0x000fe200078e0009 */
[----:B------:R-:W-:-:S05]  /*346a0*/  MOV R3, R10 ;  /* 0x0000000a00037202 */ /* 0x000fca0000000f00 */
[----:B---3--:R-:W-:Y:S11]  /*346b0*/  HMMA.16816.F32 R16, R20, R6, R16 ;  /* 0x000000061410723c */ /* 0x008ff60000001810 */
[----:B------:R-:W-:Y:S11]  /*346c0*/  @!UPT UIADD3 URZ, URZ, URZ, URZ ;  /* 0x0000003f3f3ff290 */ /* 0x000ff6000fffe03f */
[----:B------:R-:W-:Y:S01]  /*346d0*/  @!UPT UIADD3 URZ, URZ, URZ, URZ ;  /* 0x0000003f3f3ff290 */ /* 0x000fe2000fffe03f */
[----:B------:R-:W-:Y:S01]  /*346e0*/  STL.64 [R1+0x60], R16 ;  /* 0x0000601001007387 */ /* 0x000fe20000100a00 */
[----:B------:R-:W-:Y:S02]  /*346f0*/  STL.64 [R1+0x68], R18 ;  /* 0x0000681201007387 */ /* 0x000fe40000100a00 */
[----:B----4-:R-:W-:Y:S02]  /*34700*/  STL.64 [R1+0x2b10], R4 ;  /* 0x002b100401007387 */ /* 0x010fe40000100a00 */
[----:B------:R-:W-:Y:S01]  /*34710*/  STL.64 [R1+0x50], R12 ;  /* 0x0000500c01007387 */ /* 0x000fe20000100a00 */
[----:B------:R-:W-:Y:S02]  /*34720*/  STL.64 [R1+0x58], R14 ;  /* 0x0000580e01007387 */ /* 0x000fe40000100a00 */
[----:B------:R0:W1:Y:S02]  /*34730*/  LDSM.16.MT88.4 R12, [R28+0x26180] ;  /* 0x026180001c0c783b */ /* 0x0000640000004200 */
[----:B------:R-:W2:Y:S04]  /*34740*/  LDSM.16.MT88.4 R4, [R11+0x26000] ;  /* 0x026000000b04783b */ /* 0x000ea80000004200 */
[----:B0-----:R-:W3:Y:S01]  /*34750*/  LDL.LU R28, [R1+0x2b20] ;  /* 0x002b2000011c7983 */ /* 0x001ee20000300800 */
[----:B-1----:R-:W-:Y:S01]  /*34760*/  MOV R19, R12 ;  /* 0x0000000c00137202 */ /* 0x002fe20000000f00 */
[----:B------:R-:W-:Y:S01]  /*34770*/  IMAD.MOV.U32 R18, RZ, RZ, R13 ;  /* 0x000000ffff127224 */ /* 0x000fe200078e000d */
[----:B------:R-:W-:-:S02]  /*34780*/  MOV R17, R14 ;  /* 0x0000000e00117202 */ /* 0x000fc40000000f00 */
[----:B------:R-:W-:Y:S01]  /*34790*/  MOV R16, R15 ;  /* 0x0000000f00107202 */ /* 0x000fe20000000f00 */
[----:B--2---:R-:W-:Y:S01]  /*347a0*/  IMAD.MOV.U32 R15, RZ, RZ, R4 ;  /* 0x000000ffff0f7224 */ /* 0x004fe200078e0004 */
[----:B------:R-:W-:Y:S02]  /*347b0*/  MOV R14, R5 ;  /* 0x00000005000e7202 */ /* 0x000fe40000000f00 */
[----:B------:R-:W-:Y:S01]  /*347c0*/  MOV R13, R6 ;  /* 0x00000006000d7202 */ /* 0x000fe20000000f00 */
[----:B------:R-:W-:Y:S02]  /*347d0*/  IMAD.MOV.U32 R12, RZ, RZ, R7 ;  /* 0x000000ffff0c7224 */ /* 0x000fe400078e0007 */
[----:B------:R-:W0:Y:S02]  /*347e0*/  LDSM.16.MT88.4 R4, [R11+0x26080] ;  /* 0x026080000b04783b */ /* 0x000e240000004200 */
[----:B0-----:R-:W-:Y:S02]  /*347f0*/  MOV R23, R4 ;  /* 0x0000000400177202 */ /* 0x001fe40000000f00 */
[----:B------:R-:W-:Y:S01]  /*34800*/  MOV R22, R5 ;  /* 0x0000000500167202 */ /* 0x000fe20000000f00 */
[----:B------:R-:W-:Y:S01]  /*34810*/  IMAD.MOV.U32 R21, RZ, RZ, R6 ;  /* 0x000000ffff157224 */ /* 0x000fe200078e0006 */
[----:B------:R-:W-:-:S02]  /*34820*/  MOV R20, R7 ;  /* 0x0000000700147202 */ /* 0x000fc40000000f00 */
[----:B------:R-:W0:Y:S02]  /*34830*/  LDSM.16.MT88.4 R4, [R11+0x26100] ;  /* 0x026100000b04783b */ /* 0x000e240000004200 */
[----:B------:R-:W1:Y:S01]  /*34840*/  LDSM.16.MT88.4 R8, [R11+0x26180] ;  /* 0x026180000b08783b */ /* 0x000e620000004200 */
[----:B0-----:R-:W-:Y:S02]  /*34850*/  MOV R24, R7 ;  /* 0x0000000700187202 */ /* 0x001fe40000000f00 */
[----:B------:R-:W-:Y:S01]  /*34860*/  MOV R27, R4 ;  /* 0x00000004001b7202 */ /* 0x000fe20000000f00 */
[----:B------:R-:W-:Y:S01]  /*34870*/  IMAD.MOV.U32 R26, RZ, RZ, R5 ;  /* 0x000000ffff1a7224 */ /* 0x000fe200078e0005 */
[----:B------:R-:W-:Y:S02]  /*34880*/  MOV R25, R6 ;  /* 0x0000000600197202 */ /* 0x000fe40000000f00 */
[----:B------:R-:W2:Y:S01]  /*34890*/  LDL.LU.64 R6, [R1+0x2b18] ;  /* 0x002b180001067983 */ /* 0x000ea20000300a00 */
[----:B------:R-:W4:Y:S02]  /*348a0*/  LDL.LU.64 R4, [R1+0x2b10] ;  /* 0x002b100001047983 */ /* 0x000f240000300a00 */
[----:B-1----:R0:W-:Y:S02]  /*348b0*/  STL.64 [R1+0x2a98], R10 ;  /* 0x002a980a01007387 */ /* 0x0021e40000100a00 */
[----:B------:R1:W-:Y:S01]  /*348c0*/  STL.64 [R1+0x2a90], R8 ;  /* 0x002a900801007387 */ /* 0x0003e20000100a00 */
[----:B0-----:R-:W-:Y:S01]  /*348d0*/  MOV R10, R25 ;  /* 0x00000019000a7202 */ /* 0x001fe20000000f00 */
[----:B------:R-:W-:-:S02]  /*348e0*/  IMAD.MOV.U32 R11, RZ, RZ, R24 ;  /* 0x000000ffff0b7224 */ /* 0x000fc400078e0018 */
[----:B-1----:R-:W-:Y:S01]  /*348f0*/  IMAD.MOV.U32 R8, RZ, RZ, R27 ;  /* 0x000000ffff087224 */ /* 0x002fe200078e001b */
[----:B------:R-:W-:Y:S02]  /*34900*/  MOV R9, R26 ;  /* 0x0000001a00097202 */ /* 0x000fe40000000f00 */
[----:B------:R0:W-:Y:S03]  /*34910*/  STL.64 [R1+0x2ab8], R10 ;  /* 0x002ab80a01007387 */ /* 0x0001e60000100a00 */
[----:B------:R1:W-:Y:S02]  /*34920*/  STL.64 [R1+0x2ab0], R8 ;  /* 0x002ab00801007387 */ /* 0x0003e40000100a00 */
[----:B0-----:R-:W-:Y:S01]  /*34930*/  IMAD.MOV.U32 R10, RZ, RZ, R21 ;  /* 0x000000ffff0a7224 */ /* 0x001fe200078e0015 */
[----:B------:R-:W-:Y:S02]  /*34940*/  MOV R11, R20 ;  /* 0x00000014000b7202 */ /* 0x000fe40000000f00 */
[----:B-1----:R-:W-:-:S02]  /*34950*/  MOV R8, R23 ;  /* 0x0000001700087202 */ /* 0x002fc40000000f00 */
[----:B------:R-:W-:Y:S01]  /*34960*/  MOV R9, R22 ;  /* 0x0000001600097202 */ /* 0x000fe20000000f00 */
[----:B------:R0:W-:Y:S04]  /*34970*/  STL.64 [R1+0x2ad8], R10 ;  /* 0x002ad80a01007387 */ /* 0x0001e80000100a00 */
[----:B------:R1:W-:Y:S01]  /*34980*/  STL.64 [R1+0x2ad0], R8 ;  /* 0x002ad00801007387 */ /* 0x0003e20000100a00 */
[----:B0-----:R-:W-:Y:S02]  /*34990*/  MOV R10, R13 ;  /* 0x0000000d000a7202 */ /* 0x001fe40000000f00 */
[----:B-1----:R-:W-:Y:S01]  /*349a0*/  MOV R8, R15 ;  /* 0x0000000f00087202 */ /* 0x002fe20000000f00 */
[----:B------:R-:W-:Y:S01]  /*349b0*/  IMAD.MOV.U32 R9, RZ, RZ, R14 ;  /* 0x000000ffff097224 */ /* 0x000fe200078e000e */
[----:B------:R-:W-:-:S05]  /*349c0*/  MOV R11, R12 ;  /* 0x0000000c000b7202 */ /* 0x000fca0000000f00 */
[----:B------:R-:W-:Y:S01]  /*349d0*/  STL.64 [R1+0x2af8], R10 ;  /* 0x002af80a01007387 */ /* 0x000fe20000100a00 */
[----:B------:R-:W-:Y:S03]  /*349e0*/  STL.64 [R1+0x2af0], R8 ;  /* 0x002af00801007387 */ /* 0x000fe60000100a00 */
[----:B---3--:R-:W0:Y:S04]  /*349f0*/  LDSM.16.MT88.4 R12, [R28+0x26000] ;  /* 0x026000001c0c783b */ /* 0x008e280000004200 */
[----:B------:R-:W-:Y:S04]  /*34a00*/  LDSM.16.MT88.4 R20, [R28+0x26100] ;  /* 0x026100001c14783b */ /* 0x000fe80000004200 */
[----:B------:R-:W-:Y:S04]  /*34a10*/  LDSM.16.MT88.4 R24, [R28+0x26180] ;  /* 0x026180001c18783b */ /* 0x000fe80000004200 */
        /* <DEDUP_REMOVED lines=24> */
[----:B------:R-:W-:Y:S01]  /*34ba0*/  IMAD.MOV.U32 R8, RZ, RZ, R19 ;  /* 0x000000ffff087224 */ /* 0x000fe200078e0013 */
[----:B------:R-:W-:-:S02]  /*34bb0*/  MOV R9, R18 ;  /* 0x0000001200097202 */ /* 0x000fc40000000f00 */
[----:B------:R-:W-:Y:S01]  /*34bc0*/  MOV R10, R17 ;  /* 0x00000011000a7202 */ /* 0x000fe20000000f00 */
[----:B------:R-:W-:Y:S02]  /*34bd0*/  IMAD.MOV.U32 R11, RZ, RZ, R16 ;  /* 0x000000ffff0b7224 */ /* 0x000fe400078e0010 */
[----:B------:R-:W0:Y:S04]  /*34be0*/  LDSM.16.MT88.4 R16, [R28+0x26080] ;  /* 0x026080001c10783b */ /* 0x000e280000004200 */
[----:B-----5:R-:W-:Y:S01]  /*34bf0*/  STL.64 [R1+0x2b08], R14 ;  /* 0x002b080e01007387 */ /* 0x020fe20000100a00 */
[----:B---3--:R1:W-:Y:S03]  /*34c00*/  STL.64 [R1+0x2b00], R12 ;  /* 0x002b000c01007387 */ /* 0x0083e60000100a00 */
[----:B-1----:R-:W2:Y:S01]  /*34c10*/  LDL.LU R12, [R1+0x150] ;  /* 0x00015000010c7983 */ /* 0x002ea20000300800 */
        /* <DEDUP_REMOVED lines=11> */
[----:B0-----:R-:W5:Y:S01]  /*34cd0*/  LDL.LU R20, [R1+0x80] ;  /* 0x0000800001147983 */ /* 0x001f620000300800 */
[----:B------:R-:W5:Y:S02]  /*34ce0*/  LDL.LU R21, [R1+0x84] ;  /* 0x0000840001157983 */ /* 0x000f640000300800 */
[----:B------:R-:W5:Y:S02]  /*34cf0*/  LDL.LU R22, [R1+0x88] ;  /* 0x0000880001167983 */ /* 0x000f640000300800 */
[----:B------:R-:W5:Y:S01]  /*34d00*/  LDL.LU R23, [R1+0x8c] ;  /* 0x00008c0001177983 */ /* 0x000f620000300800 */
        /* <DEDUP_REMOVED lines=39> */
[----:B------:R-:W2:Y:S01]  /*34f80*/  LDL.LU R9, [R1+0x44] ;  /* 0x0000440001097983 */ /* 0x000ea20000300800 */
[----:B-1----:R-:W-:Y:S02]  /*34f90*/  MOV R10, R2 ;  /* 0x00000002000a7202 */ /* 0x002fe40000000f00 */
        /* <DEDUP_REMOVED lines=8> */
[----:B-----5:R-:W-:Y:S03]  /*35020*/  HMMA.16816.F32 R16, R16, R6, R20 ;  /* 0x000000061010723c */ /* 0x020fe60000001814 */
[----:B------:R-:W3:Y:S01]  /*35030*/  LDL.LU.64 R22, [R1+0x2a60] ;  /* 0x002a600001167983 */ /* 0x000ee20000300a00 */
[----:B------:R-:W3:Y:S02]  /*35040*/  LDL.LU.64 R20, [R1+0x2a58] ;  /* 0x002a580001147983 */ /* 0x000ee40000300a00 */
[----:B------:R-:W-:Y:S01]  /*35050*/  IMAD.MOV.U32 R13, RZ, RZ, R29 ;  /* 0x000000ffff0d7224 */ /* 0x000fe200078e001d */
[----:B-1----:R-:W-:-:S02]  /*35060*/  MOV R14, R3 ;  /* 0x00000003000e7202 */ /* 0x002fc40000000f00 */
[----:B------:R-:W-:Y:S02]  /*35070*/  MOV R15, R0 ;  /* 0x00000000000f7202 */ /* 0x000fe40000000f00 */
[----:B----4-:R-:W-:Y:S11]  /*35080*/  MOV R11, R4 ;  /* 0x00000004000b7202 */ /* 0x010ff60000000f00 */
[----:B------:R-:W-:Y:S01]  /*35090*/  @!UPT UIADD3 URZ, URZ, URZ, URZ ;  /* 0x0000003f3f3ff290 */ /* 0x000fe2000fffe03f */
[----:B------:R-:W-:Y:S01]  /*350a0*/  STL.64 [R1+0xb0], R16 ;  /* 0x0000b01001007387 */ /* 0x000fe20000100a00 */
[----:B------:R-:W-:Y:S01]  /*350b0*/  STL.64 [R1+0xb8], R18 ;  /* 0x0000b81201007387 */ /* 0x000fe20000100a00 */
[-C--:B---3--:R-:W-:Y:S11]  /*350c0*/  HMMA.16816.F32 R12, R20, R6.reuse, R12 ;  /* 0x00000006140c723c */ /* 0x088ff6000000180c */
[----:B------:R-:W-:Y:S11]  /*350d0*/  @!UPT UIADD3 URZ, URZ, URZ, URZ ;  /* 0x0000003f3f3ff290 */ /* 0x000ff6000fffe03f */
[----:B------:R-:W-:Y:S01]  /*350e0*/  @!UPT UIADD3 URZ, URZ, URZ, URZ ;  /* 0x0000003f3f3ff290 */ /* 0x000fe2000fffe03f */
[----:B------:R2:W-:Y:S01]  /*350f0*/  STL [R1+0x80], R12 ;  /* 0x0000800c01007387 */ /* 0x0005e20000100800 */
[----:B------:R-:W-:Y:S01]  /*35100*/  IMAD.MOV.U32 R29, RZ, RZ, R13 ;  /* 0x000000ffff1d7224 */ /* 0x000fe200078e000d */
[----:B------:R-:W-:Y:S02]  /*35110*/  MOV R3, R14 ;  /* 0x0000000e00037202 */ /* 0x000fe40000000f00 */
[----:B------:R-:W-:Y:S02]  /*35120*/  MOV R0, R15 ;  /* 0x0000000f00007202 */ /* 0x000fe40000000f00 */
[----:B--2---:R-:W-:Y:S01]  /*35130*/  HMMA.16816.F32 R12, R24, R6, R8 ;  /* 0x00000006180c723c */ /* 0x004fe20000001808 */
[----:B------:R-:W2:Y:S04]  /*35140*/  LDL R27, [R1+0xbfc] ;  /* 0x000bfc00011b7983 */ /* 0x000ea80000100800 */
[----:B------:R-:W0:Y:S04]  /*35150*/  LDSM.16.MT88.4 R8, [R2+0x28000] ;  /* 0x028000000208783b */ /* 0x000e280000004200 */
[----:B------:R-:W1:Y:S11]  /*35160*/  LDSM.16.M88.4 R4, [R5+0x40280] ;  /* 0x040280000504783b */ /* 0x000e760000000200 */
[----:B------:R-:W-:Y:S03]  /*35170*/  @!UPT UIADD3 URZ, URZ, URZ, URZ ;  /* 0x0000003f3f3ff290 */ /* 0x000fe6000fffe03f */
[----:B------:R-:W-:Y:S01]  /*35180*/  STL.64 [R1+0x70], R12 ;  /* 0x0000700c01007387 */ /* 0x000fe20000100a00 */
[----:B------:R0:W-:Y:S02]  /*35190*/  STL.64 [R1+0x78], R14 ;  /* 0x0000780e01007387 */ /* 0x0001e40000100a00 */
[----:B0-----:R-:W-:Y:S01]  /*351a0*/  IMAD.MOV.U32 R15, RZ, RZ, R8 ;  /* 0x000000ffff0f7224 */ /* 0x001fe200078e0008 */
[----:B------:R-:W-:Y:S02]  /*351b0*/  MOV R14, R9 ;  /* 0x00000009000e7202 */ /* 0x000fe40000000f00 */
[----:B------:R-:W-:Y:S01]  /*351c0*/  MOV R13, R10 ;  /* 0x0000000a000d7202 */ /* 0x000fe20000000f00 */
[----:B------:R-:W-:Y:S02]  /*351d0*/  IMAD.MOV.U32 R12, RZ, RZ, R11 ;  /* 0x000000ffff0c7224 */ /* 0x000fe400078e000b */
[----:B------:R-:W0:Y:S04]  /*351e0*/  LDSM.16.MT88.4 R8, [R2+0x28080] ;  /* 0x028080000208783b */ /* 0x000e280000004200 */
[----:B-1----:R-:W-:Y:S01]  /*351f0*/  STL [R1+0x292c], R6 ;  /* 0x00292c0601007387 */ /* 0x002fe20000100800 */
[----:B------:R1:W-:Y:S01]  /*35200*/  STL [R1+0x2928], R7 ;  /* 0x0029280701007387 */ /* 0x0003e20000100800 */
[----:B0-----:R-:W-:-:S02]  /*35210*/  MOV R17, R8 ;  /* 0x0000000800117202 */ /* 0x001fc40000000f00 */
[----:B------:R-:W-:Y:S01]  /*35220*/  MOV R16, R9 ;  /* 0x0000000900107202 */ /* 0x000fe20000000f00 */
[----:B-1----:R-:W-:Y:S01]  /*35230*/  IMAD.MOV.U32 R7, RZ, RZ, R10 ;  /* 0x000000ffff077224 */ /* 0x002fe200078e000a */
[----:B------:R-:W-:Y:S02]  /*35240*/  MOV R6, R11 ;  /* 0x0000000b00067202 */ /* 0x000fe40000000f00 */
[----:B------:R-:W0:Y:S02]  /*35250*/  LDSM.16.MT88.4 R8, [R2+0x28100] ;  /* 0x028100000208783b */ /* 0x000e240000004200 */
[----:B0-----:R-:W-:Y:S01]  /*35260*/  MOV R21, R8 ;  /* 0x0000000800157202 */ /* 0x001fe20000000f00 */
[----:B------:R-:W-:Y:S01]  /*35270*/  IMAD.MOV.U32 R20, RZ, RZ, R9 ;  /* 0x000000ffff147224 */ /* 0x000fe200078e0009 */
[----:B------:R-:W-:Y:S02]  /*35280*/  MOV R19, R10 ;  /* 0x0000000a00137202 */ /* 0x000fe40000000f00 */
[----:B------:R-:W-:-:S02]  /*35290*/  MOV R18, R11 ;  /* 0x0000000b00127202 */ /* 0x000fc40000000f00 */
        /* <DEDUP_REMOVED lines=19> */
[----:B--2---:R-:W0:Y:S04]  /*353d0*/  LDSM.16.MT88.4 R12, [R27+0x28000] ;  /* 0x028000001b0c783b */ /* 0x004e280000004200 */
[----:B------:R-:W1:Y:S04]  /*353e0*/  LDSM.16.MT88.4 R16, [R27+0x28080] ;  /* 0x028080001b10783b */ /* 0x000e680000004200 */
[----:B------:R-:W2:Y:S02]  /*353f0*/  LDSM.16.MT88.4 R20, [R27+0x28100] ;  /* 0x028100001b14783b */ /* 0x000ea40000004200 */
[----:B------:R-:W3:Y:S02]  /*35400*/  LDSM.16.MT88.4 R24, [R27+0x28180] ;  /* 0x028180001b18783b */ /* 0x000ee40000004200 */
[----:B0-----:R-:W-:Y:S02]  /*35410*/  STL.64 [R1+0x29f0], R14 ;  /* 0x0029f00e01007387 */ /* 0x001fe40000100a00 */
[----:B------:R0:W-:Y:S02]  /*35420*/  STL.64 [R1+0x29e8], R12 ;  /* 0x0029e80c01007387 */ /* 0x0001e40000100a00 */
[----:B0-----:R-:W4:Y:S01]  /*35430*/  LDL.LU R12, [R1+0xa0] ;  /* 0x0000a000010c7983 */ /* 0x001f220000300800 */
[----:B------:R-:W4:Y:S02]  /*35440*/  LDL.LU R13, [R1+0xa4] ;  /* 0x0000a400010d7983 */ /* 0x000f240000300800 */
[----:B------:R-:W5:Y:S02]  /*35450*/  LDL.LU R14, [R1+0xa8] ;  /* 0x0000a800010e7983 */ /* 0x000f640000300800 */
[----:B------:R-:W5:Y:S02]  /*35460*/  LDL.LU R15, [R1+0xac] ;  /* 0x0000ac00010f7983 */ /* 0x000f640000300800 */
[----:B-----5:R-:W-:Y:S01]  /*35470*/  STL.64 [R1+0x2a10], R14 ;  /* 0x002a100e01007387 */ /* 0x020fe20000100a00 */
[----:B----4-:R0:W-:Y:S03]  /*35480*/  STL.64 [R1+0x2a08], R12 ;  /* 0x002a080c01007387 */ /* 0x0101e60000100a00 */
        /* <DEDUP_REMOVED lines=14> */
[----:B------:R-:W4:Y:S02]  /*35570*/  LDL.LU R14, [R1+0x138] ;  /* 0x00013800010e7983 */ /* 0x000f240000300800 */
[----:B------:R-:W4:Y:S01]  /*35580*/  LDL.LU R15, [R1+0x13c] ;  /* 0x00013c00010f7983 */ /* 0x000f220000300800 */
[----:B-1----:R-:W-:Y:S01]  /*35590*/  STL.64 [R1+0x29e0], R18 ;  /* 0x0029e01201007387 */ /* 0x002fe20000100a00 */
[----:B------:R0:W-:Y:S03]  /*355a0*/  STL.64 [R1+0x29d8], R16 ;  /* 0x0029d81001007387 */ /* 0x0001e60000100a00 */
[----:B0-----:R-:W5:Y:S01]  /*355b0*/  LDL.LU R16, [R1+0x90] ;  /* 0x0000900001107983 */ /* 0x001f620000300800 */
[----:B------:R-:W5:Y:S02]  /*355c0*/  LDL.LU R17, [R1+0x94] ;  /* 0x0000940001117983 */ /* 0x000f640000300800 */
[----:B------:R-:W5:Y:S02]  /*355d0*/  LDL.LU R18, [R1+0x98] ;  /* 0x0000980001127983 */ /* 0x000f640000300800 */
[----:B------:R-:W5:Y:S01]  /*355e0*/  LDL.LU R19, [R1+0x9c] ;  /* 0x00009c0001137983 */ /* 0x000f620000300800 */
[----:B--2---:R-:W-:Y:S01]  /*355f0*/  STL.64 [R1+0x29d0], R22 ;  /* 0x0029d01601007387 */ /* 0x004fe20000100a00 */
[----:B------:R0:W-:Y:S03]  /*35600*/  STL.64 [R1+0x29c8], R20 ;  /* 0x0029c81401007387 */ /* 0x0001e60000100a00 */
[----:B0-----:R-:W2:Y:S01]  /*35610*/  LDL.LU R20, [R1+0x60] ;  /* 0x0000600001147983 */ /* 0x001ea20000300800 */
[----:B------:R-:W2:Y:S02]  /*35620*/  LDL.LU R21, [R1+0x64] ;  /* 0x0000640001157983 */ /* 0x000ea40000300800 */
[----:B------:R-:W2:Y:S02]  /*35630*/  LDL.LU R22, [R1+0x68] ;  /* 0x0000680001167983 */ /* 0x000ea40000300800 */
[----:B------:R-:W2:Y:S01]  /*35640*/  LDL.LU R23, [R1+0x6c] ;  /* 0x00006c0001177983 */ /* 0x000ea20000300800 */
[-C--:B----4-:R-:W-:Y:S01]  /*35650*/  HMMA.16816.F32 R8, R8, R4.reuse, R12 ;  /* 0x000000040808723c */ /* 0x090fe2000000180c */
[----:B------:R-:W4:Y:S01]  /*35660*/  LDL.LU.64 R14, [R1+0x2a50] ;  /* 0x002a5000010e7983 */ /* 0x000f220000300a00 */
[----:B------:R-:W4:Y:S11]  /*35670*/  LDL.LU.64 R12, [R1+0x2a48] ;  /* 0x002a4800010c7983 */ /* 0x000f360000300a00 */
[----:B------:R-:W-:Y:S10]  /*35680*/  @!UPT UIADD3 URZ, URZ, URZ, URZ ;  /* 0x0000003f3f3ff290 */ /* 0x000ff4000fffe03f */
[----:B------:R0:W-:Y:S01]  /*35690*/  STL.64 [R1+0x40], R8 ;  /* 0x0000400801007387 */ /* 0x0001e20000100a00 */
[----:B------:R-:W-:Y:S01]  /*356a0*/  IMAD.MOV.U32 R6, RZ, RZ, R10 ;  /* 0x000000ffff067224 */ /* 0x000fe200078e000a */
[----:B------:R-:W-:Y:S02]  /*356b0*/  MOV R7, R11 ;  /* 0x0000000b00077202 */ /* 0x000fe40000000f00 */
[----:B------:R-:W4:Y:S04]  /*356c0*/  LDL.LU.64 R10, [R1+0x2a40] ;  /* 0x002a4000010a7983 */ /* 0x000f280000300a00 */
[----:B0-----:R-:W4:Y:S01]  /*356d0*/  LDL.LU.64 R8, [R1+0x2a38] ;  /* 0x002a380001087983 */ /* 0x001f220000300a00 */
[----:B------:R-:W-:Y:S02]  /*356e0*/  STL [R1+0x2944], R6 ;  /* 0x0029440601007387 */ /* 0x000fe40000100800 */
[----:B------:R-:W-:Y:S01]  /*356f0*/  STL [R1+0x2940], R7 ;  /* 0x0029400701007387 */ /* 0x000fe20000100800 */
[-C--:B----4-:R-:W-:Y:S01]  /*35700*/  HMMA.16816.F32 R8, R8, R4.reuse, R12 ;  /* 0x000000040808723c */ /* 0x090fe2000000180c */
[----:B------:R-:W4:Y:S01]  /*35710*/  LDL.LU.64 R14, [R1+0x2a30] ;  /* 0x002a3000010e7983 */ /* 0x000f220000300a00 */
[----:B------:R-:W4:Y:S11]  /*35720*/  LDL.LU.64 R12, [R1+0x2a28] ;  /* 0x002a2800010c7983 */ /* 0x000f360000300a00 */
[----:B------:R-:W-:Y:S10]  /*35730*/  @!UPT UIADD3 URZ, URZ, URZ, URZ ;  /* 0x0000003f3f3ff290 */ /* 0x000ff4000fffe03f */
[----:B------:R-:W-:Y:S01]  /*35740*/  STL.64 [R1+0x130], R8 ;  /* 0x0001300801007387 */ /* 0x000fe20000100a00 */
[----:B------:R0:W-:Y:S03]  /*35750*/  STL.64 [R1+0x138], R10 ;  /* 0x0001380a01007387 */ /* 0x0001e60000100a00 */
[----:B0-----:R-:W4:Y:S01]  /*35760*/  LDL.LU.64 R10, [R1+0x2a20] ;  /* 0x002a2000010a7983 */ /* 0x001f220000300a00 */
[----:B------:R-:W4:Y:S02]  /*35770*/  LDL.LU.64 R8, [R1+0x2a18] ;  /* 0x002a180001087983 */ /* 0x000f240000300a00 */
        /* <DEDUP_REMOVED lines=9> */
[----:B------:R-:W5:Y:S01]  /*35810*/  LDL.LU.64 R14, [R1+0x29f0] ;  /* 0x0029f000010e7983 */ /* 0x000f620000300a00 */
[----:B------:R-:W5:Y:S11]  /*35820*/  LDL.LU.64 R12, [R1+0x29e8] ;  /* 0x0029e800010c7983 */ /* 0x000f760000300a00 */
[----:B------:R-:W-:Y:S10]  /*35830*/  @!UPT UIADD3 URZ, URZ, URZ, URZ ;  /* 0x0000003f3f3ff290 */ /* 0x000ff4000fffe03f */
[----:B------:R-:W-:Y:S01]  /*35840*/  STL.64 [R1+0x100], R8 ;  /* 0x0001000801007387 */ /* 0x000fe20000100a00 */
[----:B------:R0:W-:Y:S03]  /*35850*/  STL.64 [R1+0x108], R10 ;  /* 0x0001080a01007387 */ /* 0x0001e60000100a00 */
[----:B0-----:R-:W4:Y:S01]  /*35860*/  LDL R11, [R1+0xbf8] ;  /* 0x000bf800010b7983 */ /* 0x001f220000100800 */
[-C--:B-----5:R-:W-:Y:S03]  /*35870*/  HMMA.16816.F32 R12, R12, R4.reuse, R16 ;  /* 0x000000040c0c723c */ /* 0x0a0fe60000001810 */
[----:B------:R-:W2:Y:S01]  /*35880*/  LDL.LU.64 R18, [R1+0x29e0] ;  /* 0x0029e00001127983 */ /* 0x000ea20000300a00 */
[----:B------:R-:W2:Y:S11]  /*35890*/  LDL.LU.64 R16, [R1+0x29d8] ;  /* 0x0029d80001107983 */ /* 0x000eb60000300a00 */
[----:B------:R-:W-:Y:S08]  /*358a0*/  @!UPT UIADD3 URZ, URZ, URZ, URZ ;  /* 0x0000003f3f3ff290 */ /* 0x000ff0000fffe03f */
[----:B------:R0:W-:Y:S01]  /*358b0*/  STL.64 [R1+0xe0], R12 ;  /* 0x0000e00c01007387 */ /* 0x0001e20000100a00 */
[----:B------:R1:W-:Y:S03]  /*358c0*/  STL.64 [R1+0xe8], R14 ;  /* 0x0000e80e01007387 */ /* 0x0003e60000100a00 */
[----:B0-----:R-:W3:Y:S01]  /*358d0*/  LDL.LU R12, [R1+0x30] ;  /* 0x00003000010c7983 */ /* 0x001ee20000300800 */
[----:B------:R-:W3:Y:S02]  /*358e0*/  LDL.LU R13, [R1+0x34] ;  /* 0x00003400010d7983 */ /* 0x000ee40000300800 */
[----:B-1----:R-:W3:Y:S02]  /*358f0*/  LDL.LU R14, [R1+0x38] ;  /* 0x00003800010e7983 */ /* 0x002ee40000300800 */
[----:B------:R-:W3:Y:S01]  /*35900*/  LDL.LU R15, [R1+0x3c] ;  /* 0x00003c00010f7983 */ /* 0x000ee20000300800 */
[-C--:B--2---:R-:W-:Y:S01]  /*35910*/  HMMA.16816.F32 R16, R16, R4.reuse, R20 ;  /* 0x000000041010723c */ /* 0x084fe20000001814 */
[----:B------:R-:W2:Y:S01]  /*35920*/  LDL.LU.64 R22, [R1+0x29d0] ;  /* 0x0029d00001167983 */ /* 0x000ea20000300a00 */
[----:B------:R-:W2:Y:S11]  /*35930*/  LDL.LU.64 R20, [R1+0x29c8] ;  /* 0x0029c80001147983 */ /* 0x000eb60000300a00 */
[----:B------:R-:W-:Y:S10]  /*35940*/  @!UPT UIADD3 URZ, URZ, URZ, URZ ;  /* 0x0000003f3f3ff290 */ /* 0x000ff4000fffe03f */
[----:B------:R0:W-:Y:S01]  /*35950*/  STL.64 [R1+0xc0], R16 ;  /* 0x0000c01001007387 */ /* 0x0001e20000100a00 */
[----:B------:R1:W-:Y:S03]  /*35960*/  STL.64 [R1+0xc8], R18 ;  /* 0x0000c81201007387 */ /* 0x0003e60000100a00 */
[----:B0-----:R-:W2:Y:S01]  /*35970*/  LDL.LU R16, [R1+0x50] ;  /* 0x0000500001107983 */ /* 0x001ea20000300800 */
[----:B------:R-:W2:Y:S02]  /*35980*/  LDL.LU R17, [R1+0x54] ;  /* 0x0000540001117983 */ /* 0x000ea40000300800 */
[----:B-1----:R-:W2:Y:S02]  /*35990*/  LDL.LU R18, [R1+0x58] ;  /* 0x0000580001127983 */ /* 0x002ea40000300800 */
[----:B------:R-:W2:Y:S02]  /*359a0*/  LDL.LU R19, [R1+0x5c] ;  /* 0x00005c0001137983 */ /* 0x000ea40000300800 */
[-C--:B--2---:R-:W-:Y:S08]  /*359b0*/  HMMA.16816.F32 R16, R20, R4.reuse, R16 ;  /* 0x000000041410723c */ /* 0x084ff00000001810 */
[----:B---3--:R-:W-:Y:S01]  /*359c0*/  HMMA.16816.F32 R20, R24, R4, R12 ;  /* 0x000000041814723c */ /* 0x008fe2000000180c */
[----:B----4-:R-:W0:Y:S11]  /*359d0*/  LDSM.16.MT88.4 R12, [R11+0x28000] ;  /* 0x028000000b0c783b */ /* 0x010e360000004200 */
[----:B------:R-:W-:Y:S03]  /*359e0*/  @!UPT UIADD3 URZ, URZ, URZ, URZ ;  /* 0x0000003f3f3ff290 */ /* 0x000fe6000fffe03f */
[----:B------:R0:W-:Y:S02]  /*359f0*/  STL.64 [R1+0xa0], R16 ;  /* 0x0000a01001007387 */ /* 0x0001e40000100a00 */
[----:B0-----:R-:W-:Y:S01]  /*35a00*/  MOV R17, R12 ;  /* 0x0000000c00117202 */ /* 0x001fe20000000f00 */
[----:B------:R-:W-:Y:S01]  /*35a10*/  IMAD.MOV.U32 R16, RZ, RZ, R13 ;  /* 0x000000ffff107224 */ /* 0x000fe200078e000d */
[----:B------:R-:W-:Y:S02]  /*35a20*/  MOV R7, R14 ;  /* 0x0000000e00077202 */ /* 0x000fe40000000f00 */
[----:B------:R-:W-:Y:S02]  /*35a30*/  MOV R6, R15 ;  /* 0x0000000f00067202 */ /* 0x000fe40000000f00 */
[----:B------:R-:W0:Y:S04]  /*35a40*/  LDSM.16.MT88.4 R12, [R11+0x28080] ;  /* 0x028080000b0c783b */ /* 0x000e280000004200 */
[----:B------:R-:W-:Y:S01]  /*35a50*/  STL.64 [R1+0xa8], R18 ;  /* 0x0000a81201007387 */ /* 0x000fe20000100a00 */
[----:B------:R0:W-:Y:S02]  /*35a60*/  STL.64 [R1+0x90], R20 ;  /* 0x0000901401007387 */ /* 0x0001e40000100a00 */
[----:B0-----:R-:W-:Y:S01]  /*35a70*/  IMAD.MOV.U32 R21, RZ, RZ, R12 ;  /* 0x000000ffff157224 */ /* 0x001fe200078e000c */
[----:B------:R-:W-:-:S02]  /*35a80*/  MOV R20, R13 ;  /* 0x0000000d00147202 */ /* 0x000fc40000000f00 */
[----:B------:R-:W-:Y:S01]  /*35a90*/  MOV R19, R14 ;  /* 0x0000000e00137202 */ /* 0x000fe20000000f00 */
[----:B------:R-:W-:Y:S02]  /*35aa0*/  IMAD.MOV.U32 R18, RZ, RZ, R15 ;  /* 0x000000ffff127224 */ /* 0x000fe400078e000f */
[----:B------:R-:W0:Y:S04]  /*35ab0*/  LDSM.16.MT88.4 R12, [R11+0x28100] ;  /* 0x028100000b0c783b */ /* 0x000e280000004200 */
[----:B------:R1:W-:Y:S01]  /*35ac0*/  STL.64 [R1+0x98], R22 ;  /* 0x0000981601007387 */ /* 0x0003e20000100a00 */
[----:B------:R-:W2:Y:S01]  /*35ad0*/  LDSM.16.MT88.4 R8, [R11+0x28180] ;  /* 0x028180000b08783b */ /* 0x000ea20000004200 */
[----:B0-----:R-:W-:Y:S02]  /*35ae0*/  MOV R25, R12 ;  /* 0x0000000c00197202 */ /* 0x001fe40000000f00 */
[----:B------:R-:W-:Y:S01]  /*35af0*/  MOV R24, R13 ;  /* 0x0000000d00187202 */ /* 0x000fe20000000f00 */
[----:B-1----:R-:W-:Y:S01]  /*35b00*/  IMAD.MOV.U32 R23, RZ, RZ, R14 ;  /* 0x000000ffff177224 */ /* 0x002fe200078e000e */
[----:B------:R-:W-:-:S02]  /*35b10*/  MOV R22, R15 ;  /* 0x0000000f00167202 */ /* 0x000fc40000000f00 */
[----:B------:R-:W0:Y:S04]  /*35b20*/  LDSM.16.MT88.4 R12, [R28+0x28000] ;  /* 0x028000001c0c783b */ /* 0x000e280000004200 */
[----:B--2---:R-:W-:Y:S01]  /*35b30*/  STL.64 [R1+0x2960], R10 ;  /* 0x0029600a01007387 */ /* 0x004fe20000100a00 */
        /* <DEDUP_REMOVED lines=32> */
[----:B------:R-:W-:Y:S02]  /*35d40*/  MOV R9, R16 ;  /* 0x0000001000097202 */ /* 0x000fe40000000f00 */
[----:B------:R-:W-:Y:S04]  /*35d50*/  LDSM.16.MT88.4 R16, [R28+0x28080] ;  /* 0x028080001c10783b */ /* 0x000fe80000004200 */
[----:B------:R-:W-:Y:S01]  /*35d60*/  STL.64 [R1+0x29c0], R10 ;  /* 0x0029c00a01007387 */ /* 0x000fe20000100a00 */
[----:B------:R-:W-:Y:S02]  /*35d70*/  STL.64 [R1+0x29b8], R8 ;  /* 0x0029b80801007387 */ /* 0x000fe40000100a00 */
[----:B------:R-:W2:Y:S02]  /*35d80*/  LDL.LU R12, [R1+0x150] ;  /* 0x00015000010c7983 */ /* 0x000ea40000300800 */
[----:B------:R-:W2:Y:S01]  /*35d90*/  LDL.LU R13, [R1+0x154] ;  /* 0x00015400010d7983 */ /* 0x000ea20000300800 */
[----:B------:R-:W3:Y:S01]  /*35da0*/  LDL.LU R14, [R1+0x158] ;  /* 0x00015800010e7983 */ /* 0x000ee20000300800 */
[----:B------:R-:W3:Y:S03]  /*35db0*/  LDL.LU R15, [R1+0x15c] ;  /* 0x00015c00010f7983 */ /* 0x000ee60000300800 */
[----:B------:R-:W0:Y:S02]  /*35dc0*/  LDSM.16.MT88.4 R8, [R2+0x2a000] ;  /* 0x02a000000208783b */ /* 0x000e240000004200 */
[----:B0-----:R-:W-:Y:S01]  /*35dd0*/  MOV R6, R10 ;  /* 0x0000000a00067202 */ /* 0x001fe20000000f00 */
[----:B------:R-:W-:Y:S01]  /*35de0*/  IMAD.MOV.U32 R7, RZ, RZ, R11 ;  /* 0x000000ffff077224 */ /* 0x000fe200078e000b */
        /* <DEDUP_REMOVED lines=21> */
[----:B------:R-:W-:Y:S02]  /*35f40*/  STL [R1+0x2870], R28 ;  /* 0x0028701c01007387 */ /* 0x000fe40000100800 */
[----:B------:R0:W-:Y:S02]  /*35f50*/  STL.64 [R1+0x30], R8 ;  /* 0x0000300801007387 */ /* 0x0001e40000100a00 */
[----:B------:R-:W2:Y:S01]  /*35f60*/  LDL.LU.64 R10, [R1+0x29c0] ;  /* 0x0029c000010a7983 */ /* 0x000ea20000300a00 */
[----:B0-----:R-:W2:Y:S01]  /*35f70*/  LDL.LU.64 R8, [R1+0x29b8] ;  /* 0x0029b80001087983 */ /* 0x001ea20000300a00 */
[----:B------:R-:W-:-:S02]  /*35f80*/  MOV R27, R0 ;  /* 0x00000000001b7202 */ /* 0x000fc40000000f00 */
[----:B------:R-:W-:Y:S01]  /*35f90*/  MOV R25, R29 ;  /* 0x0000001d00197202 */ /* 0x000fe20000000f00 */
[----:B------:R-:W-:Y:S01]  /*35fa0*/  IMAD.MOV.U32 R26, RZ, RZ, R3 ;  /* 0x000000ffff1a7224 */ /* 0x000fe200078e0003 */
        /* <DEDUP_REMOVED lines=35> */
[----:B-1----:R-:W-:Y:S01]  /*361e0*/  IMAD.MOV.U32 R10, RZ, RZ, R6 ;  /* 0x000000ffff0a7224 */ /* 0x002fe200078e0006 */
[----:B------:R-:W-:Y:S01]  /*361f0*/  MOV R11, R7 ;  /* 0x00000007000b7202 */ /* 0x000fe20000000f00 */
[----:B------:R-:W2:Y:S01]  /*36200*/  LDL.LU R6, [R1+0x2944] ;  /* 0x0029440001067983 */ /* 0x000ea20000300800 */
[----:B------:R-:W4:Y:S01]  /*36210*/  LDL.LU R7, [R1+0x2940] ;  /* 0x0029400001077983 */ /* 0x000f220000300800 */
[-C--:B---3--:R-:W-:Y:S02]  /*36220*/  HMMA.16816.F32 R12, R12, R4.reuse, R16 ;  /* 0x000000040c0c723c */ /* 0x088fe40000001810 */
[----:B------:R-:W3:Y:S01]  /*36230*/  LDL.LU.64 R18, [R1+0x2938] ;  /* 0x0029380001127983 */ /* 0x000ee20000300a00 */
[----:B------:R-:W3:Y:S11]  /*36240*/  LDL.LU.64 R16, [R1+0x2930] ;  /* 0x0029300001107983 */ /* 0x000ef60000300a00 */
[----:B------:R-:W-:Y:S09]  /*36250*/  @!UPT UIADD3 URZ, URZ, URZ, URZ ;  /* 0x0000003f3f3ff290 */ /* 0x000ff2000fffe03f */
[----:B------:R0:W-:Y:S01]  /*36260*/  STL.64 [R1+0x110], R12 ;  /* 0x0001100c01007387 */ /* 0x0001e20000100a00 */
[----:B------:R2:W-:Y:S03]  /*36270*/  STL.64 [R1+0x118], R14 ;  /* 0x0001180e01007387 */ /* 0x0005e60000100a00 */
[----:B0-----:R-:W5:Y:S01]  /*36280*/  LDL.LU R12, [R1+0x40] ;  /* 0x00004000010c7983 */ /* 0x001f620000300800 */
[----:B------:R-:W5:Y:S01]  /*36290*/  LDL.LU R13, [R1+0x44] ;  /* 0x00004400010d7983 */ /* 0x000f620000300800 */
[----:B--2---:R-:W-:Y:S01]  /*362a0*/  MOV R14, R6 ;  /* 0x00000006000e7202 */ /* 0x004fe20000000f00 */
[----:B----4-:R-:W-:Y:S01]  /*362b0*/  IMAD.MOV.U32 R15, RZ, RZ, R7 ;  /* 0x000000ffff0f7224 */ /* 0x010fe200078e0007 */
[----:B------:R-:W2:Y:S01]  /*362c0*/  LDL.LU R6, [R1+0x292c] ;  /* 0x00292c0001067983 */ /* 0x000ea20000300800 */
[----:B------:R-:W2:Y:S01]  /*362d0*/  LDL.LU R7, [R1+0x2928] ;  /* 0x0029280001077983 */ /* 0x000ea20000300800 */
[-C--:B---3--:R-:W-:Y:S02]  /*362e0*/  HMMA.16816.F32 R16, R16, R4.reuse, R20 ;  /* 0x000000041010723c */ /* 0x088fe40000001814 */
[----:B------:R-:W5:Y:S01]  /*362f0*/  LDL.LU.64 R22, [R1+0x2920] ;  /* 0x0029200001167983 */ /* 0x000f620000300a00 */
[----:B------:R-:W5:Y:S11]  /*36300*/  LDL.LU.64 R20, [R1+0x2918] ;  /* 0x0029180001147983 */ /* 0x000f760000300a00 */
[----:B------:R-:W-:Y:S09]  /*36310*/  @!UPT UIADD3 URZ, URZ, URZ, URZ ;  /* 0x0000003f3f3ff290 */ /* 0x000ff2000fffe03f */
[----:B------:R-:W-:Y:S01]  /*36320*/  STL.64 [R1+0xf0], R16 ;  /* 0x0000f01001007387 */ /* 0x000fe20000100a00 */
[----:B------:R0:W-:Y:S03]  /*36330*/  STL.64 [R1+0xf8], R18 ;  /* 0x0000f81201007387 */ /* 0x0001e60000100a00 */
[----:B0-----:R-:W3:Y:S01]  /*36340*/  LDL R19, [R1+0xbfc] ;  /* 0x000bfc0001137983 */ /* 0x001ee20000100800 */
[----:B-----5:R-:W-:Y:S03]  /*36350*/  HMMA.16816.F32 R20, R20, R4, R24 ;  /* 0x000000041414723c */ /* 0x020fe60000001818 */
[----:B------:R-:W4:Y:S01]  /*36360*/  LDL.LU.64 R26, [R1+0x2910] ;  /* 0x00291000011a7983 */ /* 0x000f220000300a00 */
[----:B------:R-:W4:Y:S11]  /*36370*/  LDL.LU.64 R24, [R1+0x2908] ;  /* 0x0029080001187983 */ /* 0x000f360000300a00 */
[----:B------:R-:W-:Y:S08]  /*36380*/  @!UPT UIADD3 URZ, URZ, URZ, URZ ;  /* 0x0000003f3f3ff290 */ /* 0x000ff0000fffe03f */
[----:B------:R0:W-:Y:S01]  /*36390*/  STL.64 [R1+0xd0], R20 ;  /* 0x0000d01401007387 */ /* 0x0001e20000100a00 */
[----:B------:R1:W-:Y:S03]  /*363a0*/  STL.64 [R1+0xd8], R22 ;  /* 0x0000d81601007387 */ /* 0x0003e60000100a00 */
[----:B0-----:R-:W4:Y:S01]  /*363b0*/  LDL.LU R20, [R1+0x70] ;  /* 0x0000700001147983 */ /* 0x001f220000300800 */
[----:B------:R-:W4:Y:S02]  /*363c0*/  LDL.LU R21, [R1+0x74] ;  /* 0x0000740001157983 */ /* 0x000f240000300800 */
[----:B-1----:R-:W4:Y:S02]  /*363d0*/  LDL.LU R22, [R1+0x78] ;  /* 0x0000780001167983 */ /* 0x002f240000300800 */
[----:B------:R-:W4:Y:S01]  /*363e0*/  LDL.LU R23, [R1+0x7c] ;  /* 0x00007c0001177983 */ /* 0x000f220000300800 */
[----:B--2---:R-:W-:Y:S08]  /*363f0*/  HMMA.16816.F32 R8, R8, R6, R12 ;  /* 0x000000060808723c */ /* 0x004ff0000000180c */
[----:B----4-:R-:W-:Y:S01]  /*36400*/  HMMA.16816.F32 R20, R24, R4, R20 ;  /* 0x000000041814723c */ /* 0x010fe20000001814 */
[----:B------:R-:W2:Y:S11]  /*36410*/  LDL R5, [R1+0x370] ;  /* 0x0003700001057983 */ /* 0x000eb60000100800 */
[----:B------:R-:W-:Y:S04]  /*36420*/  @!UPT UIADD3 URZ, URZ, URZ, URZ ;  /* 0x0000003f3f3ff290 */ /* 0x000fe8000fffe03f */
[----:B------:R-:W-:-:S07]  /*36430*/  MOV R4, R11 ;  /* 0x0000000b00047202 */ /* 0x000fce0000000f00 */
[----:B------:R-:W-:Y:S01]  /*36440*/  STL.64 [R1+0xb0], R20 ;  /* 0x0000b01401007387 */ /* 0x000fe20000100a00 */
[----:B------:R-:W-:Y:S02]  /*36450*/  STL.64 [R1+0xb8], R22 ;  /* 0x0000b81601007387 */ /* 0x000fe40000100a00 */
[----:B------:R-:W-:Y:S02]  /*36460*/  STL.64 [R1+0x80], R8 ;  /* 0x0000800801007387 */ /* 0x000fe40000100a00 */
[----:B------:R-:W-:Y:S01]  /*36470*/  STL [R1+0x88], R10 ;  /* 0x0000880a01007387 */ /* 0x000fe20000100800 */
[----:B------:R-:W-:Y:S04]  /*36480*/  STL [R1+0x27bc], R4 ;  /* 0x0027bc0401007387 */ /* 0x000fe80000100800 */
[----:B--2---:R-:W0:Y:S02]  /*36490*/  LDSM.16.MT88.4 R8, [R5+0x2a080] ;  /* 0x02a080000508783b */ /* 0x004e240000004200 */
        /* <DEDUP_REMOVED lines=14> */
[----:B---3--:R-:W0:Y:S02]  /*36580*/  LDSM.16.MT88.4 R8, [R19+0x2a000] ;  /* 0x02a000001308783b */ /* 0x008e240000004200 */
        /* <DEDUP_REMOVED lines=32> */
[----:B------:R-:W4:Y:S04]  /*36790*/  LDL R27, [R1+0xbf8] ;  /* 0x000bf800011b7983 */ /* 0x000f280000100800 */
[----:B---3--:R-:W-:Y:S01]  /*367a0*/  STL.64 [R1+0x28a0], R14 ;  /* 0x0028a00e01007387 */ /* 0x008fe20000100a00 */
[----:B--2---:R0:W-:Y:S02]  /*367b0*/  STL.64 [R1+0x2898], R12 ;  /* 0x0028980c01007387 */ /* 0x0041e40000100a00 */
[----:B------:R-:W-:Y:S01]  /*367c0*/  IMAD.MOV.U32 R8, RZ, RZ, R18 ;  /* 0x000000ffff087224 */ /* 0x000fe200078e0012 */
[----:B------:R-:W-:-:S02]  /*367d0*/  MOV R9, R17 ;  /* 0x0000001100097202 */ /* 0x000fc40000000f00 */
[----:B------:R-:W-:Y:S01]  /*367e0*/  MOV R10, R16 ;  /* 0x00000010000a7202 */ /* 0x000fe20000000f00 */
[----:B----4-:R-:W-:Y:S04]  /*367f0*/  LDSM.16.MT88.4 R20, [R27+0x2a000] ;  /* 0x02a000001b14783b */ /* 0x010fe80000004200 */
[----:B------:R-:W1:Y:S01]  /*36800*/  LDSM.16.MT88.4 R16, [R19+0x2a180] ;  /* 0x02a180001310783b */ /* 0x000e620000004200 */
[----:B------:R-:W-:Y:S02]  /*36810*/  IMAD.MOV.U32 R11, RZ, RZ, R4 ;  /* 0x000000ffff0b7224 */ /* 0x000fe400078e0004 */
[----:B------:R-:W2:Y:S01]  /*36820*/  LDSM.16.MT88.4 R24, [R27+0x2a080] ;  /* 0x02a080001b18783b */ /* 0x000ea20000004200 */
[----:B0-----:R-:W3:Y:S03]  /*36830*/  LDL.LU R12, [R1+0xe0] ;  /* 0x0000e000010c7983 */ /* 0x001ee60000300800 */
[----:B------:R-:W3:Y:S02]  /*36840*/  LDL.LU R13, [R1+0xe4] ;  /* 0x0000e400010d7983 */ /* 0x000ee40000300800 */
[----:B------:R-:W4:Y:S02]  /*36850*/  LDL.LU R14, [R1+0xe8] ;  /* 0x0000e800010e7983 */ /* 0x000f240000300800 */
[----:B------:R-:W4:Y:S02]  /*36860*/  LDL.LU R15, [R1+0xec] ;  /* 0x0000ec00010f7983 */ /* 0x000f240000300800 */
[----:B----4-:R-:W-:Y:S01]  /*36870*/  STL.64 [R1+0x28c0], R14 ;  /* 0x0028c00e01007387 */ /* 0x010fe20000100a00 */
[----:B---3--:R0:W-:Y:S03]  /*36880*/  STL.64 [R1+0x28b8], R12 ;  /* 0x0028b80c01007387 */ /* 0x0081e60000100a00 */
[----:B0-----:R-:W3:Y:S01]  /*36890*/  LDL.LU R12, [R1+0x100] ;  /* 0x00010000010c7983 */ /* 0x001ee20000300800 */
        /* <DEDUP_REMOVED lines=13> */
[----:B------:R-:W3:Y:S02]  /*36970*/  LDL.LU R14, [R1+0x138] ;  /* 0x00013800010e7983 */ /* 0x000ee40000300800 */
[----:B------:R-:W3:Y:S01]  /*36980*/  LDL.LU R15, [R1+0x13c] ;  /* 0x00013c00010f7983 */ /* 0x000ee20000300800 */
[----:B-1----:R-:W-:Y:S01]  /*36990*/  STL.64 [R1+0x2868], R18 ;  /* 0x0028681201007387 */ /* 0x002fe20000100a00 */
        /* <DEDUP_REMOVED lines=59> */
[----:B------:R1:W-:Y:S01]  /*36d50*/  STL.64 [R1+0xe8], R14 ;  /* 0x0000e80e01007387 */ /* 0x0003e20000100a00 */
[-C--:B-----5:R-:W-:Y:S02]  /*36d60*/  HMMA.16816.F32 R16, R16, R6.reuse, R20 ;  /* 0x000000061010723c */ /* 0x0a0fe40000001814 */
[----:B------:R-:W4:Y:S01]  /*36d70*/  LDL.LU.64 R22, [R1+0x2858] ;  /* 0x0028580001167983 */ /* 0x000f220000300a00 */
[----:B------:R-:W4:Y:S01]  /*36d80*/  LDL.LU.64 R20, [R1+0x2850] ;  /* 0x0028500001147983 */ /* 0x000f220000300a00 */
[----:B0-----:R-:W-:Y:S01]  /*36d90*/  MOV R12, R29 ;  /* 0x0000001d000c7202 */ /* 0x001fe20000000f00 */
[----:B------:R-:W-:Y:S01]  /*36da0*/  IMAD.MOV.U32 R13, RZ, RZ, R3 ;  /* 0x000000ffff0d7224 */ /* 0x000fe200078e0003 */
[----:B-1----:R-:W-:Y:S02]  /*36db0*/  MOV R14, R2 ;  /* 0x00000002000e7202 */ /* 0x002fe40000000f00 */
[----:B------:R-:W-:Y:S01]  /*36dc0*/  MOV R15, R0 ;  /* 0x00000000000f7202 */ /* 0x000fe20000000f00 */
[-C--:B--2---:R-:W-:Y:S11]  /*36dd0*/  HMMA.16816.F32 R8, R24, R6.reuse, R8 ;  /* 0x000000061808723c */ /* 0x084ff60000001808 */
[----:B------:R-:W-:Y:S03]  /*36de0*/  @!UPT UIADD3 URZ, URZ, URZ, URZ ;  /* 0x0000003f3f3ff290 */ /* 0x000fe6000fffe03f */
[----:B------:R-:W-:Y:S01]  /*36df0*/  STL.64 [R1+0xc0], R16 ;  /* 0x0000c01001007387 */ /* 0x000fe20000100a00 */
[----:B------:R-:W-:Y:S02]  /*36e00*/  STL.64 [R1+0xc8], R18 ;  /* 0x0000c81201007387 */ /* 0x000fe40000100a00 */
[----:B---3--:R-:W-:Y:S07]  /*36e10*/  LDSM.16.MT88.4 R16, [R28+0x2a100] ;  /* 0x02a100001c10783b */ /* 0x008fee0000004200 */
[----:B------:R-:W-:Y:S01]  /*36e20*/  MOV R2, R10 ;  /* 0x0000000a00027202 */ /* 0x000fe20000000f00 */
[----:B----4-:R-:W-:Y:S11]  /*36e30*/  HMMA.16816.F32 R12, R20, R6, R12 ;  /* 0x00000006140c723c */ /* 0x010ff6000000180c */
[----:B------:R-:W-:Y:S11]  /*36e40*/  @!UPT UIADD3 URZ, URZ, URZ, URZ ;  /* 0x0000003f3f3ff290 */ /* 0x000ff6000fffe03f */
[----:B------:R-:W-:Y:S01]  /*36e50*/  @!UPT UIADD3 URZ, URZ, URZ, URZ ;  /* 0x0000003f3f3ff290 */ /* 0x000fe2000fffe03f */
[----:B------:R-:W-:Y:S01]  /*36e60*/  STL.64 [R1+0xa0], R12 ;  /* 0x0000a00c01007387 */ /* 0x000fe20000100a00 */
[----:B------:R-:W-:Y:S02]  /*36e70*/  STL.64 [R1+0xa8], R14 ;  /* 0x0000a80e01007387 */ /* 0x000fe40000100a00 */
[----:B------:R0:W-:Y:S02]  /*36e80*/  STL [R1+0x27a8], R2 ;  /* 0x0027a80201007387 */ /* 0x0001e40000100800 */
[----:B------:R-:W-:Y:S01]  /*36e90*/  IMAD.MOV.U32 R29, RZ, RZ, R8 ;  /* 0x000000ffff1d7224 */ /* 0x000fe200078e0008 */
[----:B------:R-:W-:Y:S01]  /*36ea0*/  MOV R3, R9 ;  /* 0x0000000900037202 */ /* 0x000fe20000000f00 */
[----:B------:R-:W-:Y:S01]  /*36eb0*/  IMAD.MOV.U32 R0, RZ, RZ, R11 ;  /* 0x000000ffff007224 */ /* 0x000fe200078e000b */
[----:B------:R-:W-:Y:S04]  /*36ec0*/  LDSM.16.MT88.4 R12, [R28+0x2a080] ;  /* 0x02a080001c0c783b */ /* 0x000fe80000004200 */
[----:B0-----:R-:W2:Y:S01]  /*36ed0*/  LDL R2, [R1+0xbf8] ;  /* 0x000bf80001027983 */ /* 0x001ea20000100800 */
[----:B------:R-:W-:Y:S02]  /*36ee0*/  STL [R1+0x2714], R29 ;  /* 0x0027141d01007387 */ /* 0x000fe40000100800 */
[----:B------:R-:W-:Y:S02]  /*36ef0*/  STL [R1+0x2710], R3 ;  /* 0x0027100301007387 */ /* 0x000fe40000100800 */
[----:B------:R-:W-:Y:S01]  /*36f00*/  STL [R1+0x270c], R0 ;  /* 0x00270c0001007387 */ /* 0x000fe20000100800 */
[----:B--2---:R-:W0:Y:S02]  /*36f10*/  LDSM.16.MT88.4 R8, [R2+0x2a100] ;  /* 0x02a100000208783b */ /* 0x004e240000004200 */
        /* <DEDUP_REMOVED lines=8> */
[----:B------:R-:W-:-:S02]  /*36fa0*/  MOV R21, R11 ;  /* 0x0000000b00157202 */ /* 0x000fc40000000f00 */
[----:B------:R-:W0:Y:S04]  /*36fb0*/  LDSM.16.MT88.4 R8, [R28+0x2a000] ;  /* 0x02a000001c08783b */ /* 0x000e280000004200 */
[----:B------:R-:W-:Y:S04]  /*36fc0*/  STL [R1+0x27e0], R2 ;  /* 0x0027e00201007387 */ /* 0x000fe80000100800 */
[----:B0-----:R-:W-:Y:S01]  /*36fd0*/  STL.64 [R1+0x2808], R10 ;  /* 0x0028080a01007387 */ /* 0x001fe20000100a00 */
[----:B------:R-:W-:Y:S02]  /*36fe0*/  STL.64 [R1+0x2800], R8 ;  /* 0x0028000801007387 */ /* 0x000fe40000100a00 */
[----:B------:R-:W-:Y:S02]  /*36ff0*/  STL.64 [R1+0x27f8], R14 ;  /* 0x0027f80e01007387 */ /* 0x000fe40000100a00 */
[----:B------:R-:W-:Y:S01]  /*37000*/  STL.64 [R1+0x27f0], R12 ;  /* 0x0027f00c01007387 */ /* 0x000fe20000100a00 */
[----:B------:R-:W-:Y:S01]  /*37010*/  STL.64 [R1+0x27d8], R18 ;  /* 0x0027d81201007387 */ /* 0x000fe20000100a00 */
[----:B------:R0:W-:Y:S03]  /*37020*/  STL.64 [R1+0x27d0], R16 ;  /* 0x0027d01001007387 */ /* 0x0001e60000100a00 */
[----:B0-----:R-:W2:Y:S01]  /*37030*/  LDL.LU R16, [R1+0xf0] ;  /* 0x0000f00001107983 */ /* 0x001ea20000300800 */
[----:B------:R-:W2:Y:S02]  /*37040*/  LDL.LU R17, [R1+0xf4] ;  /* 0x0000f40001117983 */ /* 0x000ea40000300800 */
[----:B------:R-:W3:Y:S02]  /*37050*/  LDL.LU R18, [R1+0xf8] ;  /* 0x0000f80001127983 */ /* 0x000ee40000300800 */
[----:B------:R-:W3:Y:S02]  /*37060*/  LDL.LU R19, [R1+0xfc] ;  /* 0x0000fc0001137983 */ /* 0x000ee40000300800 */
[----:B---3--:R-:W-:Y:S01]  /*37070*/  STL.64 [R1+0x2818], R18 ;  /* 0x0028181201007387 */ /* 0x008fe20000100a00 */
[----:B--2---:R-:W-:Y:S02]  /*37080*/  STL.64 [R1+0x2810], R16 ;  /* 0x0028101001007387 */ /* 0x004fe40000100a00 */
[----:B------:R-:W2:Y:S02]  /*37090*/  LDL.LU R12, [R1+0x110] ;  /* 0x00011000010c7983 */ /* 0x000ea40000300800 */
[----:B------:R-:W2:Y:S01]  /*370a0*/  LDL.LU R13, [R1+0x114] ;  /* 0x00011400010d7983 */ /* 0x000ea20000300800 */
[----:B------:R-:W3:Y:S01]  /*370b0*/  LDL.LU R14, [R1+0x118] ;  /* 0x00011800010e7983 */ /* 0x000ee20000300800 */
[----:B------:R-:W3:Y:S02]  /*370c0*/  LDL.LU R15, [R1+0x11c] ;  /* 0x00011c00010f7983 */ /* 0x000ee40000300800 */
[----:B------:R-:W4:Y:S01]  /*370d0*/  LDL R27, [R1+0xeac] ;  /* 0x000eac00011b7983 */ /* 0x000f220000100800 */
[----:B------:R-:W-:-:S02]  /*370e0*/  MOV R9, R23 ;  /* 0x0000001700097202 */ /* 0x000fc40000000f00 */
[----:B------:R-:W-:Y:S01]  /*370f0*/  MOV R10, R22 ;  /* 0x00000016000a7202 */ /* 0x000fe20000000f00 */
[----:B------:R-:W-:Y:S02]  /*37100*/  IMAD.MOV.U32 R11, RZ, RZ, R21 ;  /* 0x000000ffff0b7224 */ /* 0x000fe400078e0015 */
[----:B------:R-:W-:Y:S01]  /*37110*/  IMAD.MOV.U32 R8, RZ, RZ, R24 ;  /* 0x000000ffff087224 */ /* 0x000fe200078e0018 */
[----:B---3--:R-:W-:Y:S01]  /*37120*/  STL.64 [R1+0x2828], R14 ;  /* 0x0028280e01007387 */ /* 0x008fe20000100a00 */
[----:B--2---:R0:W-:Y:S03]  /*37130*/  STL.64 [R1+0x2820], R12 ;  /* 0x0028200c01007387 */ /* 0x0041e60000100a00 */
[----:B----4-:R-:W-:Y:S01]  /*37140*/  LDSM.16.M88.4 R24, [R27+0x40280] ;  /* 0x040280001b18783b */ /* 0x010fe20000000200 */
[----:B0-----:R-:W-:-:S03]  /*37150*/  MOV R12, R20 ;  /* 0x00000014000c7202 */ /* 0x001fc60000000f00 */
[----:B------:R-:W0:Y:S01]  /*37160*/  LDSM.16.MT88.4 R20, [R28+0x2a180] ;  /* 0x02a180001c14783b */ /* 0x000e220000004200 */
[----:B------:R-:W-:Y:S01]  /*37170*/  IMAD.MOV.U32 R14, RZ, RZ, R3 ;  /* 0x000000ffff0e7224 */ /* 0x000fe200078e0003 */
[----:B------:R-:W-:Y:S02]  /*37180*/  MOV R15, R0 ;  /* 0x00000000000f7202 */ /* 0x000fe40000000f00 */
[----:B------:R-:W-:Y:S01]  /*37190*/  MOV R13, R4 ;  /* 0x00000004000d7202 */ /* 0x000fe20000000f00 */
[----:B------:R-:W-:Y:S01]  /*371a0*/  STL.64 [R1+0x2838], R10 ;  /* 0x0028380a01007387 */ /* 0x000fe20000100a00 */
[----:B------:R1:W-:Y:S02]  /*371b0*/  STL.64 [R1+0x2830], R8 ;  /* 0x0028300801007387 */ /* 0x0003e40000100a00 */
[----:B------:R-:W-:Y:S01]  /*371c0*/  STL.64 [R1+0x2848], R14 ;  /* 0x0028480e01007387 */ /* 0x000fe20000100a00 */
[----:B------:R-:W-:Y:S02]  /*371d0*/  STL.64 [R1+0x2840], R12 ;  /* 0x0028400c01007387 */ /* 0x000fe40000100a00 */
[----:B------:R-:W2:Y:S02]  /*371e0*/  LDSM.16.MT88.4 R12, [R5+0x2c000] ;  /* 0x02c00000050c783b */ /* 0x000ea40000004200 */
[----:B-1----:R-:W3:Y:S02]  /*371f0*/  LDL.LU R8, [R1+0x150] ;  /* 0x0001500001087983 */ /* 0x002ee40000300800 */
[----:B------:R-:W3:Y:S02]  /*37200*/  LDL.LU R9, [R1+0x154] ;  /* 0x0001540001097983 */ /* 0x000ee40000300800 */
[----:B------:R-:W3:Y:S02]  /*37210*/  LDL.LU R10, [R1+0x158] ;  /* 0x00015800010a7983 */ /* 0x000ee40000300800 */
[----:B------:R-:W3:Y:S01]  /*37220*/  LDL.LU R11, [R1+0x15c] ;  /* 0x00015c00010b7983 */ /* 0x000ee20000300800 */
[----:B------:R-:W4:Y:S01]  /*37230*/  LDL.LU R16, [R1+0x140] ;  /* 0x0001400001107983 */ /* 0x000f220000300800 */
[----:B------:R-:W4:Y:S02]  /*37240*/  LDL.LU R17, [R1+0x144] ;  /* 0x0001440001117983 */ /* 0x000f240000300800 */
[----:B------:R-:W4:Y:S02]  /*37250*/  LDL.LU R18, [R1+0x148] ;  /* 0x0001480001127983 */ /* 0x000f240000300800 */
[----:B------:R-:W4:Y:S01]  /*37260*/  LDL.LU R19, [R1+0x14c] ;  /* 0x00014c0001137983 */ /* 0x000f220000300800 */
[----:B0-----:R-:W-:Y:S01]  /*37270*/  STL.64 [R1+0x27c8], R22 ;  /* 0x0027c81601007387 */ /* 0x001fe20000100a00 */
[----:B------:R0:W-:Y:S03]  /*37280*/  STL.64 [R1+0x27c0], R20 ;  /* 0x0027c01401007387 */ /* 0x0001e60000100a00 */
[----:B0-----:R-:W5:Y:S04]  /*37290*/  LDL.LU R20, [R1+0xd0] ;  /* 0x0000d00001147983 */ /* 0x001f680000300800 */
[----:B-----5:R-:W-:Y:S01]  /*372a0*/  STL [R1+0x27e4], R20 ;  /* 0x0027e41401007387 */ /* 0x020fe20000100800 */
[----:B------:R-:W5:Y:S03]  /*372b0*/  LDL.LU R21, [R1+0xd4] ;  /* 0x0000d40001157983 */ /* 0x000f660000300800 */
[----:B-----5:R-:W-:Y:S01]  /*372c0*/  STL [R1+0x27e8], R21 ;  /* 0x0027e81501007387 */ /* 0x020fe20000100800 */
[----:B------:R-:W5:Y:S01]  /*372d0*/  LDL.LU R22, [R1+0xd8] ;  /* 0x0000d80001167983 */ /* 0x000f620000300800 */
[----:B--2---:R-:W-:-:S02]  /*372e0*/  MOV R4, R15 ;  /* 0x0000000f00047202 */ /* 0x004fc40000000f00 */
[----:B-----5:R-:W-:Y:S01]  /*372f0*/  STL [R1+0x27ec], R22 ;  /* 0x0027ec1601007387 */ /* 0x020fe20000100800 */
[----:B------:R-:W2:Y:S02]  /*37300*/  LDL.LU R23, [R1+0xdc] ;  /* 0x0000dc0001177983 */ /* 0x000ea40000300800 */
[----:B------:R-:W-:Y:S02]  /*37310*/  STL [R1+0x2708], R28 ;  /* 0x0027081c01007387 */ /* 0x000fe40000100800 */
[----:B------:R-:W-:Y:S01]  /*37320*/  STL.64 [R1+0x30], R12 ;  /* 0x0000300c01007387 */ /* 0x000fe20000100a00 */
[----:B------:R-:W-:Y:S01]  /*37330*/  STL [R1+0x38], R14 ;  /* 0x0000380e01007387 */ /* 0x000fe20000100800 */
[----:B------:R0:W-:Y:S02]  /*37340*/  STL [R1+0x26a4], R26 ;  /* 0x0026a41a01007387 */ /* 0x0001e40000100800 */
[----:B------:R-:W1:Y:S01]  /*37350*/  LDSM.16.MT88.4 R12, [R5+0x2c080] ;  /* 0x02c08000050c783b */ /* 0x000e620000004200 */
[----:B0-----:R-:W5:Y:S03]  /*37360*/  LDL R26, [R1+0xbfc] ;  /* 0x000bfc00011a7983 */ /* 0x001f660000100800 */
[----:B------:R-:W-:Y:S01]  /*37370*/  STL [R1+0x26a0], R27 ;  /* 0x0026a01b01007387 */ /* 0x000fe20000100800 */
[----:B-1----:R-:W-:Y:S01]  /*37380*/  MOV R20, R14 ;  /* 0x0000000e00147202 */ /* 0x002fe20000000f00 */
[----:B------:R-:W-:-:S02]  /*37390*/  IMAD.MOV.U32 R2, RZ, RZ, R15 ;  /* 0x000000ffff027224 */ /* 0x000fc400078e000f */
[----:B------:R-:W-:Y:S01]  /*373a0*/  IMAD.MOV.U32 R22, RZ, RZ, R12 ;  /* 0x000000ffff167224 */ /* 0x000fe200078e000c */
[----:B------:R-:W-:Y:S01]  /*373b0*/  MOV R21, R13 ;  /* 0x0000000d00157202 */ /* 0x000fe20000000f00 */
[----:B-----5:R-:W-:Y:S01]  /*373c0*/  STL [R1+0x27b8], R26 ;  /* 0x0027b81a01007387 */ /* 0x020fe20000100800 */
[----:B------:R0:W-:Y:S03]  /*373d0*/  STL.64 [R1+0x27b0], R24 ;  /* 0x0027b01801007387 */ /* 0x0001e60000100a00 */
[----:B0-----:R-:W5:Y:S01]  /*373e0*/  LDL.LU R24, [R1+0xb0] ;  /* 0x0000b00001187983 */ /* 0x001f620000300800 */
[----:B------:R-:W5:Y:S02]  /*373f0*/  LDL.LU R25, [R1+0xb4] ;  /* 0x0000b40001197983 */ /* 0x000f640000300800 */
[----:B------:R-:W5:Y:S02]  /*37400*/  LDL.LU R26, [R1+0xb8] ;  /* 0x0000b800011a7983 */ /* 0x000f640000300800 */
[----:B------:R-:W5:Y:S01]  /*37410*/  LDL.LU R27, [R1+0xbc] ;  /* 0x0000bc00011b7983 */ /* 0x000f620000300800 */
[----:B------:R-:W3:Y:S01]  /*37420*/  LDL.LU.64 R14, [R1+0x2848] ;  /* 0x00284800010e7983 */ /* 0x000ee20000300a00 */
[----:B------:R-:W3:Y:S02]  /*37430*/  LDL.LU.64 R12, [R1+0x2840] ;  /* 0x00284000010c7983 */ /* 0x000ee40000300a00 */
[-C--:B---3--:R-:W-:Y:S01]  /*37440*/  HMMA.16816.F32 R12, R12, R6.reuse, R8 ;  /* 0x000000060c0c723c */ /* 0x088fe20000001808 */
[----:B------:R-:W4:Y:S01]  /*37450*/  LDL.LU.64 R10, [R1+0x2838] ;  /* 0x00283800010a7983 */ /* 0x000f220000300a00 */
[----:B------:R-:W4:Y:S11]  /*37460*/  LDL.LU.64 R8, [R1+0x2830] ;  /* 0x0028300001087983 */ /* 0x000f360000300a00 */
[----:B------:R-:W-:Y:S11]  /*37470*/  @!UPT UIADD3 URZ, URZ, URZ, URZ ;  /* 0x0000003f3f3ff290 */ /* 0x000ff6000fffe03f */
[----:B------:R-:W-:Y:S01]  /*37480*/  IMAD.MOV.U32 R0, RZ, RZ, R14 ;  /* 0x000000ffff007224 */ /* 0x000fe200078e000e */
[----:B------:R-:W-:Y:S02]  /*37490*/  MOV R28, R15 ;  /* 0x0000000f001c7202 */ /* 0x000fe40000000f00 */
[----:B------:R-:W-:Y:S02]  /*374a0*/  MOV R29, R12 ;  /* 0x0000000c001d7202 */ /* 0x000fe40000000f00 */
[----:B------:R-:W-:Y:S01]  /*374b0*/  MOV R3, R13 ;  /* 0x0000000d00037202 */ /* 0x000fe20000000f00 */
[----:B------:R-:W3:Y:S01]  /*374c0*/  LDL.LU.64 R14, [R1+0x2828] ;  /* 0x00282800010e7983 */ /* 0x000ee20000300a00 */
[----:B------:R-:W3:Y:S01]  /*374d0*/  LDL.LU.64 R12, [R1+0x2820] ;  /* 0x00282000010c7983 */ /* 0x000ee20000300a00 */
[-C--:B----4-:R-:W-:Y:S02]  /*374e0*/  HMMA.16816.F32 R8, R8, R6.reuse, R16 ;  /* 0x000000060808723c */ /* 0x090fe40000001810 */
[----:B------:R-:W4:Y:S01]  /*374f0*/  LDL.LU.64 R18, [R1+0x2818] ;  /* 0x0028180001127983 */ /* 0x000f220000300a00 */
[----:B------:R-:W4:Y:S11]  /*37500*/  LDL.LU.64 R16, [R1+0x2810] ;  /* 0x0028100001107983 */ /* 0x000f360000300a00 */
[----:B------:R-:W-:Y:S09]  /*37510*/  @!UPT UIADD3 URZ, URZ, URZ, URZ ;  /* 0x0000003f3f3ff290 */ /* 0x000ff2000fffe03f */
        /* <DEDUP_REMOVED lines=9> */
[----:B------:R1:W-:Y:S01]  /*375b0*/  STL.64 [R1+0x148], R10 ;  /* 0x0001480a01007387 */ /* 0x0003e20000100a00 */
[----:B0-----:R-:W-:Y:S01]  /*375c0*/  MOV R8, R22 ;  /* 0x0000001600087202 */ /* 0x001fe20000000f00 */
[----:B------:R-:W-:Y:S01]  /*375d0*/  IMAD.MOV.U32 R9, RZ, RZ, R21 ;  /* 0x000000ffff097224 */ /* 0x000fe200078e0015 */
[----:B------:R-:W2:Y:S01]  /*375e0*/  LDL.LU R22, [R1+0x27ec] ;  /* 0x0027ec0001167983 */ /* 0x000ea20000300800 */
[----:B------:R-:W2:Y:S01]  /*375f0*/  LDL.LU R21, [R1+0x27e8] ;  /* 0x0027e80001157983 */ /* 0x000ea20000300800 */
[----:B-1----:R-:W-:Y:S02]  /*37600*/  MOV R10, R20 ;  /* 0x00000014000a7202 */ /* 0x002fe40000000f00 */
[----:B------:R-:W-:Y:S01]  /*37610*/  MOV R11, R2 ;  /* 0x00000002000b7202 */ /* 0x000fe20000000f00 */
[----:B------:R-:W2:Y:S01]  /*37620*/  LDL.LU R20, [R1+0x27e4] ;  /* 0x0027e40001147983 */ /* 0x000ea20000300800 */
[----:B------:R-:W3:Y:S01]  /*37630*/  LDL.LU R2, [R1+0x27e0] ;  /* 0x0027e00001027983 */ /* 0x000ee20000300800 */
[-C--:B----4-:R-:W-:Y:S02]  /*37640*/  HMMA.16816.F32 R12, R12, R6.reuse, R16 ;  /* 0x000000060c0c723c */ /* 0x090fe40000001810 */
[----:B------:R-:W2:Y:S01]  /*37650*/  LDL.LU.64 R18, [R1+0x27d8] ;  /* 0x0027d80001127983 */ /* 0x000ea20000300a00 */
[----:B------:R-:W2:Y:S11]  /*37660*/  LDL.LU.64 R16, [R1+0x27d0] ;  /* 0x0027d00001107983 */ /* 0x000eb60000300a00 */
[----:B------:R-:W-:Y:S09]  /*37670*/  @!UPT UIADD3 URZ, URZ, URZ, URZ ;  /* 0x0000003f3f3ff290 */ /* 0x000ff2000fffe03f */
[----:B------:R0:W-:Y:S01]  /*37680*/  STL.64 [R1+0x110], R12 ;  /* 0x0001100c01007387 */ /* 0x0001e20000100a00 */
[----:B------:R1:W-:Y:S03]  /*37690*/  STL.64 [R1+0x118], R14 ;  /* 0x0001180e01007387 */ /* 0x0003e60000100a00 */
[----:B0-----:R-:W4:Y:S01]  /*376a0*/  LDL.LU R12, [R1+0x40] ;  /* 0x00004000010c7983 */ /* 0x001f220000300800 */
[----:B------:R-:W4:Y:S02]  /*376b0*/  LDL.LU R13, [R1+0x44] ;  /* 0x00004400010d7983 */ /* 0x000f240000300800 */
[----:B-1----:R-:W4:Y:S02]  /*376c0*/  LDL.LU R14, [R1+0x48] ;  /* 0x00004800010e7983 */ /* 0x002f240000300800 */
[----:B------:R-:W4:Y:S01]  /*376d0*/  LDL.LU R15, [R1+0x4c] ;  /* 0x00004c00010f7983 */ /* 0x000f220000300800 */
[-C--:B--2---:R-:W-:Y:S01]  /*376e0*/  HMMA.16816.F32 R16, R16, R6.reuse, R20 ;  /* 0x000000061010723c */ /* 0x084fe20000001814 */
[----:B------:R-:W5:Y:S01]  /*376f0*/  LDL.LU.64 R22, [R1+0x27c8] ;  /* 0x0027c80001167983 */ /* 0x000f620000300a00 */
[----:B------:R-:W5:Y:S11]  /*37700*/  LDL.LU.64 R20, [R1+0x27c0] ;  /* 0x0027c00001147983 */ /* 0x000f760000300a00 */
[----:B------:R-:W-:Y:S10]  /*37710*/  @!UPT UIADD3 URZ, URZ, URZ, URZ ;  /* 0x0000003f3f3ff290 */ /* 0x000ff4000fffe03f */
[----:B------:R0:W-:Y:S01]  /*37720*/  STL.64 [R1+0xf0], R16 ;  /* 0x0000f01001007387 */ /* 0x0001e20000100a00 */
[----:B------:R1:W-:Y:S03]  /*37730*/  STL.64 [R1+0xf8], R18 ;  /* 0x0000f81201007387 */ /* 0x0003e60000100a00 */
[----:B0-----:R-:W2:Y:S01]  /*37740*/  LDL.LU R16, [R1+0x30] ;  /* 0x0000300001107983 */ /* 0x001ea20000300800 */
[----:B------:R-:W2:Y:S02]  /*37750*/  LDL.LU R17, [R1+0x34] ;  /* 0x0000340001117983 */ /* 0x000ea40000300800 */
[----:B-1----:R-:W2:Y:S02]  /*37760*/  LDL.LU R18, [R1+0x38] ;  /* 0x0000380001127983 */ /* 0x002ea40000300800 */
[----:B------:R-:W-:Y:S02]  /*37770*/  IMAD.MOV.U32 R19, RZ, RZ, R4 ;  /* 0x000000ffff137224 */ /* 0x000fe400078e0004 */
[----:B------:R-:W2:Y:S01]  /*37780*/  LDL.LU R4, [R1+0x27bc] ;  /* 0x0027bc0001047983 */ /* 0x000ea20000300800 */
[----:B-----5:R-:W-:Y:S03]  /*37790*/  HMMA.16816.F32 R20, R20, R6, R24 ;  /* 0x000000061414723c */ /* 0x020fe60000001818 */
[----:B------:R-:W5:Y:S01]  /*377a0*/  LDL.LU R26, [R1+0x27b8] ;  /* 0x0027b800011a7983 */ /* 0x000f620000300800 */
[----:B------:R-:W3:Y:S11]  /*377b0*/  LDL.LU.64 R24, [R1+0x27b0] ;  /* 0x0027b00001187983 */ /* 0x000ef60000300a00 */
[----:B------:R-:W-:Y:S08]  /*377c0*/  @!UPT UIADD3 URZ, URZ, URZ, URZ ;  /* 0x0000003f3f3ff290 */ /* 0x000ff0000fffe03f */
[----:B------:R0:W-:Y:S01]  /*377d0*/  STL.64 [R1+0xd0], R20 ;  /* 0x0000d01401007387 */ /* 0x0001e20000100a00 */
[----:B------:R1:W-:Y:S03]  /*377e0*/  STL.64 [R1+0xd8], R22 ;  /* 0x0000d81601007387 */ /* 0x0003e60000100a00 */
[----:B0-----:R-:W3:Y:S01]  /*377f0*/  LDL.LU R20, [R1+0x80] ;  /* 0x0000800001147983 */ /* 0x001ee20000300800 */
[----:B------:R-:W3:Y:S02]  /*37800*/  LDL.LU R21, [R1+0x84] ;  /* 0x0000840001157983 */ /* 0x000ee40000300800 */
[----:B-1----:R-:W3:Y:S01]  /*37810*/  LDL.LU R22, [R1+0x88] ;  /* 0x0000880001167983 */ /* 0x002ee20000300800 */
[----:B--2---:R-:W-:-:S07]  /*37820*/  MOV R23, R4 ;  /* 0x0000000400177202 */ /* 0x004fce0000000f00 */
[-C--:B---3--:R-:W-:Y:S08]  /*37830*/  HMMA.16816.F32 R20, R16, R24.reuse, R20 ;  /* 0x000000181014723c */ /* 0x088ff00000001814 */
[----:B----4-:R-:W-:Y:S01]  /*37840*/  HMMA.16816.F32 R16, R8, R24, R12 ;  /* 0x000000180810723c */ /* 0x010fe2000000180c */
[----:B------:R-:W-:Y:S02]  /*37850*/  LDSM.16.MT88.4 R8, [R5+0x2c100] ;  /* 0x02c100000508783b */ /* 0x000fe40000004200 */
[----:B------:R-:W0:Y:S11]  /*37860*/  LDSM.16.MT88.4 R4, [R5+0x2c180] ;  /* 0x02c180000504783b */ /* 0x000e360000004200 */
[----:B------:R-:W-:Y:S01]  /*37870*/  @!UPT UIADD3 URZ, URZ, URZ, URZ ;  /* 0x0000003f3f3ff290 */ /* 0x000fe2000fffe03f */
[----:B------:R-:W-:Y:S01]  /*37880*/  STL.64 [R1+0xb0], R20 ;  /* 0x0000b01401007387 */ /* 0x000fe20000100a00 */
[----:B------:R-:W-:Y:S07]  /*37890*/  STL.64 [R1+0xb8], R22 ;  /* 0x0000b81601007387 */ /* 0x000fee0000100a00 */
[----:B------:R-:W-:Y:S02]  /*378a0*/  STL.64 [R1+0x90], R16 ;  /* 0x0000901001007387 */ /* 0x000fe40000100a00 */
[----:B------:R0:W-:Y:S02]  /*378b0*/  STL.64 [R1+0x98], R18 ;  /* 0x0000981201007387 */ /* 0x0001e40000100a00 */
[----:B0-----:R-:W-:Y:S01]  /*378c0*/  IMAD.MOV.U32 R19, RZ, RZ, R4 ;  /* 0x000000ffff137224 */ /* 0x001fe200078e0004 */
[----:B------:R-:W-:-:S02]  /*378d0*/  MOV R18, R5 ;  /* 0x0000000500127202 */ /* 0x000fc40000000f00 */
[----:B------:R-:W-:Y:S01]  /*378e0*/  MOV R17, R6 ;  /* 0x0000000600117202 */ /* 0x000fe20000000f00 */
[----:B------:R-:W-:Y:S02]  /*378f0*/  IMAD.MOV.U32 R16, RZ, RZ, R7 ;  /* 0x000000ffff107224 */ /* 0x000fe400078e0007 */
[----:B-----5:R-:W0:Y:S02]  /*37900*/  LDSM.16.MT88.4 R4, [R26+0x2c000] ;  /* 0x02c000001a04783b */ /* 0x020e240000004200 */
[----:B0-----:R-:W-:Y:S02]  /*37910*/  MOV R23, R4 ;  /* 0x0000000400177202 */ /* 0x001fe40000000f00 */
[----:B------:R-:W-:Y:S01]  /*37920*/  MOV R22, R5 ;  /* 0x0000000500167202 */ /* 0x000fe20000000f00 */
[----:B------:R-:W-:Y:S01]  /*37930*/  IMAD.MOV.U32 R21, RZ, RZ, R6 ;  /* 0x000000ffff157224 */ /* 0x000fe200078e0006 */
[----:B------:R-:W-:Y:S02]  /*37940*/  MOV R20, R7 ;  /* 0x0000000700147202 */ /* 0x000fe40000000f00 */
[----:B------:R-:W0:Y:S01]  /*37950*/  LDSM.16.MT88.4 R4, [R26+0x2c080] ;  /* 0x02c080001a04783b */ /* 0x000e220000004200 */
[----:B------:R-:W-:Y:S01]  /*37960*/  MOV R15, R8 ;  /* 0x00000008000f7202 */ /* 0x000fe20000000f00 */
[----:B------:R-:W-:Y:S01]  /*37970*/  IMAD.MOV.U32 R14, RZ, RZ, R9 ;  /* 0x000000ffff0e7224 */ /* 0x000fe200078e0009 */
[----:B------:R-:W-:-:S02]  /*37980*/  MOV R13, R10 ;  /* 0x0000000a000d7202 */ /* 0x000fc40000000f00 */
[----:B------:R-:W-:Y:S02]  /*37990*/  MOV R12, R11 ;  /* 0x0000000b000c7202 */ /* 0x000fe40000000f00 */
[----:B0-----:R-:W-:Y:S01]  /*379a0*/  MOV R11, R4 ;  /* 0x00000004000b7202 */ /* 0x001fe20000000f00 */
[----:B------:R-:W-:Y:S01]  /*379b0*/  IMAD.MOV.U32 R10, RZ, RZ, R5 ;  /* 0x000000ffff0a7224 */ /* 0x000fe200078e0005 */
[----:B------:R-:W-:Y:S02]  /*379c0*/  MOV R9, R6 ;  /* 0x0000000600097202 */ /* 0x000fe40000000f00 */
[----:B------:R-:W-:Y:S02]  /*379d0*/  MOV R8, R7 ;  /* 0x0000000700087202 */ /* 0x000fe40000000f00 */
[----:B------:R-:W0:Y:S04]  /*379e0*/  LDSM.16.MT88.4 R4, [R26+0x2c100] ;  /* 0x02c100001a04783b */ /* 0x000e280000004200 */
[----:B0-----:R0:W-:Y:S01]  /*379f0*/  STL.64 [R1+0x2730], R6 ;  /* 0x0027300601007387 */ /* 0x0011e20000100a00 */
[----:B------:R1:W-:Y:S01]  /*37a00*/  STL.64 [R1+0x2728], R4 ;  /* 0x0027280401007387 */ /* 0x0003e20000100a00 */
[----:B0-----:R-:W-:Y:S01]  /*37a10*/  MOV R6, R9 ;  /* 0x0000000900067202 */ /* 0x001fe20000000f00 */
[----:B-1----:R-:W-:Y:S01]  /*37a20*/  IMAD.MOV.U32 R4, RZ, RZ, R11 ;  /* 0x000000ffff047224 */ /* 0x002fe200078e000b */
[----:B------:R-:W-:Y:S01]  /*37a30*/  MOV R5, R10 ;  /* 0x0000000a00057202 */ /* 0x000fe20000000f00 */
[----:B------:R-:W-:-:S02]  /*37a40*/  IMAD.MOV.U32 R7, RZ, RZ, R8 ;  /* 0x000000ffff077224 */ /* 0x000fc400078e0008 */
[----:B------:R-:W0:Y:S04]  /*37a50*/  LDSM.16.MT88.4 R8, [R26+0x2c180] ;  /* 0x02c180001a08783b */ /* 0x000e280000004200 */
[----:B------:R1:W-:Y:S01]  /*37a60*/  STL.64 [R1+0x2750], R6 ;  /* 0x0027500601007387 */ /* 0x0003e20000100a00 */
[----:B------:R2:W-:Y:S02]  /*37a70*/  STL.64 [R1+0x2748], R4 ;  /* 0x0027480401007387 */ /* 0x0005e40000100a00 */
[----:B-1----:R-:W-:Y:S01]  /*37a80*/  IMAD.MOV.U32 R6, RZ, RZ, R21 ;  /* 0x000000ffff067224 */ /* 0x002fe200078e0015 */
[----:B------:R-:W-:Y:S02]  /*37a90*/  MOV R7, R20 ;  /* 0x0000001400077202 */ /* 0x000fe40000000f00 */
[----:B--2---:R-:W-:-:S02]  /*37aa0*/  MOV R4, R23 ;  /* 0x0000001700047202 */ /* 0x004fc40000000f00 */
[----:B------:R-:W-:Y:S02]  /*37ab0*/  MOV R5, R22 ;  /* 0x0000001600057202 */ /* 0x000fe40000000f00 */
[----:B------:R-:W-:Y:S04]  /*37ac0*/  LDSM.16.MT88.4 R20, [R2+0x2c100] ;  /* 0x02c100000214783b */ /* 0x000fe80000004200 */
[----:B------:R1:W-:Y:S01]  /*37ad0*/  STL.64 [R1+0x2770], R6 ;  /* 0x0027700601007387 */ /* 0x0003e20000100a00 */
[----:B------:R2:W-:Y:S01]  /*37ae0*/  STL.64 [R1+0x2768], R4 ;  /* 0x0027680401007387 */ /* 0x0005e20000100a00 */
[----:B-1----:R-:W-:Y:S02]  /*37af0*/  MOV R6, R17 ;  /* 0x0000001100067202 */ /* 0x002fe40000000f00 */
[----:B------:R-:W-:-:S02]  /*37b00*/  MOV R7, R16 ;  /* 0x0000001000077202 */ /* 0x000fc40000000f00 */
[----:B--2---:R-:W-:Y:S01]  /*37b10*/  MOV R4, R19 ;  /* 0x0000001300047202 */ /* 0x004fe20000000f00 */
[----:B------:R-:W-:Y:S02]  /*37b20*/  IMAD.MOV.U32 R5, RZ, RZ, R18 ;  /* 0x000000ffff057224 */ /* 0x000fe400078e0012 */
[----:B------:R-:W-:Y:S04]  /*37b30*/  LDSM.16.MT88.4 R16, [R2+0x2c080] ;  /* 0x02c080000210783b */ /* 0x000fe80000004200 */
[----:B------:R-:W-:Y:S01]  /*37b40*/  STL.64 [R1+0x2790], R6 ;  /* 0x0027900601007387 */ /* 0x000fe20000100a00 */
[----:B------:R-:W-:Y:S02]  /*37b50*/  STL.64 [R1+0x2788], R4 ;  /* 0x0027880401007387 */ /* 0x000fe40000100a00 */
[----:B0-----:R-:W-:Y:S01]  /*37b60*/  STL.64 [R1+0x2720], R10 ;  /* 0x0027200a01007387 */ /* 0x001fe20000100a00 */
[----:B------:R0:W-:Y:S04]  /*37b70*/  STL.64 [R1+0x2718], R8 ;  /* 0x0027180801007387 */ /* 0x0001e80000100a00 */
        /* <DEDUP_REMOVED lines=24> */
[----:B------:R-:W-:Y:S01]  /*37d00*/  MOV R6, R13 ;  /* 0x0000000d00067202 */ /* 0x000fe20000000f00 */
[----:B------:R-:W-:Y:S02]  /*37d10*/  IMAD.MOV.U32 R7, RZ, RZ, R12 ;  /* 0x000000ffff077224 */ /* 0x000fe400078e000c */
[----:B------:R-:W0:Y:S04]  /*37d20*/  LDSM.16.MT88.4 R12, [R2+0x2c000] ;  /* 0x02c00000020c783b */ /* 0x000e280000004200 */
[----:B---3--:R-:W-:Y:S01]  /*37d30*/  STL.64 [R1+0x27a0], R10 ;  /* 0x0027a00a01007387 */ /* 0x008fe20000100a00 */
[----:B--2---:R1:W-:Y:S03]  /*37d40*/  STL.64 [R1+0x2798], R8 ;  /* 0x0027980801007387 */ /* 0x0043e60000100a00 */
        /* <DEDUP_REMOVED lines=16> */
[----:B------:R-:W5:Y:S01]  /*37e50*/  LDL.LU R2, [R1+0x27a8] ;  /* 0x0027a80001027983 */ /* 0x000f620000300800 */
[-C--:B--2---:R-:W-:Y:S03]  /*37e60*/  HMMA.16816.F32 R4, R4, R24.reuse, R8 ;  /* 0x000000180404723c */ /* 0x084fe60000001808 */
[----:B------:R-:W2:Y:S01]  /*37e70*/  LDL.LU.64 R10, [R1+0x27a0] ;  /* 0x0027a000010a7983 */ /* 0x000ea20000300a00 */
[----:B------:R-:W2:Y:S11]  /*37e80*/  LDL.LU.64 R8, [R1+0x2798] ;  /* 0x0027980001087983 */ /* 0x000eb60000300a00 */
[----:B------:R-:W-:Y:S08]  /*37e90*/  @!UPT UIADD3 URZ, URZ, URZ, URZ ;  /* 0x0000003f3f3ff290 */ /* 0x000ff0000fffe03f */
        /* <DEDUP_REMOVED lines=8> */
[----:B------:R0:W-:Y:S01]  /*37f20*/  STL.64 [R1+0x40], R4 ;  /* 0x0000400401007387 */ /* 0x0001e20000100a00 */
[----:B------:R-:W-:Y:S02]  /*37f30*/  MOV R26, R6 ;  /* 0x00000006001a7202 */ /* 0x000fe40000000f00 */
[----:B------:R-:W-:Y:S02]  /*37f40*/  MOV R27, R7 ;  /* 0x00000007001b7202 */ /* 0x000fe40000000f00 */
[----:B------:R-:W2:Y:S04]  /*37f50*/  LDL.LU.64 R6, [R1+0x2770] ;  /* 0x0027700001067983 */ /* 0x000ea80000300a00 */
[----:B0-----:R-:W2:Y:S01]  /*37f60*/  LDL.LU.64 R4, [R1+0x2768] ;  /* 0x0027680001047983 */ /* 0x001ea20000300a00 */
[----:B------:R-:W-:Y:S02]  /*37f70*/  STL [R1+0x26bc], R27 ;  /* 0x0026bc1b01007387 */ /* 0x000fe40000100800 */
[----:B------:R0:W-:Y:S02]  /*37f80*/  STL [R1+0x26b8], R26 ;  /* 0x0026b81a01007387 */ /* 0x0001e40000100800 */
[----:B0-----:R-:W3:Y:S01]  /*37f90*/  LDL R26, [R1+0xbf8] ;  /* 0x000bf800011a7983 */ /* 0x001ee20000100800 */
        /* <DEDUP_REMOVED lines=16> */
[----:B------:R-:W3:Y:S01]  /*380a0*/  LDL R27, [R1+0x370] ;  /* 0x00037000011b7983 */ /* 0x000ee20000100800 */
        /* <DEDUP_REMOVED lines=9> */
[----:B------:R-:W2:Y:S01]  /*38140*/  LDL.LU R3, [R1+0x2710] ;  /* 0x0027100001037983 */ /* 0x000ea20000300800 */
[----:B-1----:R-:W-:Y:S01]  /*38150*/  MOV R6, R0 ;  /* 0x0000000000067202 */ /* 0x002fe20000000f00 */
[----:B------:R-:W-:Y:S01]  /*38160*/  IMAD.MOV.U32 R7, RZ, RZ, R28 ;  /* 0x000000ffff077224 */ /* 0x000fe200078e001c */
[----:B------:R-:W2:Y:S01]  /*38170*/  LDL.LU R0, [R1+0x270c] ;  /* 0x00270c0001007983 */ /* 0x000ea20000300800 */
[----:B------:R-:W2:Y:S01]  /*38180*/  LDL.LU R28, [R1+0x2708] ;  /* 0x00270800011c7983 */ /* 0x000ea20000300800 */
[-C--:B---3--:R-:W-:Y:S02]  /*38190*/  HMMA.16816.F32 R8, R8, R24.reuse, R12 ;  /* 0x000000180808723c */ /* 0x088fe4000000180c */
[----:B------:R-:W4:Y:S01]  /*381a0*/  LDL.LU.64 R14, [R1+0x2700] ;  /* 0x00270000010e7983 */ /* 0x000f220000300a00 */
[----:B------:R-:W4:Y:S11]  /*381b0*/  LDL.LU.64 R12, [R1+0x26f8] ;  /* 0x0026f800010c7983 */ /* 0x000f360000300a00 */
[----:B------:R-:W-:Y:S09]  /*381c0*/  @!UPT UIADD3 URZ, URZ, URZ, URZ ;  /* 0x0000003f3f3ff290 */ /* 0x000ff2000fffe03f */
[----:B------:R2:W-:Y:S01]  /*381d0*/  STL.64 [R1+0xe0], R8 ;  /* 0x0000e00801007387 */ /* 0x0005e20000100a00 */
[----:B------:R5:W-:Y:S01]  /*381e0*/  STL.64 [R1+0xe8], R10 ;  /* 0x0000e80a01007387 */ /* 0x000be20000100a00 */
[-C--:B----4-:R-:W-:Y:S02]  /*381f0*/  HMMA.16816.F32 R12, R12, R24.reuse, R16 ;  /* 0x000000180c0c723c */ /* 0x090fe40000001810 */
[----:B------:R-:W3:Y:S01]  /*38200*/  LDL.LU.64 R18, [R1+0x26f0] ;  /* 0x0026f00001127983 */ /* 0x000ee20000300a00 */
[----:B------:R-:W3:Y:S01]  /*38210*/  LDL.LU.64 R16, [R1+0x26e8] ;  /* 0x0026e80001107983 */ /* 0x000ee20000300a00 */
[----:B--2---:R-:W-:Y:S02]  /*38220*/  MOV R8, R29 ;  /* 0x0000001d00087202 */ /* 0x004fe40000000f00 */
[----:B------:R-:W-:Y:S01]  /*38230*/  MOV R9, R3 ;  /* 0x0000000300097202 */ /* 0x000fe20000000f00 */
[----:B-----5:R-:W-:Y:S01]  /*38240*/  IMAD.MOV.U32 R10, RZ, RZ, R2 ;  /* 0x000000ffff0a7224 */ /* 0x020fe200078e0002 */
[----:B------:R-:W-:Y:S01]  /*38250*/  MOV R11, R0 ;  /* 0x00000000000b7202 */ /* 0x000fe20000000f00 */
[----:B------:R-:W-:Y:S01]  /*38260*/  HMMA.16816.F32 R4, R20, R24, R4 ;  /* 0x000000181404723c */ /* 0x000fe20000001804 */
[----:B------:R-:W0:Y:S11]  /*38270*/  LDSM.16.MT88.4 R20, [R26+0x2c180] ;  /* 0x02c180001a14783b */ /* 0x000e360000004200 */
[----:B------:R-:W-:Y:S02]  /*38280*/  @!UPT UIADD3 URZ, URZ, URZ, URZ ;  /* 0x0000003f3f3ff290 */ /* 0x000fe4000fffe03f */
[----:B------:R-:W-:Y:S01]  /*38290*/  STL.64 [R1+0xc0], R12 ;  /* 0x0000c00c01007387 */ /* 0x000fe20000100a00 */
[----:B------:R-:W-:Y:S02]  /*382a0*/  STL.64 [R1+0xc8], R14 ;  /* 0x0000c80e01007387 */ /* 0x000fe40000100a00 */
[----:B------:R-:W1:Y:S07]  /*382b0*/  LDSM.16.MT88.4 R12, [R28+0x2c080] ;  /* 0x02c080001c0c783b */ /* 0x000e6e0000004200 */
[----:B------:R-:W-:Y:S01]  /*382c0*/  MOV R29, R4 ;  /* 0x00000004001d7202 */ /* 0x000fe20000000f00 */
[----:B------:R-:W-:Y:S01]  /*382d0*/  IMAD.MOV.U32 R3, RZ, RZ, R5 ;  /* 0x000000ffff037224 */ /* 0x000fe200078e0005 */
[----:B------:R-:W-:-:S02]  /*382e0*/  MOV R2, R6 ;  /* 0x0000000600027202 */ /* 0x000fc40000000f00 */
[----:B------:R-:W-:Y:S02]  /*382f0*/  MOV R0, R7 ;  /* 0x0000000700007202 */ /* 0x000fe40000000f00 */
[----:B------:R-:W-:Y:S01]  /*38300*/  LDSM.16.MT88.4 R4, [R28+0x2c180] ;  /* 0x02c180001c04783b */ /* 0x000fe20000004200 */
[----:B---3--:R-:W-:Y:S03]  /*38310*/  HMMA.16816.F32 R8, R16, R24, R8 ;  /* 0x000000181008723c */ /* 0x008fe60000001808 */
[----:B------:R-:W-:Y:S11]  /*38320*/  LDSM.16.MT88.4 R16, [R28+0x2c000] ;  /* 0x02c000001c10783b */ /* 0x000ff60000004200 */
[----:B------:R-:W-:Y:S09]  /*38330*/  @!UPT UIADD3 URZ, URZ, URZ, URZ ;  /* 0x0000003f3f3ff290 */ /* 0x000ff2000fffe03f */
[----:B------:R-:W-:Y:S01]  /*38340*/  STL.64 [R1+0xa0], R8 ;  /* 0x0000a00801007387 */ /* 0x000fe20000100a00 */
[----:B------:R-:W-:Y:S02]  /*38350*/  STL.64 [R1+0xa8], R10 ;  /* 0x0000a80a01007387 */ /* 0x000fe40000100a00 */
[----:B------:R-:W2:Y:S04]  /*38360*/  LDSM.16.MT88.4 R8, [R28+0x2c100] ;  /* 0x02c100001c08783b */ /* 0x000ea80000004200 */
[----:B------:R-:W-:Y:S01]  /*38370*/  STL [R1+0x267c], R0 ;  /* 0x00267c0001007387 */ /* 0x000fe20000100800 */
[----:B------:R-:W-:Y:S01]  /*38380*/  STL [R1+0x2678], R2 ;  /* 0x0026780201007387 */ /* 0x000fe20000100800 */
[----:B------:R-:W-:Y:S02]  /*38390*/  STL [R1+0x2674], R3 ;  /* 0x0026740301007387 */ /* 0x000fe40000100800 */
[----:B------:R-:W-:Y:S02]  /*383a0*/  STL [R1+0x2670], R29 ;  /* 0x0026701d01007387 */ /* 0x000fe40000100800 */
[----:B0-----:R-:W-:Y:S01]  /*383b0*/  STL.64 [R1+0x26e0], R22 ;  /* 0x0026e01601007387 */ /* 0x001fe20000100a00 */
[----:B------:R-:W-:Y:S01]  /*383c0*/  STL.64 [R1+0x26d8], R20 ;  /* 0x0026d81401007387 */ /* 0x000fe20000100a00 */
[----:B-1----:R-:W-:Y:S02]  /*383d0*/  STL [R1+0x26c4], R14 ;  /* 0x0026c40e01007387 */ /* 0x002fe40000100800 */
[----:B------:R-:W-:Y:S02]  /*383e0*/  STL [R1+0x26c0], R15 ;  /* 0x0026c00f01007387 */ /* 0x000fe40000100800 */
[----:B------:R-:W-:Y:S01]  /*383f0*/  LDSM.16.MT88.4 R20, [R27+0x2e080] ;  /* 0x02e080001b14783b */ /* 0x000fe20000004200 */
[----:B--2---:R-:W-:Y:S03]  /*38400*/  STL.64 [R1+0x26b0], R10 ;  /* 0x0026b00a01007387 */ /* 0x004fe60000100a00 */
[----:B------:R0:W-:Y:S02]  /*38410*/  STL.64 [R1+0x26a8], R8 ;  /* 0x0026a80801007387 */ /* 0x0001e40000100a00 */
[----:B0-----:R-:W2:Y:S01]  /*38420*/  LDL.LU R8, [R1+0x150] ;  /* 0x0001500001087983 */ /* 0x001ea20000300800 */
[----:B------:R-:W2:Y:S02]  /*38430*/  LDL.LU R9, [R1+0x154] ;  /* 0x0001540001097983 */ /* 0x000ea40000300800 */
[----:B------:R-:W2:Y:S02]  /*38440*/  LDL.LU R10, [R1+0x158] ;  /* 0x00015800010a7983 */ /* 0x000ea40000300800 */
[----:B------:R-:W2:Y:S01]  /*38450*/  LDL.LU R11, [R1+0x15c] ;  /* 0x00015c00010b7983 */ /* 0x000ea20000300800 */
[----:B------:R-:W-:Y:S01]  /*38460*/  STL.64 [R1+0x2698], R6 ;  /* 0x0026980601007387 */ /* 0x000fe20000100a00 */
[----:B------:R-:W-:Y:S02]  /*38470*/  STL.64 [R1+0x2690], R4 ;  /* 0x0026900401007387 */ /* 0x000fe40000100a00 */
[----:B------:R-:W0:Y:S02]  /*38480*/  LDSM.16.MT88.4 R4, [R27+0x2e000] ;  /* 0x02e000001b04783b */ /* 0x000e240000004200 */
[----:B0-----:R0:W-:Y:S02]  /*38490*/  STL.64 [R1+0x30], R4 ;  /* 0x0000300401007387 */ /* 0x0011e40000100a00 */
        /* <DEDUP_REMOVED lines=10> */
[----:B------:R-:W0:Y:S02]  /*38540*/  LDSM.16.MT88.4 R20, [R27+0x2e180] ;  /* 0x02e180001b14783b */ /* 0x000e240000004200 */
[----:B0-----:R-:W-:-:S02]  /*38550*/  MOV R27, R22 ;  /* 0x00000016001b7202 */ /* 0x001fc40000000f00 */
[----:B------:R-:W-:Y:S02]  /*38560*/  MOV R26, R23 ;  /* 0x00000017001a7202 */ /* 0x000fe40000000f00 */
[----:B------:R-:W-:Y:S01]  /*38570*/  MOV R14, R20 ;  /* 0x00000014000e7202 */ /* 0x000fe20000000f00 */
[----:B------:R-:W-:Y:S01]  /*38580*/  IMAD.MOV.U32 R15, RZ, RZ, R21 ;  /* 0x000000ffff0f7224 */ /* 0x000fe200078e0015 */
[----:B------:R-:W2:Y:S01]  /*38590*/  LDL.LU.64 R22, [R1+0x26e0] ;  /* 0x0026e00001167983 */ /* 0x000ea20000300a00 */
[----:B------:R-:W2:Y:S03]  /*385a0*/  LDL.LU.64 R20, [R1+0x26d8] ;  /* 0x0026d80001147983 */ /* 0x000ea60000300a00 */
[----:B------:R-:W-:Y:S01]  /*385b0*/  STL.64 [R1+0x26d0], R14 ;  /* 0x0026d00e01007387 */ /* 0x000fe20000100a00 */
[----:B------:R0:W-:Y:S03]  /*385c0*/  STL.64 [R1+0x26c8], R12 ;  /* 0x0026c80c01007387 */ /* 0x0001e60000100a00 */
[----:B0-----:R-:W3:Y:S01]  /*385d0*/  LDL.LU R12, [R1+0x140] ;  /* 0x00014000010c7983 */ /* 0x001ee20000300800 */
[----:B--2---:R-:W-:Y:S11]  /*385e0*/  HMMA.16816.F32 R8, R20, R24, R8 ;  /* 0x000000181408723c */ /* 0x004ff60000001808 */
[----:B------:R-:W-:Y:S11]  /*385f0*/  @!UPT UIADD3 URZ, URZ, URZ, URZ ;  /* 0x0000003f3f3ff290 */ /* 0x000ff6000fffe03f */
[----:B------:R-:W-:Y:S01]  /*38600*/  @!UPT UIADD3 URZ, URZ, URZ, URZ ;  /* 0x0000003f3f3ff290 */ /* 0x000fe2000fffe03f */
[----:B------:R-:W-:Y:S01]  /*38610*/  STL.64 [R1+0x70], R8 ;  /* 0x0000700801007387 */ /* 0x000fe20000100a00 */
[----:B------:R-:W-:Y:S02]  /*38620*/  STL.64 [R1+0x78], R10 ;  /* 0x0000780a01007387 */ /* 0x000fe40000100a00 */
[----:B------:R-:W3:Y:S02]  /*38630*/  LDL.LU R13, [R1+0x144] ;  /* 0x00014400010d7983 */ /* 0x000ee40000300800 */
[----:B------:R-:W3:Y:S01]  /*38640*/  LDL.LU R14, [R1+0x148] ;  /* 0x00014800010e7983 */ /* 0x000ee20000300800 */
[----:B------:R-:W3:Y:S01]  /*38650*/  LDL.LU R15, [R1+0x14c] ;  /* 0x00014c00010f7983 */ /* 0x000ee20000300800 */
[----:B------:R-:W2:Y:S03]  /*38660*/  LDL R23, [R1+0xbf8] ;  /* 0x000bf80001177983 */ /* 0x000ea60000100800 */
[----:B--2---:R0:W-:Y:S01]  /*38670*/  STL [R1+0x2628], R23 ;  /* 0x0026281701007387 */ /* 0x0041e20000100800 */
[----:B------:R-:W2:Y:S02]  /*38680*/  LDL.LU R20, [R1+0x50] ;  /* 0x0000500001147983 */ /* 0x000ea40000300800 */
[----:B------:R-:W2:Y:S02]  /*38690*/  LDL.LU R21, [R1+0x54] ;  /* 0x0000540001157983 */ /* 0x000ea40000300800 */
[----:B------:R-:W4:Y:S01]  /*386a0*/  LDL.LU R22, [R1+0x58] ;  /* 0x0000580001167983 */ /* 0x000f220000300800 */
[----:B0-----:R-:W4:Y:S04]  /*386b0*/  LDL.LU R23, [R1+0x5c] ;  /* 0x00005c0001177983 */ /* 0x001f280000300800 */
[----:B----4-:R0:W-:Y:S01]  /*386c0*/  STL.64 [R1+0x2638], R22 ;  /* 0x0026381601007387 */ /* 0x0101e20000100a00 */
[----:B--2---:R1:W-:Y:S02]  /*386d0*/  STL.64 [R1+0x2630], R20 ;  /* 0x0026301401007387 */ /* 0x0043e40000100a00 */
[----:B------:R-:W2:Y:S02]  /*386e0*/  LDL.LU R8, [R1+0x110] ;  /* 0x0001100001087983 */ /* 0x000ea40000300800 */
[----:B------:R-:W2:Y:S01]  /*386f0*/  LDL.LU R9, [R1+0x114] ;  /* 0x0001140001097983 */ /* 0x000ea20000300800 */
[----:B------:R-:W2:Y:S01]  /*38700*/  LDL.LU R10, [R1+0x118] ;  /* 0x00011800010a7983 */ /* 0x000ea20000300800 */
[----:B------:R-:W2:Y:S01]  /*38710*/  LDL.LU R11, [R1+0x11c] ;  /* 0x00011c00010b7983 */ /* 0x000ea20000300800 */
[----:B0-----:R-:W-:Y:S01]  /*38720*/  MOV R22, R5 ;  /* 0x0000000500167202 */ /* 0x001fe20000000f00 */
[----:B------:R-:W-:-:S02]  /*38730*/  IMAD.MOV.U32 R23, RZ, RZ, R4 ;  /* 0x000000ffff177224 */ /* 0x000fc400078e0004 */
[----:B-1----:R-:W-:Y:S01]  /*38740*/  IMAD.MOV.U32 R20, RZ, RZ, R7 ;  /* 0x000000ffff147224 */ /* 0x002fe200078e0007 */
[----:B------:R-:W-:Y:S01]  /*38750*/  MOV R21, R6 ;  /* 0x0000000600157202 */ /* 0x000fe20000000f00 */
        /* <DEDUP_REMOVED lines=8> */
[----:B------:R-:W2:Y:S02]  /*387e0*/  LDL.LU R22, [R1+0x38] ;  /* 0x0000380001167983 */ /* 0x000ea40000300800 */
[----:B------:R-:W2:Y:S01]  /*387f0*/  LDL.LU R23, [R1+0x3c] ;  /* 0x00003c0001177983 */ /* 0x000ea20000300800 */
[----:B---3--:R-:W-:Y:S01]  /*38800*/  HMMA.16816.F32 R16, R16, R24, R12 ;  /* 0x000000181010723c */ /* 0x008fe2000000180c */
[----:B--2---:R-:W-:Y:S01]  /*38810*/  STL.64 [R1+0x2688], R22 ;  /* 0x0026881601007387 */ /* 0x004fe20000100a00 */
        /* <DEDUP_REMOVED lines=8> */
[----:B------:R0:W-:Y:S02]  /*388a0*/  STL.64 [R1+0x68], R18 ;  /* 0x0000681201007387 */ /* 0x0001e40000100a00 */
[----:B0-----:R-:W-:Y:S01]  /*388b0*/  IMAD.MOV.U32 R18, RZ, RZ, R27 ;  /* 0x000000ffff127224 */ /* 0x001fe200078e001b */
[----:B------:R-:W-:-:S02]  /*388c0*/  MOV R19, R26 ;  /* 0x0000001a00137202 */ /* 0x000fc40000000f00 */
[----:B---3--:R-:W-:Y:S02]  /*388d0*/  MOV R16, R14 ;  /* 0x0000000e00107202 */ /* 0x008fe40000000f00 */
[----:B------:R-:W-:Y:S01]  /*388e0*/  MOV R17, R15 ;  /* 0x0000000f00117202 */ /* 0x000fe20000000f00 */
[----:B------:R-:W5:Y:S01]  /*388f0*/  LDL.LU R14, [R1+0x26c4] ;  /* 0x0026c400010e7983 */ /* 0x000f620000300800 */
[----:B------:R-:W5:Y:S02]  /*38900*/  LDL.LU R15, [R1+0x26c0] ;  /* 0x0026c000010f7983 */ /* 0x000f640000300800 */
[----:B------:R-:W3:Y:S02]  /*38910*/  LDL.LU R27, [R1+0x26bc] ;  /* 0x0026bc00011b7983 */ /* 0x000ee40000300800 */
[----:B------:R-:W2:Y:S01]  /*38920*/  LDL.LU R26, [R1+0x26b8] ;  /* 0x0026b800011a7983 */ /* 0x000ea20000300800 */
[----:B------:R-:W-:Y:S01]  /*38930*/  STL.64 [R1+0x2648], R18 ;  /* 0x0026481201007387 */ /* 0x000fe20000100a00 */
[----:B------:R0:W-:Y:S03]  /*38940*/  STL.64 [R1+0x2640], R16 ;  /* 0x0026401001007387 */ /* 0x0001e60000100a00 */
[----:B0-----:R-:W2:Y:S01]  /*38950*/  LDL.LU R16, [R1+0x90] ;  /* 0x0000900001107983 */ /* 0x001ea20000300800 */
[----:B------:R-:W2:Y:S02]  /*38960*/  LDL.LU R17, [R1+0x94] ;  /* 0x0000940001117983 */ /* 0x000ea40000300800 */
[----:B------:R-:W2:Y:S02]  /*38970*/  LDL.LU R18, [R1+0x98] ;  /* 0x0000980001127983 */ /* 0x000ea40000300800 */
[----:B------:R-:W2:Y:S01]  /*38980*/  LDL.LU R19, [R1+0x9c] ;  /* 0x00009c0001137983 */ /* 0x000ea20000300800 */
[-C--:B-----5:R-:W-:Y:S01]  /*38990*/  HMMA.16816.F32 R12, R12, R24.reuse, R8 ;  /* 0x000000180c0c723c */ /* 0x0a0fe20000001808 */
[----:B--2---:R-:W-:Y:S01]  /*389a0*/  STL.64 [R1+0x2668], R18 ;  /* 0x0026681201007387 */ /* 0x004fe20000100a00 */
[----:B------:R0:W-:Y:S03]  /*389b0*/  STL.64 [R1+0x2660], R16 ;  /* 0x0026601001007387 */ /* 0x0001e60000100a00 */
[----:B0-----:R-:W2:Y:S01]  /*389c0*/  LDL.LU R16, [R1+0xb0] ;  /* 0x0000b00001107983 */ /* 0x001ea20000300800 */
[----:B------:R-:W2:Y:S02]  /*389d0*/  LDL.LU R17, [R1+0xb4] ;  /* 0x0000b40001117983 */ /* 0x000ea40000300800 */
[----:B------:R-:W2:Y:S02]  /*389e0*/  LDL.LU R18, [R1+0xb8] ;  /* 0x0000b80001127983 */ /* 0x000ea40000300800 */
[----:B------:R-:W2:Y:S01]  /*389f0*/  LDL.LU R19, [R1+0xbc] ;  /* 0x0000bc0001137983 */ /* 0x000ea20000300800 */
[----:B------:R-:W4:Y:S01]  /*38a00*/  LDL.LU.64 R10, [R1+0x26b0] ;  /* 0x0026b000010a7983 */ /* 0x000f220000300a00 */
[----:B------:R-:W4:Y:S11]  /*38a10*/  LDL.LU.64 R8, [R1+0x26a8] ;  /* 0x0026a80001087983 */ /* 0x000f360000300a00 */
[----:B------:R0:W-:Y:S02]  /*38a20*/  STL.64 [R1+0x160], R12 ;  /* 0x0001600c01007387 */ /* 0x0001e40000100a00 */
[----:B------:R1:W-:Y:S01]  /*38a30*/  STL.64 [R1+0x168], R14 ;  /* 0x0001680e01007387 */ /* 0x0003e20000100a00 */
[----:B0-----:R-:W5:Y:S01]  /*38a40*/  LDL.LU R12, [R1+0x40] ;  /* 0x00004000010c7983 */ /* 0x001f620000300800 */
[----:B------:R-:W5:Y:S01]  /*38a50*/  LDL.LU R13, [R1+0x44] ;  /* 0x00004400010d7983 */ /* 0x000f620000300800 */
[----:B-1----:R-:W-:Y:S01]  /*38a60*/  MOV R14, R26 ;  /* 0x0000001a000e7202 */ /* 0x002fe20000000f00 */
[----:B---3--:R-:W-:Y:S01]  /*38a70*/  IMAD.MOV.U32 R15, RZ, RZ, R27 ;  /* 0x000000ffff0f7224 */ /* 0x008fe200078e001b */
[----:B------:R-:W2:Y:S01]  /*38a80*/  LDL.LU R26, [R1+0x26a4] ;  /* 0x0026a400011a7983 */ /* 0x000ea20000300800 */
[----:B------:R-:W2:Y:S01]  /*38a90*/  LDL.LU R27, [R1+0x26a0] ;  /* 0x0026a000011b7983 */ /* 0x000ea20000300800 */
[-C--:B----4-:R-:W-:Y:S02]  /*38aa0*/  HMMA.16816.F32 R8, R8, R24.reuse, R4 ;  /* 0x000000180808723c */ /* 0x090fe40000001804 */
[----:B------:R-:W3:Y:S01]  /*38ab0*/  LDL.LU.64 R6, [R1+0x2698] ;  /* 0x0026980001067983 */ /* 0x000ee20000300a00 */
[----:B------:R-:W3:Y:S11]  /*38ac0*/  LDL.LU.64 R4, [R1+0x2690] ;  /* 0x0026900001047983 */ /* 0x000ef60000300a00 */
[----:B------:R-:W-:Y:S09]  /*38ad0*/  @!UPT UIADD3 URZ, URZ, URZ, URZ ;  /* 0x0000003f3f3ff290 */ /* 0x000ff2000fffe03f */
[----:B------:R-:W-:Y:S01]  /*38ae0*/  STL.64 [R1+0x140], R8 ;  /* 0x0001400801007387 */ /* 0x000fe20000100a00 */
[----:B------:R0:W-:Y:S03]  /*38af0*/  STL.64 [R1+0x148], R10 ;  /* 0x0001480a01007387 */ /* 0x0001e60000100a00 */
[----:B0-----:R-:W4:Y:S01]  /*38b00*/  LDL R11, [R1+0xbfc] ;  /* 0x000bfc00010b7983 */ /* 0x001f220000100800 */
[----:B---3--:R-:W-:Y:S03]  /*38b10*/  HMMA.16816.F32 R4, R4, R24, R20 ;  /* 0x000000180404723c */ /* 0x008fe60000001814 */
[----:B------:R-:W2:Y:S01]  /*38b20*/  LDL.LU.64 R22, [R1+0x2688] ;  /* 0x0026880001167983 */ /* 0x000ea20000300a00 */
[----:B------:R-:W2:Y:S11]  /*38b30*/  LDL.LU.64 R20, [R1+0x2680] ;  /* 0x0026800001147983 */ /* 0x000eb60000300a00 */
[----:B------:R-:W-:Y:S08]  /*38b40*/  @!UPT UIADD3 URZ, URZ, URZ, URZ ;  /* 0x0000003f3f3ff290 */ /* 0x000ff0000fffe03f */
[----:B------:R0:W-:Y:S01]  /*38b50*/  STL.64 [R1+0x110], R4 ;  /* 0x0001100401007387 */ /* 0x0001e20000100a00 */
[----:B------:R1:W-:Y:S01]  /*38b60*/  STL.64 [R1+0x118], R6 ;  /* 0x0001180601007387 */ /* 0x0003e20000100a00 */
[----:B0-----:R-:W-:Y:S02]  /*38b70*/  MOV R4, R0 ;  /* 0x0000000000047202 */ /* 0x001fe40000000f00 */
[----:B------:R-:W-:Y:S01]  /*38b80*/  MOV R5, R2 ;  /* 0x0000000200057202 */ /* 0x000fe20000000f00 */
[----:B------:R-:W3:Y:S01]  /*38b90*/  LDL.LU R0, [R1+0x267c] ;  /* 0x00267c0001007983 */ /* 0x000ee20000300800 */
[----:B------:R-:W3:Y:S02]  /*38ba0*/  LDL.LU R2, [R1+0x2678] ;  /* 0x0026780001027983 */ /* 0x000ee40000300800 */
[----:B-1----:R-:W-:Y:S01]  /*38bb0*/  IMAD.MOV.U32 R6, RZ, RZ, R3 ;  /* 0x000000ffff067224 */ /* 0x002fe200078e0003 */
[----:B------:R-:W-:Y:S01]  /*38bc0*/  MOV R7, R29 ;  /* 0x0000001d00077202 */ /* 0x000fe20000000f00 */
[----:B------:R-:W3:Y:S01]  /*38bd0*/  LDL.LU R3, [R1+0x2674] ;  /* 0x0026740001037983 */ /* 0x000ee20000300800 */
[----:B------:R-:W3:Y:S01]  /*38be0*/  LDL.LU R29, [R1+0x2670] ;  /* 0x00267000011d7983 */ /* 0x000ee20000300800 */
        /* <DEDUP_REMOVED lines=9> */
[----:B------:R-:W5:Y:S01]  /*38c80*/  LDL.LU.64 R18, [R1+0x2648] ;  /* 0x0026480001127983 */ /* 0x000f620000300a00 */
[----:B------:R-:W5:Y:S11]  /*38c90*/  LDL.LU.64 R16, [R1+0x2640] ;  /* 0x0026400001107983 */ /* 0x000f760000300a00 */
[----:B------:R-:W-:Y:S10]  /*38ca0*/  @!UPT UIADD3 URZ, URZ, URZ, URZ ;  /* 0x0000003f3f3ff290 */ /* 0x000ff4000fffe03f */
[----:B------:R-:W-:Y:S01]  /*38cb0*/  STL.64 [R1+0xd0], R20 ;  /* 0x0000d01401007387 */ /* 0x000fe20000100a00 */
[----:B------:R0:W-:Y:S03]  /*38cc0*/  STL.64 [R1+0xd8], R22 ;  /* 0x0000d81601007387 */ /* 0x0001e60000100a00 */
[----:B0-----:R-:W2:Y:S01]  /*38cd0*/  LDL.LU.64 R22, [R1+0x2638] ;  /* 0x0026380001167983 */ /* 0x001ea20000300a00 */
[----:B------:R-:W2:Y:S02]  /*38ce0*/  LDL.LU.64 R20, [R1+0x2630] ;  /* 0x0026300001147983 */ /* 0x000ea40000300a00 */
[-C--:B--2---:R-:W-:Y:S01]  /*38cf0*/  HMMA.16816.F32 R4, R4, R26.reuse, R20 ;  /* 0x0000001a0404723c */ /* 0x084fe20000001814 */
[----:B------:R-:W2:Y:S11]  /*38d00*/  LDL.LU R23, [R1+0x2628] ;  /* 0x0026280001177983 */ /* 0x000eb60000300800 */
[----:B------:R-:W-:Y:S11]  /*38d10*/  @!UPT UIADD3 URZ, URZ, URZ, URZ ;  /* 0x0000003f3f3ff290 */ /* 0x000ff6000fffe03f */
[----:B------:R-:W-:Y:S01]  /*38d20*/  STL.64 [R1+0x90], R4 ;  /* 0x0000900401007387 */ /* 0x000fe20000100a00 */
[----:B------:R-:W-:Y:S02]  /*38d30*/  STL.64 [R1+0x98], R6 ;  /* 0x0000980601007387 */ /* 0x000fe40000100a00 */
[----:B----4-:R-:W0:Y:S01]  /*38d40*/  LDSM.16.MT88.4 R4, [R11+0x2e000] ;  /* 0x02e000000b04783b */ /* 0x010e220000004200 */
[----:B-----5:R-:W-:Y:S07]  /*38d50*/  HMMA.16816.F32 R16, R16, R26, R12 ;  /* 0x0000001a1010723c */ /* 0x020fee000000180c */
[----:B0-----:R-:W-:Y:S01]  /*38d60*/  MOV R15, R4 ;  /* 0x00000004000f7202 */ /* 0x001fe20000000f00 */
[----:B------:R-:W-:Y:S01]  /*38d70*/  IMAD.MOV.U32 R14, RZ, RZ, R5 ;  /* 0x000000ffff0e7224 */ /* 0x000fe200078e0005 */
[----:B------:R-:W-:-:S02]  /*38d80*/  MOV R13, R6 ;  /* 0x00000006000d7202 */ /* 0x000fc40000000f00 */
[----:B------:R-:W-:Y:S02]  /*38d90*/  MOV R12, R7 ;  /* 0x00000007000c7202 */ /* 0x000fe40000000f00 */
[----:B------:R-:W0:Y:S10]  /*38da0*/  LDSM.16.MT88.4 R4, [R11+0x2e080] ;  /* 0x02e080000b04783b */ /* 0x000e340000004200 */
[----:B------:R-:W-:Y:S01]  /*38db0*/  STL.64 [R1+0x50], R16 ;  /* 0x0000501001007387 */ /* 0x000fe20000100a00 */
[----:B------:R0:W-:Y:S02]  /*38dc0*/  STL.64 [R1+0x58], R18 ;  /* 0x0000581201007387 */ /* 0x0001e40000100a00 */
[----:B0-----:R-:W-:Y:S01]  /*38dd0*/  IMAD.MOV.U32 R19, RZ, RZ, R4 ;  /* 0x000000ffff137224 */ /* 0x001fe200078e0004 */
[----:B------:R-:W-:-:S02]  /*38de0*/  MOV R18, R5 ;  /* 0x0000000500127202 */ /* 0x000fc40000000f00 */
[----:B------:R-:W-:Y:S01]  /*38df0*/  MOV R17, R6 ;  /* 0x0000000600117202 */ /* 0x000fe20000000f00 */
[----:B------:R-:W-:Y:S02]  /*38e00*/  IMAD.MOV.U32 R16, RZ, RZ, R7 ;  /* 0x000000ffff107224 */ /* 0x000fe400078e0007 */
[----:B------:R-:W0:Y:S02]  /*38e10*/  LDSM.16.MT88.4 R4, [R11+0x2e100] ;  /* 0x02e100000b04783b */ /* 0x000e240000004200 */
[----:B0-----:R-:W-:Y:S02]  /*38e20*/  MOV R24, R4 ;  /* 0x0000000400187202 */ /* 0x001fe40000000f00 */
        /* <DEDUP_REMOVED lines=8> */
[----:B--2---:R-:W0:Y:S04]  /*38eb0*/  LDSM.16.MT88.4 R4, [R23+0x2e000] ;  /* 0x02e000001704783b */ /* 0x004e280000004200 */
[----:B0-----:R0:W-:Y:S01]  /*38ec0*/  STL.64 [R1+0x25b0], R6 ;  /* 0x0025b00601007387 */ /* 0x0011e20000100a00 */
[----:B------:R1:W-:Y:S01]  /*38ed0*/  STL.64 [R1+0x25a8], R4 ;  /* 0x0025a80401007387 */ /* 0x0003e20000100a00 */
[----:B0-----:R-:W-:Y:S01]  /*38ee0*/  MOV R6, R9 ;  /* 0x0000000900067202 */ /* 0x001fe20000000f00 */
[----:B-1----:R-:W-:Y:S01]  /*38ef0*/  IMAD.MOV.U32 R4, RZ, RZ, R11 ;  /* 0x000000ffff047224 */ /* 0x002fe200078e000b */
[----:B------:R-:W-:Y:S01]  /*38f00*/  MOV R5, R10 ;  /* 0x0000000a00057202 */ /* 0x000fe20000000f00 */
[----:B------:R-:W-:-:S02]  /*38f10*/  IMAD.MOV.U32 R7, RZ, RZ, R8 ;  /* 0x000000ffff077224 */ /* 0x000fc400078e0008 */
[----:B------:R-:W0:Y:S04]  /*38f20*/  LDSM.16.MT88.4 R8, [R23+0x2e080] ;  /* 0x02e080001708783b */ /* 0x000e280000004200 */
[----:B------:R-:W-:Y:S01]  /*38f30*/  STL.64 [R1+0x25d0], R6 ;  /* 0x0025d00601007387 */ /* 0x000fe20000100a00 */
[----:B------:R-:W-:Y:S03]  /*38f40*/  STL.64 [R1+0x25c8], R4 ;  /* 0x0025c80401007387 */ /* 0x000fe60000100a00 */
        /* <DEDUP_REMOVED lines=9> */
[----:B------:R-:W-:Y:S01]  /*38fe0*/  MOV R5, R22 ;  /* 0x0000001600057202 */ /* 0x000fe20000000f00 */
[----:B------:R-:W-:Y:S04]  /*38ff0*/  STL.64 [R1+0x25f0], R6 ;  /* 0x0025f00601007387 */ /* 0x000fe80000100a00 */
[----:B------:R-:W-:Y:S01]  /*39000*/  STL.64 [R1+0x25e8], R4 ;  /* 0x0025e80401007387 */ /* 0x000fe20000100a00 */
[----:B----4-:R-:W-:Y:S01]  /*39010*/  STL.64 [R1+0x25c0], R10 ;  /* 0x0025c00a01007387 */ /* 0x010fe20000100a00 */
[----:B--2---:R0:W-:Y:S03]  /*39020*/  STL.64 [R1+0x25b8], R8 ;  /* 0x0025b80801007387 */ /* 0x0041e60000100a00 */
[----:B0-----:R-:W2:Y:S01]  /*39030*/  LDL.LU R8, [R1+0xe0] ;  /* 0x0000e00001087983 */ /* 0x001ea20000300800 */
[----:B------:R-:W2:Y:S02]  /*39040*/  LDL.LU R9, [R1+0xe4] ;  /* 0x0000e40001097983 */ /* 0x000ea40000300800 */
[----:B------:R-:W4:Y:S02]  /*39050*/  LDL.LU R10, [R1+0xe8] ;  /* 0x0000e800010a7983 */ /* 0x000f240000300800 */
[----:B------:R-:W4:Y:S01]  /*39060*/  LDL.LU R11, [R1+0xec] ;  /* 0x0000ec00010b7983 */ /* 0x000f220000300800 */
[----:B------:R-:W-:-:S02]  /*39070*/  MOV R6, R17 ;  /* 0x0000001100067202 */ /* 0x000fc40000000f00 */
[----:B------:R-:W-:Y:S02]  /*39080*/  MOV R7, R16 ;  /* 0x0000001000077202 */ /* 0x000fe40000000f00 */
[----:B------:R-:W-:Y:S01]  /*39090*/  MOV R4, R19 ;  /* 0x0000001300047202 */ /* 0x000fe20000000f00 */
[----:B------:R-:W-:Y:S02]  /*390a0*/  IMAD.MOV.U32 R5, RZ, RZ, R18 ;  /* 0x000000ffff057224 */ /* 0x000fe400078e0012 */
        /* <DEDUP_REMOVED lines=15> */
[----:B------:R-:W-:Y:S01]  /*391a0*/  IMAD.MOV.U32 R4, RZ, RZ, R15 ;  /* 0x000000ffff047224 */ /* 0x000fe200078e000f */
[----:B------:R-:W-:-:S02]  /*391b0*/  MOV R5, R14 ;  /* 0x0000000e00057202 */ /* 0x000fc40000000f00 */
[----:B------:R-:W-:Y:S01]  /*391c0*/  MOV R6, R13 ;  /* 0x0000000d00067202 */ /* 0x000fe20000000f00 */
[----:B------:R-:W-:Y:S02]  /*391d0*/  IMAD.MOV.U32 R7, RZ, RZ, R12 ;  /* 0x000000ffff077224 */ /* 0x000fe400078e000c */
[----:B------:R-:W0:Y:S02]  /*391e0*/  LDSM.16.MT88.4 R12, [R23+0x2e100] ;  /* 0x02e10000170c783b */ /* 0x000e240000004200 */
[----:B------:R-:W1:Y:S02]  /*391f0*/  LDSM.16.MT88.4 R20, [R28+0x2e000] ;  /* 0x02e000001c14783b */ /* 0x000e640000004200 */
[----:B----4-:R-:W-:Y:S02]  /*39200*/  STL.64 [R1+0x2620], R10 ;  /* 0x0026200a01007387 */ /* 0x010fe40000100a00 */
[----:B--2---:R2:W-:Y:S02]  /*39210*/  STL.64 [R1+0x2618], R8 ;  /* 0x0026180801007387 */ /* 0x0045e40000100a00 */
[----:B--2---:R-:W2:Y:S01]  /*39220*/  LDL.LU R8, [R1+0x130] ;  /* 0x0001300001087983 */ /* 0x004ea20000300800 */
        /* <DEDUP_REMOVED lines=9> */
[----:B------:R3:W-:Y:S01]  /*392c0*/  STL.64 [R1+0x2580], R18 ;  /* 0x0025801201007387 */ /* 0x0007e20000100a00 */
[----:B------:R0:W-:Y:S02]  /*392d0*/  STL.64 [R1+0x2578], R16 ;  /* 0x0025781001007387 */ /* 0x0001e40000100a00 */
[----:B---3--:R-:W-:Y:S01]  /*392e0*/  IMAD.MOV.U32 R18, RZ, RZ, R2 ;  /* 0x000000ffff127224 */ /* 0x008fe200078e0002 */
[----:B------:R-:W-:-:S02]  /*392f0*/  MOV R19, R0 ;  /* 0x0000000000137202 */ /* 0x000fc40000000f00 */
[----:B0-----:R-:W-:Y:S02]  /*39300*/  MOV R16, R29 ;  /* 0x0000001d00107202 */ /* 0x001fe40000000f00 */
[----:B------:R-:W-:Y:S01]  /*39310*/  MOV R17, R3 ;  /* 0x0000000300117202 */ /* 0x000fe20000000f00 */
[-C--:B--2---:R-:W-:Y:S01]  /*39320*/  HMMA.16816.F32 R4, R4, R26.reuse, R8 ;  /* 0x0000001a0404723c */ /* 0x084fe20000001808 */
[----:B------:R-:W2:Y:S01]  /*39330*/  LDL.LU.64 R10, [R1+0x2620] ;  /* 0x00262000010a7983 */ /* 0x000ea20000300a00 */
[----:B------:R-:W2:Y:S11]  /*39340*/  LDL.LU.64 R8, [R1+0x2618] ;  /* 0x0026180001087983 */ /* 0x000eb60000300a00 */
[----:B------:R-:W-:Y:S11]  /*39350*/  @!UPT UIADD3 URZ, URZ, URZ, URZ ;  /* 0x0000003f3f3ff290 */ /* 0x000ff6000fffe03f */
[----:B------:R-:W-:Y:S02]  /*39360*/  MOV R2, R6 ;  /* 0x0000000600027202 */ /* 0x000fe40000000f00 */
[----:B------:R-:W-:Y:S02]  /*39370*/  MOV R0, R7 ;  /* 0x0000000700007202 */ /* 0x000fe40000000f00 */
[----:B------:R-:W-:Y:S01]  /*39380*/  MOV R29, R4 ;  /* 0x00000004001d7202 */ /* 0x000fe20000000f00 */
[----:B------:R-:W-:Y:S01]  /*39390*/  IMAD.MOV.U32 R3, RZ, RZ, R5 ;  /* 0x000000ffff037224 */ /* 0x000fe200078e0005 */
[----:B------:R-:W2:Y:S01]  /*393a0*/  LDL.LU.64 R6, [R1+0x2610] ;  /* 0x0026100001067983 */ /* 0x000ea20000300a00 */
[----:B------:R-:W2:Y:S02]  /*393b0*/  LDL.LU.64 R4, [R1+0x2608] ;  /* 0x0026080001047983 */ /* 0x000ea40000300a00 */
[----:B------:R0:W-:Y:S02]  /*393c0*/  STL [R1+0x2548], R0 ;  /* 0x0025480001007387 */ /* 0x0001e40000100800 */
[----:B0-----:R-:W3:Y:S01]  /*393d0*/  LDL R0, [R1+0x9b8] ;  /* 0x0009b80001007983 */ /* 0x001ee20000100800 */
[----:B------:R-:W-:Y:S02]  /*393e0*/  STL [R1+0x2544], R2 ;  /* 0x0025440201007387 */ /* 0x000fe40000100800 */
        /* <DEDUP_REMOVED lines=32> */
[----:B0-----:R-:W1:Y:S01]  /*395f0*/  LDL.LU R4, [R1+0x60] ;  /* 0x0000600001047983 */ /* 0x001e620000300800 */
[----:B------:R-:W1:Y:S02]  /*39600*/  LDL.LU R5, [R1+0x64] ;  /* 0x0000640001057983 */ /* 0x000e640000300800 */
[----:B--2---:R-:W1:Y:S02]  /*39610*/  LDL.LU R6, [R1+0x68] ;  /* 0x0000680001067983 */ /* 0x004e640000300800 */
[----:B------:R-:W1:Y:S01]  /*39620*/  LDL.LU R7, [R1+0x6c] ;  /* 0x00006c0001077983 */ /* 0x000e620000300800 */
[-C--:B----4-:R-:W-:Y:S01]  /*39630*/  HMMA.16816.F32 R8, R8, R26.reuse, R12 ;  /* 0x0000001a0808723c */ /* 0x090fe2000000180c */
[----:B------:R-:W2:Y:S01]  /*39640*/  LDL.LU.64 R14, [R1+0x2590] ;  /* 0x00259000010e7983 */ /* 0x000ea20000300a00 */
[----:B------:R-:W2:Y:S11]  /*39650*/  LDL.LU.64 R12, [R1+0x2588] ;  /* 0x00258800010c7983 */ /* 0x000eb60000300a00 */
[----:B------:R-:W-:Y:S10]  /*39660*/  @!UPT UIADD3 URZ, URZ, URZ, URZ ;  /* 0x0000003f3f3ff290 */ /* 0x000ff4000fffe03f */
[----:B------:R0:W-:Y:S01]  /*39670*/  STL.64 [R1+0xe0], R8 ;  /* 0x0000e00801007387 */ /* 0x0001e20000100a00 */
[----:B------:R4:W-:Y:S03]  /*39680*/  STL.64 [R1+0xe8], R10 ;  /* 0x0000e80a01007387 */ /* 0x0009e60000100a00 */
[----:B0-----:R-:W5:Y:S01]  /*39690*/  LDL.LU R8, [R1+0x70] ;  /* 0x0000700001087983 */ /* 0x001f620000300800 */
[----:B------:R-:W5:Y:S02]  /*396a0*/  LDL.LU R9, [R1+0x74] ;  /* 0x0000740001097983 */ /* 0x000f640000300800 */
[----:B----4-:R-:W5:Y:S02]  /*396b0*/  LDL.LU R10, [R1+0x78] ;  /* 0x00007800010a7983 */ /* 0x010f640000300800 */
[----:B------:R-:W5:Y:S01]  /*396c0*/  LDL.LU R11, [R1+0x7c] ;  /* 0x00007c00010b7983 */ /* 0x000f620000300800 */
[-C--:B--2---:R-:W-:Y:S01]  /*396d0*/  HMMA.16816.F32 R12, R12, R26.reuse, R16 ;  /* 0x0000001a0c0c723c */ /* 0x084fe20000001810 */
[----:B------:R-:W5:Y:S01]  /*396e0*/  LDL.LU.64 R18, [R1+0x2580] ;  /* 0x0025800001127983 */ /* 0x000f620000300a00 */
[----:B------:R-:W5:Y:S11]  /*396f0*/  LDL.LU.64 R16, [R1+0x2578] ;  /* 0x0025780001107983 */ /* 0x000f760000300a00 */
[----:B------:R-:W-:Y:S10]  /*39700*/  @!UPT UIADD3 URZ, URZ, URZ, URZ ;  /* 0x0000003f3f3ff290 */ /* 0x000ff4000fffe03f */
[----:B------:R-:W-:Y:S01]  /*39710*/  STL.64 [R1+0xc0], R12 ;  /* 0x0000c00c01007387 */ /* 0x000fe20000100a00 */
[----:B------:R-:W-:Y:S01]  /*39720*/  STL.64 [R1+0xc8], R14 ;  /* 0x0000c80e01007387 */ /* 0x000fe20000100a00 */
[-C--:B-1----:R-:W-:Y:S01]  /*39730*/  HMMA.16816.F32 R4, R20, R26.reuse, R4 ;  /* 0x0000001a1404723c */ /* 0x082fe20000001804 */
[----:B------:R-:W0:Y:S07]  /*39740*/  LDSM.16.MT88.4 R12, [R28+0x2e100] ;  /* 0x02e100001c0c783b */ /* 0x000e2e0000004200 */
[----:B-----5:R-:W-:Y:S01]  /*39750*/  HMMA.16816.F32 R8, R16, R26, R8 ;  /* 0x0000001a1008723c */ /* 0x020fe20000001808 */
[----:B------:R-:W-:Y:S11]  /*39760*/  LDSM.16.MT88.4 R16, [R28+0x2e080] ;  /* 0x02e080001c10783b */ /* 0x000ff60000004200 */
[----:B------:R-:W-:Y:S11]  /*39770*/  @!UPT UIADD3 URZ, URZ, URZ, URZ ;  /* 0x0000003f3f3ff290 */ /* 0x000ff6000fffe03f */
[----:B------:R-:W-:Y:S01]  /*39780*/  @!UPT UIADD3 URZ, URZ, URZ, URZ ;  /* 0x0000003f3f3ff290 */ /* 0x000fe2000fffe03f */
[----:B------:R-:W-:Y:S01]  /*39790*/  IMAD.MOV.U32 R25, RZ, RZ, R10 ;  /* 0x000000ffff197224 */ /* 0x000fe200078e000a */
[----:B------:R-:W-:Y:S04]  /*397a0*/  STL.64 [R1+0xb0], R8 ;  /* 0x0000b00801007387 */ /* 0x000fe80000100a00 */
[----:B------:R1:W-:Y:S04]  /*397b0*/  STL [R1+0x24d8], R25 ;  /* 0x0024d81901007387 */ /* 0x0003e80000100800 */
[----:B-1----:R-:W2:Y:S01]  /*397c0*/  LDL R25, [R1+0xbfc] ;  /* 0x000bfc0001197983 */ /* 0x002ea20000100800 */
[----:B------:R-:W-:Y:S01]  /*397d0*/  MOV R24, R11 ;  /* 0x0000000b00187202 */ /* 0x000fe20000000f00 */
[----:B------:R-:W-:Y:S02]  /*397e0*/  STL.64 [R1+0x2570], R26 ;  /* 0x0025701a01007387 */ /* 0x000fe40000100a00 */
[----:B------:R-:W-:Y:S02]  /*397f0*/  LDSM.16.MT88.4 R8, [R28+0x2e180] ;  /* 0x02e180001c08783b */ /* 0x000fe40000004200 */
[----:B--2---:R-:W-:Y:S02]  /*39800*/  STL.64 [R1+0x2568], R24 ;  /* 0x0025681801007387 */ /* 0x004fe40000100a00 */
[----:B------:R-:W-:Y:S02]  /*39810*/  STL.64 [R1+0x80], R4 ;  /* 0x0000800401007387 */ /* 0x000fe40000100a00 */
[----:B------:R-:W-:Y:S02]  /*39820*/  STL.64 [R1+0x88], R6 ;  /* 0x0000880601007387 */ /* 0x000fe40000100a00 */
[----:B------:R-:W2:Y:S01]  /*39830*/  LDL R23, [R1+0x370] ;  /* 0x0003700001177983 */ /* 0x000ea20000100800 */
[----:B---3--:R-:W1:Y:S04]  /*39840*/  LDSM.16.M88.4 R4, [R0+0x40300] ;  /* 0x040300000004783b */ /* 0x008e680000000200 */
[----:B0-----:R-:W-:Y:S01]  /*39850*/  STL.64 [R1+0x2560], R14 ;  /* 0x0025600e01007387 */ /* 0x001fe20000100a00 */
[----:B------:R0:W-:Y:S03]  /*39860*/  STL.64 [R1+0x2558], R12 ;  /* 0x0025580c01007387 */ /* 0x0001e60000100a00 */
[----:B0-----:R-:W3:Y:S01]  /*39870*/  LDL.LU R12, [R1+0x160] ;  /* 0x00016000010c7983 */ /* 0x001ee20000300800 */
[----:B------:R-:W3:Y:S02]  /*39880*/  LDL.LU R13, [R1+0x164] ;  /* 0x00016400010d7983 */ /* 0x000ee40000300800 */
[----:B------:R-:W3:Y:S02]  /*39890*/  LDL.LU R14, [R1+0x168] ;  /* 0x00016800010e7983 */ /* 0x000ee40000300800 */
[----:B------:R-:W3:Y:S01]  /*398a0*/  LDL.LU R15, [R1+0x16c] ;  /* 0x00016c00010f7983 */ /* 0x000ee20000300800 */
[----:B------:R-:W-:Y:S04]  /*398b0*/  STL [R1+0x2538], R28 ;  /* 0x0025381c01007387 */ /* 0x000fe80000100800 */
[----:B-1----:R-:W-:Y:S04]  /*398c0*/  STL [R1+0x2550], R4 ;  /* 0x0025500401007387 */ /* 0x002fe80000100800 */
[----:B--2---:R-:W0:Y:S04]  /*398d0*/  LDSM.16.MT88.4 R24, [R23+0x30000] ;  /* 0x030000001718783b */ /* 0x004e280000004200 */
[----:B0-----:R-:W-:Y:S01]  /*398e0*/  STL.64 [R1+0x30], R24 ;  /* 0x0000301801007387 */ /* 0x001fe20000100a00 */
[----:B------:R-:W-:Y:S02]  /*398f0*/  STL.64 [R1+0x38], R26 ;  /* 0x0000381a01007387 */ /* 0x000fe40000100a00 */
[----:B------:R-:W0:Y:S04]  /*39900*/  LDSM.16.MT88.4 R24, [R23+0x30080] ;  /* 0x030080001718783b */ /* 0x000e280000004200 */
[----:B------:R-:W-:Y:S01]  /*39910*/  STL [R1+0x254c], R5 ;  /* 0x00254c0501007387 */ /* 0x000fe20000100800 */
[----:B0-----:R-:W-:Y:S01]  /*39920*/  MOV R0, R24 ;  /* 0x0000001800007202 */ /* 0x001fe20000000f00 */
[----:B------:R-:W-:Y:S01]  /*39930*/  IMAD.MOV.U32 R2, RZ, RZ, R25 ;  /* 0x000000ffff027224 */ /* 0x000fe200078e0019 */
[----:B------:R-:W-:-:S02]  /*39940*/  MOV R3, R26 ;  /* 0x0000001a00037202 */ /* 0x000fc40000000f00 */
[----:B------:R-:W-:Y:S02]  /*39950*/  MOV R29, R27 ;  /* 0x0000001b001d7202 */ /* 0x000fe40000000f00 */
[----:B------:R-:W0:Y:S04]  /*39960*/  LDSM.16.MT88.4 R24, [R23+0x30100] ;  /* 0x030100001718783b */ /* 0x000e280000004200 */
[----:B------:R-:W-:Y:S01]  /*39970*/  STL [R1+0x23ec], R6 ;  /* 0x0023ec0601007387 */ /* 0x000fe20000100800 */
[----:B------:R-:W-:Y:S02]  /*39980*/  STL [R1+0x23e8], R7 ;  /* 0x0023e80701007387 */ /* 0x000fe40000100800 */
[----:B------:R-:W1:Y:S04]  /*39990*/  LDSM.16.MT88.4 R20, [R23+0x30180] ;  /* 0x030180001714783b */ /* 0x000e680000004200 */
[----:B0-----:R-:W-:Y:S01]  /*399a0*/  IMAD.MOV.U32 R4, RZ, RZ, R26 ;  /* 0x000000ffff047224 */ /* 0x001fe200078e001a */
[----:B------:R0:W-:Y:S01]  /*399b0*/  STL.64 [R1+0x10], R24 ;  /* 0x0000101801007387 */ /* 0x0001e20000100a00 */
[----:B------:R-:W-:-:S02]  /*399c0*/  MOV R5, R27 ;  /* 0x0000001b00057202 */ /* 0x000fc40000000f00 */
[----:B------:R-:W3:Y:S01]  /*399d0*/  LDL.LU.64 R26, [R1+0x2570] ;  /* 0x00257000011a7983 */ /* 0x000ee20000300a00 */
[----:B0-----:R-:W2:Y:S01]  /*399e0*/  LDL.LU.64 R24, [R1+0x2568] ;  /* 0x0025680001187983 */ /* 0x001ea20000300a00 */
[----:B-1----:R-:W-:Y:S01]  /*399f0*/  MOV R28, R21 ;  /* 0x00000015001c7202 */ /* 0x002fe20000000f00 */
[----:B------:R-:W-:Y:S02]  /*39a00*/  IMAD.MOV.U32 R7, RZ, RZ, R22 ;  /* 0x000000ffff077224 */ /* 0x000fe400078e0016 */
[----:B------:R-:W-:Y:S01]  /*39a10*/  STL [R1], R20 ;  /* 0x0000001401007387 */ /* 0x000fe20000100800 */
[----:B------:R-:W-:Y:S02]  /*39a20*/  MOV R6, R23 ;  /* 0x0000001700067202 */ /* 0x000fe40000000f00 */
[----:B--2---:R-:W0:Y:S01]  /*39a30*/  LDSM.16.MT88.4 R20, [R25+0x30000] ;  /* 0x030000001914783b */ /* 0x004e220000004200 */
[-C--:B---3--:R-:W-:Y:S03]  /*39a40*/  HMMA.16816.F32 R16, R16, R26.reuse, R12 ;  /* 0x0000001a1010723c */ /* 0x088fe6000000180c */
[----:B0-----:R-:W-:Y:S01]  /*39a50*/  STL.64 [R1+0x24e8], R22 ;  /* 0x0024e81601007387 */ /* 0x001fe20000100a00 */
[----:B------:R0:W-:Y:S03]  /*39a60*/  STL.64 [R1+0x24e0], R20 ;  /* 0x0024e01401007387 */ /* 0x0001e60000100a00 */
[----:B0-----:R-:W2:Y:S01]  /*39a70*/  LDL.LU R20, [R1+0x110] ;  /* 0x0001100001147983 */ /* 0x001ea20000300800 */
[----:B------:R-:W2:Y:S02]  /*39a80*/  LDL.LU R21, [R1+0x114] ;  /* 0x0001140001157983 */ /* 0x000ea40000300800 */
[----:B------:R-:W2:Y:S02]  /*39a90*/  LDL.LU R22, [R1+0x118] ;  /* 0x0001180001167983 */ /* 0x000ea40000300800 */
[----:B------:R-:W2:Y:S01]  /*39aa0*/  LDL.LU R23, [R1+0x11c] ;  /* 0x00011c0001177983 */ /* 0x000ea20000300800 */
[----:B------:R-:W3:Y:S01]  /*39ab0*/  LDL.LU.64 R14, [R1+0x2560] ;  /* 0x00256000010e7983 */ /* 0x000ee20000300a00 */
[----:B------:R-:W3:Y:S09]  /*39ac0*/  LDL.LU.64 R12, [R1+0x2558] ;  /* 0x00255800010c7983 */ /* 0x000ef20000300a00 */
[----:B------:R0:W-:Y:S02]  /*39ad0*/  STL.64 [R1+0x70], R16 ;  /* 0x0000701001007387 */ /* 0x0001e40000100a00 */
[----:B------:R1:W-:Y:S01]  /*39ae0*/  STL.64 [R1+0x78], R18 ;  /* 0x0000781201007387 */ /* 0x0003e20000100a00 */
[----:B0-----:R-:W3:Y:S01]  /*39af0*/  LDL.LU R16, [R1+0x140] ;  /* 0x0001400001107983 */ /* 0x001ee20000300800 */
[----:B------:R-:W3:Y:S02]  /*39b00*/  LDL.LU R17, [R1+0x144] ;  /* 0x0001440001117983 */ /* 0x000ee40000300800 */
[----:B-1----:R-:W3:Y:S02]  /*39b10*/  LDL.LU R18, [R1+0x148] ;  /* 0x0001480001127983 */ /* 0x002ee40000300800 */
[----:B------:R-:W3:Y:S01]  /*39b20*/  LDL.LU R19, [R1+0x14c] ;  /* 0x00014c0001137983 */ /* 0x000ee20000300800 */
[----:B------:R0:W-:Y:S01]  /*39b30*/  STL.64 [R1+0x24f0], R24 ;  /* 0x0024f01801007387 */ /* 0x0001e20000100a00 */
[-C--:B--2---:R-:W-:Y:S08]  /*39b40*/  HMMA.16816.F32 R8, R8, R26.reuse, R20 ;  /* 0x0000001a0808723c */ /* 0x084ff00000001814 */
[----:B---3--:R-:W-:Y:S11]  /*39b50*/  HMMA.16816.F32 R12, R12, R26, R16 ;  /* 0x0000001a0c0c723c */ /* 0x008ff60000001810 */
[----:B------:R-:W-:Y:S11]  /*39b60*/  @!UPT UIADD3 URZ, URZ, URZ, URZ ;  /* 0x0000003f3f3ff290 */ /* 0x000ff6000fffe03f */
[----:B------:R-:W-:Y:S01]  /*39b70*/  @!UPT UIADD3 URZ, URZ, URZ, URZ ;  /* 0x0000003f3f3ff290 */ /* 0x000fe2000fffe03f */
[----:B------:R-:W-:Y:S01]  /*39b80*/  STL.64 [R1+0x160], R12 ;  /* 0x0001600c01007387 */ /* 0x000fe20000100a00 */
[----:B------:R-:W-:Y:S02]  /*39b90*/  STL.64 [R1+0x168], R14 ;  /* 0x0001680e01007387 */ /* 0x000fe40000100a00 */
[----:B0-----:R-:W2:Y:S02]  /*39ba0*/  LDL.LU R24, [R1+0x10] ;  /* 0x0000100001187983 */ /* 0x001ea40000300800 */
[----:B------:R-:W-:Y:S01]  /*39bb0*/  STL.64 [R1+0x120], R8 ;  /* 0x0001200801007387 */ /* 0x000fe20000100a00 */
[----:B------:R-:W-:Y:S01]  /*39bc0*/  STL.64 [R1+0x128], R10 ;  /* 0x0001280a01007387 */ /* 0x000fe20000100a00 */
[----:B------:R-:W2:Y:S01]  /*39bd0*/  LDL.LU R25, [R1+0x14] ;  /* 0x0000140001197983 */ /* 0x000ea20000300800 */
[----:B------:R-:W-:Y:S01]  /*39be0*/  MOV R26, R4 ;  /* 0x00000004001a7202 */ /* 0x000fe20000000f00 */
[----:B------:R-:W-:Y:S01]  /*39bf0*/  IMAD.MOV.U32 R27, RZ, RZ, R5 ;  /* 0x000000ffff1b7224 */ /* 0x000fe200078e0005 */
[----:B------:R-:W3:Y:S01]  /*39c00*/  LDL.LU R4, [R1+0x2550] ;  /* 0x0025500001047983 */ /* 0x000ee20000300800 */
[----:B------:R-:W3:Y:S02]  /*39c10*/  LDL.LU R5, [R1+0x254c] ;  /* 0x00254c0001057983 */ /* 0x000ee40000300800 */
[----:B------:R-:W3:Y:S02]  /*39c20*/  LDL.LU R16, [R1+0x30] ;  /* 0x0000300001107983 */ /* 0x000ee40000300800 */
[----:B------:R-:W3:Y:S01]  /*39c30*/  LDL.LU R17, [R1+0x34] ;  /* 0x0000340001117983 */ /* 0x000ee20000300800 */
[----:B------:R-:W3:Y:S01]  /*39c40*/  LDL.LU R18, [R1+0x38] ;  /* 0x0000380001127983 */ /* 0x000ee20000300800 */
[----:B------:R-:W3:Y:S02]  /*39c50*/  LDL.LU R19, [R1+0x3c] ;  /* 0x00003c0001137983 */ /* 0x000ee40000300800 */
[----:B------:R0:W-:Y:S02]  /*39c60*/  STL.64 [R1+0x2510], R26 ;  /* 0x0025101a01007387 */ /* 0x0001e40000100a00 */
[----:B0-----:R-:W-:Y:S01]  /*39c70*/  IMAD.MOV.U32 R26, RZ, RZ, R3 ;  /* 0x000000ffff1a7224 */ /* 0x001fe200078e0003 */
[----:B------:R-:W-:Y:S01]  /*39c80*/  MOV R27, R29 ;  /* 0x0000001d001b7202 */ /* 0x000fe20000000f00 */
[----:B--2---:R0:W-:Y:S02]  /*39c90*/  STL.64 [R1+0x2508], R24 ;  /* 0x0025081801007387 */ /* 0x0041e40000100a00 */
[----:B0-----:R-:W-:-:S02]  /*39ca0*/  MOV R24, R0 ;  /* 0x0000000000187202 */ /* 0x001fc40000000f00 */
[----:B------:R-:W-:Y:S01]  /*39cb0*/  MOV R25, R2 ;  /* 0x0000000200197202 */ /* 0x000fe20000000f00 */
[----:B------:R-:W2:Y:S01]  /*39cc0*/  LDL.LU R0, [R1+0x2548] ;  /* 0x0025480001007983 */ /* 0x000ea20000300800 */
[----:B------:R-:W4:Y:S02]  /*39cd0*/  LDL.LU R2, [R1+0x2544] ;  /* 0x0025440001027983 */ /* 0x000f240000300800 */
[----:B------:R-:W5:Y:S02]  /*39ce0*/  LDL.LU R3, [R1+0x2540] ;  /* 0x0025400001037983 */ /* 0x000f640000300800 */
[----:B------:R-:W2:Y:S01]  /*39cf0*/  LDL.LU R29, [R1+0x253c] ;  /* 0x00253c00011d7983 */ /* 0x000ea20000300800 */
[----:B------:R-:W-:Y:S01]  /*39d00*/  STL.64 [R1+0x2530], R26 ;  /* 0x0025301a01007387 */ /* 0x000fe20000100a00 */
[----:B------:R0:W-:Y:S03]  /*39d10*/  STL.64 [R1+0x2528], R24 ;  /* 0x0025281801007387 */ /* 0x0001e60000100a00 */
[----:B0-----:R-:W3:Y:S01]  /*39d20*/  LDL.LU R24, [R1+0xf0] ;  /* 0x0000f00001187983 */ /* 0x001ee20000300800 */
[----:B------:R-:W3:Y:S02]  /*39d30*/  LDL.LU R25, [R1+0xf4] ;  /* 0x0000f40001197983 */ /* 0x000ee40000300800 */
[----:B------:R-:W3:Y:S02]  /*39d40*/  LDL.LU R26, [R1+0xf8] ;  /* 0x0000f800011a7983 */ /* 0x000ee40000300800 */
[----:B------:R-:W3:Y:S01]  /*39d50*/  LDL.LU R27, [R1+0xfc] ;  /* 0x0000fc00011b7983 */ /* 0x000ee20000300800 */
[----:B------:R-:W2:Y:S01]  /*39d60*/  LDL.LU R20, [R1+0x50] ;  /* 0x0000500001147983 */ /* 0x000ea20000300800 */
[----:B------:R-:W2:Y:S02]  /*39d70*/  LDL.LU R21, [R1+0x54] ;  /* 0x0000540001157983 */ /* 0x000ea40000300800 */
[----:B------:R-:W2:Y:S02]  /*39d80*/  LDL.LU R22, [R1+0x58] ;  /* 0x0000580001167983 */ /* 0x000ea40000300800 */
[----:B------:R-:W2:Y:S02]  /*39d90*/  LDL.LU R23, [R1+0x5c] ;  /* 0x00005c0001177983 */ /* 0x000ea40000300800 */
[----:B--2---:R-:W-:Y:S01]  /*39da0*/  STL.64 [R1+0x2500], R22 ;  /* 0x0025001601007387 */ /* 0x004fe20000100a00 */
[----:B------:R0:W-:Y:S03]  /*39db0*/  STL.64 [R1+0x24f8], R20 ;  /* 0x0024f81401007387 */ /* 0x0001e60000100a00 */
[----:B0-----:R-:W2:Y:S01]  /*39dc0*/  LDL.LU R20, [R1+0x90] ;  /* 0x0000900001147983 */ /* 0x001ea20000300800 */
[----:B------:R-:W2:Y:S02]  /*39dd0*/  LDL.LU R21, [R1+0x94] ;  /* 0x0000940001157983 */ /* 0x000ea40000300800 */
[----:B------:R-:W2:Y:S02]  /*39de0*/  LDL.LU R22, [R1+0x98] ;  /* 0x0000980001167983 */ /* 0x000ea40000300800 */
[----:B------:R-:W2:Y:S01]  /*39df0*/  LDL.LU R23, [R1+0x9c] ;  /* 0x00009c0001177983 */ /* 0x000ea20000300800 */
[----:B------:R-:W-:Y:S01]  /*39e00*/  MOV R9, R28 ;  /* 0x0000001c00097202 */ /* 0x000fe20000000f00 */
[----:B---3--:R-:W-:Y:S01]  /*39e10*/  HMMA.16816.F32 R16, R16, R4, R24 ;  /* 0x000000041010723c */ /* 0x008fe20000001818 */
[----:B--2---:R-:W-:Y:S01]  /*39e20*/  STL.64 [R1+0x2520], R22 ;  /* 0x0025201601007387 */ /* 0x004fe20000100a00 */
[----:B------:R0:W-:Y:S03]  /*39e30*/  STL.64 [R1+0x2518], R20 ;  /* 0x0025181401007387 */ /* 0x0001e60000100a00 */
[----:B0-----:R-:W2:Y:S01]  /*39e40*/  LDL.LU R20, [R1+0xd0] ;  /* 0x0000d00001147983 */ /* 0x001ea20000300800 */
[----:B------:R-:W2:Y:S02]  /*39e50*/  LDL.LU R21, [R1+0xd4] ;  /* 0x0000d40001157983 */ /* 0x000ea40000300800 */
[----:B------:R-:W2:Y:S02]  /*39e60*/  LDL.LU R22, [R1+0xd8] ;  /* 0x0000d80001167983 */ /* 0x000ea40000300800 */
[----:B------:R-:W2:Y:S01]  /*39e70*/  LDL.LU R23, [R1+0xdc] ;  /* 0x0000dc0001177983 */ /* 0x000ea20000300800 */
[----:B------:R-:W3:Y:S01]  /*39e80*/  LDL.LU R8, [R1] ;  /* 0x0000000001087983 */ /* 0x000ee20000300800 */
[----:B------:R-:W2:Y:S02]  /*39e90*/  LDL.LU R28, [R1+0x2538] ;  /* 0x00253800011c7983 */ /* 0x000ea40000300800 */
[----:B------:R-:W2:Y:S02]  /*39ea0*/  LDL.LU.64 R26, [R1+0x2530] ;  /* 0x00253000011a7983 */ /* 0x000ea40000300a00 */
[----:B------:R-:W2:Y:S01]  /*39eb0*/  LDL.LU.64 R24, [R1+0x2528] ;  /* 0x0025280001187983 */ /* 0x000ea20000300a00 */
[----:B------:R-:W-:-:S02]  /*39ec0*/  MOV R15, R0 ;  /* 0x00000000000f7202 */ /* 0x000fc40000000f00 */
[----:B----4-:R-:W-:-:S05]  /*39ed0*/  MOV R14, R2 ;  /* 0x00000002000e7202 */ /* 0x010fca0000000f00 */
[----:B------:R-:W-:Y:S02]  /*39ee0*/  IMAD.MOV.U32 R0, RZ, RZ, R19 ;  /* 0x000000ffff007224 */ /* 0x000fe400078e0013 */
[----:B-----5:R-:W-:Y:S01]  /*39ef0*/  IMAD.MOV.U32 R13, RZ, RZ, R3 ;  /* 0x000000ffff0d7224 */ /* 0x020fe200078e0003 */
[----:B------:R-:W-:Y:S02]  /*39f00*/  MOV R2, R18 ;  /* 0x0000001200027202 */ /* 0x000fe40000000f00 */
[----:B------:R-:W-:Y:S02]  /*39f10*/  MOV R12, R29 ;  /* 0x0000001d000c7202 */ /* 0x000fe40000000f00 */
[----:B------:R-:W-:Y:S01]  /*39f20*/  MOV R3, R17 ;  /* 0x0000001100037202 */ /* 0x000fe20000000f00 */
[----:B------:R-:W-:Y:S01]  /*39f30*/  IMAD.MOV.U32 R29, RZ, RZ, R16 ;  /* 0x000000ffff1d7224 */ /* 0x000fe200078e0010 */
[----:B------:R-:W4:Y:S01]  /*39f40*/  LDL R19, [R1+0xbf8] ;  /* 0x000bf80001137983 */ /* 0x000f220000100800 */
[----:B------:R-:W-:Y:S02]  /*39f50*/  STL [R1+0x23fc], R0 ;  /* 0x0023fc0001007387 */ /* 0x000fe40000100800 */
[----:B------:R-:W-:Y:S02]  /*39f60*/  STL [R1+0x23f8], R2 ;  /* 0x0023f80201007387 */ /* 0x000fe40000100800 */
[----:B------:R-:W-:Y:S01]  /*39f70*/  STL [R1+0x23f4], R3 ;  /* 0x0023f40301007387 */ /* 0x000fe20000100800 */
[----:B------:R-:W-:Y:S01]  /*39f80*/  STL [R1+0x23f0], R29 ;  /* 0x0023f01d01007387 */ /* 0x000fe20000100800 */
[----:B------:R-:W-:Y:S01]  /*39f90*/  IMAD.MOV.U32 R10, RZ, RZ, R7 ;  /* 0x000000ffff0a7224 */ /* 0x000fe200078e0007 */
[----:B------:R-:W-:Y:S01]  /*39fa0*/  MOV R11, R6 ;  /* 0x00000006000b7202 */ /* 0x000fe20000000f00 */
        /* <DEDUP_REMOVED lines=9> */
[----:B------:R0:W-:Y:S02]  /*3a040*/  STL [R1+0x2404], R7 ;  /* 0x0024040701007387 */ /* 0x0001e40000100800 */
[----:B------:R1:W-:Y:S01]  /*3a050*/  STL [R1+0x2400], R6 ;  /* 0x0024000601007387 */ /* 0x0003e20000100800 */
[-C--:B--2---:R-:W-:Y:S01]  /*3a060*/  HMMA.16816.F32 R24, R24, R4.reuse, R20 ;  /* 0x000000041818723c */ /* 0x084fe20000001814 */
[----:B------:R-:W3:Y:S01]  /*3a070*/  LDL.LU.64 R22, [R1+0x2500] ;  /* 0x0025000001167983 */ /* 0x000ee20000300a00 */
[----:B------:R-:W3:Y:S11]  /*3a080*/  LDL.LU.64 R20, [R1+0x24f8] ;  /* 0x0024f80001147983 */ /* 0x000ef60000300a00 */
[----:B------:R-:W-:Y:S11]  /*3a090*/  @!UPT UIADD3 URZ, URZ, URZ, URZ ;  /* 0x0000003f3f3ff290 */ /* 0x000ff6000fffe03f */
[----:B------:R-:W-:Y:S01]  /*3a0a0*/  IMAD.MOV.U32 R29, RZ, RZ, R27 ;  /* 0x000000ffff1d7224 */ /* 0x000fe200078e001b */
[----:B------:R-:W-:Y:S02]  /*3a0b0*/  MOV R3, R26 ;  /* 0x0000001a00037202 */ /* 0x000fe40000000f00 */
[----:B------:R-:W-:Y:S01]  /*3a0c0*/  MOV R2, R25 ;  /* 0x0000001900027202 */ /* 0x000fe20000000f00 */
[----:B------:R-:W-:Y:S02]  /*3a0d0*/  IMAD.MOV.U32 R0, RZ, RZ, R24 ;  /* 0x000000ffff007224 */ /* 0x000fe400078e0018 */
[----:B------:R-:W2:Y:S01]  /*3a0e0*/  LDL.LU.64 R24, [R1+0x24f0] ;  /* 0x0024f00001187983 */ /* 0x000ea20000300a00 */
[----:B------:R-:W-:Y:S02]  /*3a0f0*/  STL [R1+0x2414], R29 ;  /* 0x0024141d01007387 */ /* 0x000fe40000100800 */
[----:B------:R-:W-:Y:S02]  /*3a100*/  STL [R1+0x2410], R3 ;  /* 0x0024100301007387 */ /* 0x000fe40000100800 */
[----:B------:R-:W-:Y:S01]  /*3a110*/  STL [R1+0x240c], R2 ;  /* 0x00240c0201007387 */ /* 0x000fe20000100800 */
[----:B------:R-:W-:Y:S01]  /*3a120*/  STL [R1+0x2408], R0 ;  /* 0x0024080001007387 */ /* 0x000fe20000100800 */
[----:B---3--:R-:W-:Y:S03]  /*3a130*/  HMMA.16816.F32 R8, R8, R4, R20 ;  /* 0x000000040808723c */ /* 0x008fe60000001814 */
[----:B------:R-:W3:Y:S01]  /*3a140*/  LDL.LU.64 R22, [R1+0x24e8] ;  /* 0x0024e80001167983 */ /* 0x000ee20000300a00 */
[----:B------:R-:W3:Y:S11]  /*3a150*/  LDL.LU.64 R20, [R1+0x24e0] ;  /* 0x0024e00001147983 */ /* 0x000ef60000300a00 */
[----:B------:R-:W-:Y:S08]  /*3a160*/  @!UPT UIADD3 URZ, URZ, URZ, URZ ;  /* 0x0000003f3f3ff290 */ /* 0x000ff0000fffe03f */
[----:B------:R-:W-:Y:S01]  /*3a170*/  STL.64 [R1+0xa0], R8 ;  /* 0x0000a00801007387 */ /* 0x000fe20000100a00 */
[----:B0-----:R-:W-:Y:S02]  /*3a180*/  MOV R7, R10 ;  /* 0x0000000a00077202 */ /* 0x001fe40000000f00 */
[----:B-1----:R-:W-:-:S05]  /*3a190*/  MOV R6, R11 ;  /* 0x0000000b00067202 */ /* 0x002fca0000000f00 */
[----:B------:R0:W-:Y:S04]  /*3a1a0*/  STL [R1+0x241c], R6 ;  /* 0x00241c0601007387 */ /* 0x0001e80000100800 */
[----:B0-----:R-:W5:Y:S01]  /*3a1b0*/  LDL R6, [R1+0x370] ;  /* 0x0003700001067983 */ /* 0x001f620000100800 */
[----:B------:R-:W-:Y:S01]  /*3a1c0*/  STL [R1+0x2418], R7 ;  /* 0x0024180701007387 */ /* 0x000fe20000100800 */
[----:B---3--:R-:W-:Y:S11]  /*3a1d0*/  HMMA.16816.F32 R8, R20, R4, R12 ;  /* 0x000000041408723c */ /* 0x008ff6000000180c */
[----:B------:R-:W-:Y:S11]  /*3a1e0*/  @!UPT UIADD3 URZ, URZ, URZ, URZ ;  /* 0x0000003f3f3ff290 */ /* 0x000ff6000fffe03f */
[----:B------:R-:W-:Y:S02]  /*3a1f0*/  @!UPT UIADD3 URZ, URZ, URZ, URZ ;  /* 0x0000003f3f3ff290 */ /* 0x000fe4000fffe03f */
[----:B------:R-:W-:Y:S01]  /*3a200*/  IMAD.MOV.U32 R29, RZ, RZ, R8 ;  /* 0x000000ffff1d7224 */ /* 0x000fe200078e0008 */
[----:B------:R-:W-:Y:S02]  /*3a210*/  MOV R3, R9 ;  /* 0x0000000900037202 */ /* 0x000fe40000000f00 */
[----:B------:R-:W-:Y:S01]  /*3a220*/  MOV R2, R10 ;  /* 0x0000000a00027202 */ /* 0x000fe20000000f00 */
[----:B------:R-:W-:Y:S02]  /*3a230*/  IMAD.MOV.U32 R0, RZ, RZ, R11 ;  /* 0x000000ffff007224 */ /* 0x000fe400078e000b */
[----:B--2---:R-:W0:Y:S04]  /*3a240*/  LDSM.16.MT88.4 R8, [R25+0x30080] ;  /* 0x030080001908783b */ /* 0x004e280000004200 */
[----:B------:R1:W-:Y:S01]  /*3a250*/  STL [R1+0x2424], R3 ;  /* 0x0024240301007387 */ /* 0x0003e20000100800 */
[----:B0-----:R-:W-:-:S02]  /*3a260*/  MOV R17, R8 ;  /* 0x0000000800117202 */ /* 0x001fc40000000f00 */
[----:B------:R-:W-:Y:S01]  /*3a270*/  MOV R16, R9 ;  /* 0x0000000900107202 */ /* 0x000fe20000000f00 */
[----:B------:R-:W-:Y:S01]  /*3a280*/  IMAD.MOV.U32 R7, RZ, RZ, R10 ;  /* 0x000000ffff077224 */ /* 0x000fe200078e000a */
[----:B-1----:R-:W-:Y:S02]  /*3a290*/  MOV R3, R11 ;  /* 0x0000000b00037202 */ /* 0x002fe40000000f00 */
[----:B------:R-:W0:Y:S02]  /*3a2a0*/  LDSM.16.MT88.4 R8, [R25+0x30100] ;  /* 0x030100001908783b */ /* 0x000e240000004200 */
[----:B0-----:R-:W-:Y:S01]  /*3a2b0*/  MOV R15, R8 ;  /* 0x00000008000f7202 */ /* 0x001fe20000000f00 */
[----:B------:R-:W-:Y:S01]  /*3a2c0*/  IMAD.MOV.U32 R14, RZ, RZ, R9 ;  /* 0x000000ffff0e7224 */ /* 0x000fe200078e0009 */
[----:B------:R-:W-:Y:S02]  /*3a2d0*/  MOV R13, R10 ;  /* 0x0000000a000d7202 */ /* 0x000fe40000000f00 */
[----:B------:R-:W-:-:S02]  /*3a2e0*/  MOV R12, R11 ;  /* 0x0000000b000c7202 */ /* 0x000fc40000000f00 */
[----:B------:R-:W0:Y:S02]  /*3a2f0*/  LDSM.16.MT88.4 R8, [R25+0x30180] ;  /* 0x030180001908783b */ /* 0x000e240000004200 */
[----:B0-----:R-:W-:Y:S01]  /*3a300*/  IMAD.MOV.U32 R22, RZ, RZ, R8 ;  /* 0x000000ffff167224 */ /* 0x001fe200078e0008 */
[----:B------:R-:W-:Y:S02]  /*3a310*/  MOV R21, R9 ;  /* 0x0000000900157202 */ /* 0x000fe40000000f00 */
[----:B------:R-:W-:Y:S01]  /*3a320*/  MOV R20, R10 ;  /* 0x0000000a00147202 */ /* 0x000fe20000000f00 */
[----:B------:R-:W-:Y:S02]  /*3a330*/  IMAD.MOV.U32 R18, RZ, RZ, R11 ;  /* 0x000000ffff127224 */ /* 0x000fe400078e000b */
[----:B----4-:R-:W0:Y:S04]  /*3a340*/  LDSM.16.MT88.4 R8, [R19+0x30000] ;  /* 0x030000001308783b */ /* 0x010e280000004200 */
[----:B------:R0:W-:Y:S01]  /*3a350*/  STL [R1+0x2420], R29 ;  /* 0x0024201d01007387 */ /* 0x0001e20000100800 */
[----:B------:R-:W2:Y:S01]  /*3a360*/  LDL.LU R25, [R1+0x24d8] ;  /* 0x0024d80001197983 */ /* 0x000ea20000300800 */
        /* <DEDUP_REMOVED lines=50> */
[----:B------:R-:W4:Y:S01]  /*3a690*/  LDL.LU R15, [R1+0x15c] ;  /* 0x00015c00010f7983 */ /* 0x000f220000300800 */
[----:B------:R-:W-:Y:S01]  /*3a6a0*/  MOV R8, R17 ;  /* 0x0000001100087202 */ /* 0x000fe20000000f00 */
[----:B------:R-:W-:-:S02]  /*3a6b0*/  IMAD.MOV.U32 R9, RZ, RZ, R16 ;  /* 0x000000ffff097224 */ /* 0x000fc400078e0010 */
[----:B------:R-:W0:Y:S04]  /*3a6c0*/  LDSM.16.MT88.4 R16, [R19+0x30180] ;  /* 0x030180001310783b */ /* 0x000e280000004200 */
[----:B----4-:R-:W-:Y:S01]  /*3a6d0*/  STL.64 [R1+0x24d0], R14 ;  /* 0x0024d00e01007387 */ /* 0x010fe20000100a00 */
[----:B---3--:R1:W-:Y:S03]  /*3a6e0*/  STL.64 [R1+0x24c8], R12 ;  /* 0x0024c80c01007387 */ /* 0x0083e60000100a00 */
[----:B-1----:R-:W3:Y:S01]  /*3a6f0*/  LDL.LU R12, [R1+0x170] ;  /* 0x00017000010c7983 */ /* 0x002ee20000300800 */
[----:B------:R-:W3:Y:S02]  /*3a700*/  LDL.LU R13, [R1+0x174] ;  /* 0x00017400010d7983 */ /* 0x000ee40000300800 */
[----:B------:R-:W3:Y:S02]  /*3a710*/  LDL.LU R14, [R1+0x178] ;  /* 0x00017800010e7983 */ /* 0x000ee40000300800 */
[----:B------:R-:W3:Y:S01]  /*3a720*/  LDL.LU R15, [R1+0x17c] ;  /* 0x00017c00010f7983 */ /* 0x000ee20000300800 */
[----:B------:R-:W-:-:S02]  /*3a730*/  MOV R10, R7 ;  /* 0x00000007000a7202 */ /* 0x000fc40000000f00 */
[----:B------:R-:W-:Y:S01]  /*3a740*/  MOV R11, R3 ;  /* 0x00000003000b7202 */ /* 0x000fe20000000f00 */
        /* <DEDUP_REMOVED lines=48> */
[----:B0-----:R-:W3:Y:S01]  /*3aa50*/  LDL.LU R8, [R1+0x70] ;  /* 0x0000700001087983 */ /* 0x001ee20000300800 */
[----:B------:R-:W3:Y:S02]  /*3aa60*/  LDL.LU R9, [R1+0x74] ;  /* 0x0000740001097983 */ /* 0x000ee40000300800 */
[----:B-1----:R-:W3:Y:S02]  /*3aa70*/  LDL.LU R10, [R1+0x78] ;  /* 0x00007800010a7983 */ /* 0x002ee40000300800 */
[----:B------:R-:W3:Y:S01]  /*3aa80*/  LDL.LU R11, [R1+0x7c] ;  /* 0x00007c00010b7983 */ /* 0x000ee20000300800 */
[----:B----4-:R-:W-:Y:S01]  /*3aa90*/  HMMA.16816.F32 R12, R12, R4, R16 ;  /* 0x000000040c0c723c */ /* 0x010fe20000001810 */
[----:B------:R-:W4:Y:S01]  /*3aaa0*/  LDL.LU.64 R18, [R1+0x2440] ;  /* 0x0024400001127983 */ /* 0x000f220000300a00 */
[----:B------:R-:W4:Y:S02]  /*3aab0*/  LDL.LU.64 R16, [R1+0x2438] ;  /* 0x0024380001107983 */ /* 0x000f240000300a00 */
[----:B--2---:R-:W-:Y:S01]  /*3aac0*/  IMAD.MOV.U32 R22, RZ, RZ, R25 ;  /* 0x000000ffff167224 */ /* 0x004fe200078e0019 */
[----:B------:R-:W-:-:S02]  /*3aad0*/  MOV R23, R24 ;  /* 0x0000001800177202 */ /* 0x000fc40000000f00 */
        /* <DEDUP_REMOVED lines=8> */
[-C--:B----4-:R-:W-:Y:S01]  /*3ab60*/  HMMA.16816.F32 R16, R16, R4.reuse, R20 ;  /* 0x000000041010723c */ /* 0x090fe20000001814 */
        /* <DEDUP_REMOVED lines=15> */
[----:B-----5:R-:W1:Y:S02]  /*3ac60*/  LDSM.16.MT88.4 R16, [R6+0x32000] ;  /* 0x032000000610783b */ /* 0x020e640000004200 */
        /* <DEDUP_REMOVED lines=23> */
[----:B--2---:R-:W0:Y:S04]  /*3ade0*/  LDSM.16.MT88.4 R16, [R28+0x32000] ;  /* 0x032000001c10783b */ /* 0x004e280000004200 */
[----:B0-----:R-:W-:Y:S01]  /*3adf0*/  STL.64 [R1+0x2350], R18 ;  /* 0x0023501201007387 */ /* 0x001fe20000100a00 */
[----:B------:R0:W-:Y:S02]  /*3ae00*/  STL.64 [R1+0x2348], R16 ;  /* 0x0023481001007387 */ /* 0x0001e40000100a00 */
[----:B0-----:R-:W-:Y:S01]  /*3ae10*/  IMAD.MOV.U32 R16, RZ, RZ, R3 ;  /* 0x000000ffff107224 */ /* 0x001fe200078e0003 */
[----:B------:R-:W-:Y:S01]  /*3ae20*/  MOV R17, R29 ;  /* 0x0000001d00117202 */ /* 0x000fe20000000f00 */
[----:B------:R-:W2:Y:S01]  /*3ae30*/  LDL.LU R3, [R1+0x2424] ;  /* 0x0024240001037983 */ /* 0x000ea20000300800 */
[----:B------:R-:W3:Y:S01]  /*3ae40*/  LDL.LU R29, [R1+0x2420] ;  /* 0x00242000011d7983 */ /* 0x000ee20000300800 */
[----:B------:R-:W-:Y:S01]  /*3ae50*/  MOV R18, R6 ;  /* 0x0000000600127202 */ /* 0x000fe20000000f00 */
[----:B------:R-:W-:Y:S01]  /*3ae60*/  IMAD.MOV.U32 R19, RZ, RZ, R7 ;  /* 0x000000ffff137224 */ /* 0x000fe200078e0007 */
[----:B------:R-:W4:Y:S01]  /*3ae70*/  LDL.LU R6, [R1+0x241c] ;  /* 0x00241c0001067983 */ /* 0x000f220000300800 */
        /* <DEDUP_REMOVED lines=22> */
[----:B------:R2:W-:Y:S01]  /*3afe0*/  STL.64 [R1+0x2338], R20 ;  /* 0x0023381401007387 */ /* 0x0005e20000100a00 */
[----:B0-----:R-:W-:Y:S01]  /*3aff0*/  MOV R22, R2 ;  /* 0x0000000200167202 */ /* 0x001fe20000000f00 */
[----:B------:R-:W-:Y:S01]  /*3b000*/  IMAD.MOV.U32 R23, RZ, RZ, R0 ;  /* 0x000000ffff177224 */ /* 0x000fe200078e0000 */
[----:B--2---:R-:W-:Y:S01]  /*3b010*/  MOV R21, R3 ;  /* 0x0000000300157202 */ /* 0x004fe20000000f00 */
[----:B---3--:R-:W-:Y:S02]  /*3b020*/  IMAD.MOV.U32 R20, RZ, RZ, R29 ;  /* 0x000000ffff147224 */ /* 0x008fe400078e001d */
[----:B------:R-:W2:Y:S01]  /*3b030*/  LDL.LU R29, [R1+0x2414] ;  /* 0x00241400011d7983 */ /* 0x000ea20000300800 */
[----:B------:R-:W3:Y:S02]  /*3b040*/  LDL.LU R3, [R1+0x2410] ;  /* 0x0024100001037983 */ /* 0x000ee40000300800 */
[----:B------:R-:W3:Y:S02]  /*3b050*/  LDL.LU R2, [R1+0x240c] ;  /* 0x00240c0001027983 */ /* 0x000ee40000300800 */
[----:B------:R-:W3:Y:S01]  /*3b060*/  LDL.LU R0, [R1+0x2408] ;  /* 0x0024080001007983 */ /* 0x000ee20000300800 */
[----:B------:R-:W3:Y:S01]  /*3b070*/  LDL.LU R12, [R1+0x160] ;  /* 0x00016000010c7983 */ /* 0x000ee20000300800 */
[----:B------:R-:W3:Y:S02]  /*3b080*/  LDL.LU R13, [R1+0x164] ;  /* 0x00016400010d7983 */ /* 0x000ee40000300800 */
[----:B------:R-:W3:Y:S02]  /*3b090*/  LDL.LU R14, [R1+0x168] ;  /* 0x00016800010e7983 */ /* 0x000ee40000300800 */
[----:B------:R-:W3:Y:S01]  /*3b0a0*/  LDL.LU R15, [R1+0x16c] ;  /* 0x00016c00010f7983 */ /* 0x000ee20000300800 */
        /* <DEDUP_REMOVED lines=8> */
[----:B0-----:R-:W3:Y:S01]  /*3b130*/  LDL.LU R20, [R1+0xa0] ;  /* 0x0000a00001147983 */ /* 0x001ee20000300800 */
[----:B------:R-:W3:Y:S01]  /*3b140*/  LDL.LU R21, [R1+0xa4] ;  /* 0x0000a40001157983 */ /* 0x000ee20000300800 */
[----:B-----5:R-:W-:Y:S01]  /*3b150*/  MOV R22, R7 ;  /* 0x0000000700167202 */ /* 0x020fe20000000f00 */
[----:B----4-:R-:W-:Y:S01]  /*3b160*/  IMAD.MOV.U32 R23, RZ, RZ, R6 ;  /* 0x000000ffff177224 */ /* 0x010fe200078e0006 */
[----:B------:R-:W4:Y:S01]  /*3b170*/  LDL.LU R7, [R1+0x2404] ;  /* 0x0024040001077983 */ /* 0x000f220000300800 */
[----:B------:R-:W5:Y:S03]  /*3b180*/  LDL.LU R6, [R1+0x2400] ;  /* 0x0024000001067983 */ /* 0x000f660000300800 */
[----:B------:R2:W-:Y:S02]  /*3b190*/  STL.64 [R1+0x2380], R22 ;  /* 0x0023801601007387 */ /* 0x0005e40000100a00 */
[----:B--2---:R-:W-:Y:S01]  /*3b1a0*/  MOV R23, R29 ;  /* 0x0000001d00177202 */ /* 0x004fe20000000f00 */
[----:B---3--:R-:W-:Y:S01]  /*3b1b0*/  IMAD.MOV.U32 R22, RZ, RZ, R3 ;  /* 0x000000ffff167224 */ /* 0x008fe200078e0003 */
[----:B------:R0:W-:Y:S02]  /*3b1c0*/  STL.64 [R1+0x2378], R20 ;  /* 0x0023781401007387 */ /* 0x0001e40000100a00 */
[----:B0-----:R-:W-:-:S02]  /*3b1d0*/  MOV R20, R0 ;  /* 0x0000000000147202 */ /* 0x001fc40000000f00 */
[----:B------:R-:W-:Y:S01]  /*3b1e0*/  MOV R21, R2 ;  /* 0x0000000200157202 */ /* 0x000fe20000000f00 */
[----:B------:R-:W2:Y:S01]  /*3b1f0*/  LDL.LU R0, [R1+0x23fc] ;  /* 0x0023fc0001007983 */ /* 0x000ea20000300800 */
[----:B------:R-:W3:Y:S02]  /*3b200*/  LDL.LU R2, [R1+0x23f8] ;  /* 0x0023f80001027983 */ /* 0x000ee40000300800 */
[----:B------:R-:W2:Y:S02]  /*3b210*/  LDL.LU R3, [R1+0x23f4] ;  /* 0x0023f40001037983 */ /* 0x000ea40000300800 */
[----:B------:R-:W2:Y:S01]  /*3b220*/  LDL.LU R29, [R1+0x23f0] ;  /* 0x0023f000011d7983 */ /* 0x000ea20000300800 */
[----:B------:R-:W-:Y:S01]  /*3b230*/  STL.64 [R1+0x23a0], R22 ;  /* 0x0023a01601007387 */ /* 0x000fe20000100a00 */
[----:B------:R0:W-:Y:S03]  /*3b240*/  STL.64 [R1+0x2398], R20 ;  /* 0x0023981401007387 */ /* 0x0001e60000100a00 */
[----:B0-----:R-:W2:Y:S01]  /*3b250*/  LDL.LU R20, [R1+0xf0] ;  /* 0x0000f00001147983 */ /* 0x001ea20000300800 */
[----:B------:R-:W2:Y:S01]  /*3b260*/  LDL.LU R21, [R1+0xf4] ;  /* 0x0000f40001157983 */ /* 0x000ea20000300800 */
[----:B-----5:R-:W-:Y:S01]  /*3b270*/  MOV R22, R6 ;  /* 0x0000000600167202 */ /* 0x020fe20000000f00 */
[----:B----4-:R-:W-:Y:S01]  /*3b280*/  IMAD.MOV.U32 R23, RZ, RZ, R7 ;  /* 0x000000ffff177224 */ /* 0x010fe200078e0007 */
[----:B------:R-:W4:Y:S01]  /*3b290*/  LDL.LU R6, [R1+0x23ec] ;  /* 0x0023ec0001067983 */ /* 0x000f220000300800 */
[----:B------:R-:W4:Y:S01]  /*3b2a0*/  LDL.LU R7, [R1+0x23e8] ;  /* 0x0023e80001077983 */ /* 0x000f220000300800 */
[-C--:B------:R-:W-:Y:S02]  /*3b2b0*/  HMMA.16816.F32 R8, R8, R4.reuse, R12 ;  /* 0x000000040808723c */ /* 0x080fe4000000180c */
[----:B------:R0:W-:Y:S04]  /*3b2c0*/  STL.64 [R1+0x23c0], R22 ;  /* 0x0023c01601007387 */ /* 0x0001e80000100a00 */
[----:B--2---:R1:W-:Y:S01]  /*3b2d0*/  STL.64 [R1+0x23b8], R20 ;  /* 0x0023b81401007387 */ /* 0x0043e20000100a00 */
[----:B------:R-:W2:Y:S02]  /*3b2e0*/  LDL.LU.64 R14, [R1+0x23e0] ;  /* 0x0023e000010e7983 */ /* 0x000ea40000300a00 */
[----:B------:R-:W2:Y:S01]  /*3b2f0*/  LDL.LU.64 R12, [R1+0x23d8] ;  /* 0x0023d800010c7983 */ /* 0x000ea20000300a00 */
[----:B0-----:R-:W-:Y:S11]  /*3b300*/  MOV R23, R0 ;  /* 0x0000000000177202 */ /* 0x001ff60000000f00 */
[----:B------:R-:W-:Y:S03]  /*3b310*/  @!UPT UIADD3 URZ, URZ, URZ, URZ ;  /* 0x0000003f3f3ff290 */ /* 0x000fe6000fffe03f */
[----:B------:R-:W-:Y:S02]  /*3b320*/  MOV R0, R11 ;  /* 0x0000000b00007202 */ /* 0x000fe40000000f00 */
[----:B------:R-:W5:Y:S01]  /*3b330*/  LDL R11, [R1+0xbf8] ;  /* 0x000bf800010b7983 */ /* 0x000f620000100800 */
[----:B---3--:R-:W-:Y:S01]  /*3b340*/  IMAD.MOV.U32 R22, RZ, RZ, R2 ;  /* 0x000000ffff167224 */ /* 0x008fe200078e0002 */
[----:B--2---:R-:W-:Y:S02]  /*3b350*/  HMMA.16816.F32 R12, R12, R4, R16 ;  /* 0x000000040c0c723c */ /* 0x004fe40000001810 */
[----:B------:R-:W4:Y:S01]  /*3b360*/  LDL.LU.64 R18, [R1+0x23d0] ;  /* 0x0023d00001127983 */ /* 0x000f220000300a00 */
[----:B------:R-:W4:Y:S01]  /*3b370*/  LDL.LU.64 R16, [R1+0x23c8] ;  /* 0x0023c80001107983 */ /* 0x000f220000300a00 */
[----:B-1----:R-:W-:Y:S02]  /*3b380*/  MOV R20, R29 ;  /* 0x0000001d00147202 */ /* 0x002fe40000000f00 */
[----:B------:R-:W-:Y:S11]  /*3b390*/  MOV R21, R3 ;  /* 0x0000000300157202 */ /* 0x000ff60000000f00 */
[----:B------:R-:W-:Y:S06]  /*3b3a0*/  @!UPT UIADD3 URZ, URZ, URZ, URZ ;  /* 0x0000003f3f3ff290 */ /* 0x000fec000fffe03f */
[----:B------:R0:W-:Y:S01]  /*3b3b0*/  STL.64 [R1+0x40], R12 ;  /* 0x0000400c01007387 */ /* 0x0001e20000100a00 */
[----:B------:R1:W-:Y:S03]  /*3b3c0*/  STL.64 [R1+0x48], R14 ;  /* 0x0000480e01007387 */ /* 0x0003e60000100a00 */
[----:B0-----:R-:W2:Y:S01]  /*3b3d0*/  LDL.LU R12, [R1+0x50] ;  /* 0x00005000010c7983 */ /* 0x001ea20000300800 */
[----:B------:R-:W2:Y:S02]  /*3b3e0*/  LDL.LU R13, [R1+0x54] ;  /* 0x00005400010d7983 */ /* 0x000ea40000300800 */
[----:B-1----:R-:W2:Y:S02]  /*3b3f0*/  LDL.LU R14, [R1+0x58] ;  /* 0x00005800010e7983 */ /* 0x002ea40000300800 */
[----:B------:R-:W2:Y:S01]  /*3b400*/  LDL.LU R15, [R1+0x5c] ;  /* 0x00005c00010f7983 */ /* 0x000ea20000300800 */
[-C--:B----4-:R-:W-:Y:S01]  /*3b410*/  HMMA.16816.F32 R16, R16, R6.reuse, R20 ;  /* 0x000000061010723c */ /* 0x090fe20000001814 */
        /* <DEDUP_REMOVED lines=41> */
[----:B------:R-:W4:Y:S01]  /*3b6b0*/  LDL R4, [R1+0x370] ;  /* 0x0003700001047983 */ /* 0x000f220000100800 */
[----:B------:R-:W-:Y:S01]  /*3b6c0*/  MOV R29, R8 ;  /* 0x00000008001d7202 */ /* 0x000fe20000000f00 */
[----:B------:R-:W-:Y:S01]  /*3b6d0*/  IMAD.MOV.U32 R3, RZ, RZ, R9 ;  /* 0x000000ffff037224 */ /* 0x000fe200078e0009 */
[----:B------:R-:W-:Y:S01]  /*3b6e0*/  MOV R2, R10 ;  /* 0x0000000a00027202 */ /* 0x000fe20000000f00 */
[-C--:B---3--:R-:W-:Y:S08]  /*3b6f0*/  HMMA.16816.F32 R20, R20, R6.reuse, R16 ;  /* 0x000000061414723c */ /* 0x088ff00000001810 */
[----:B--2---:R-:W-:Y:S01]  /*3b700*/  HMMA.16816.F32 R16, R24, R6, R12 ;  /* 0x000000061810723c */ /* 0x004fe2000000180c */
[----:B------:R0:W1:Y:S11]  /*3b710*/  LDSM.16.MT88.4 R12, [R28+0x32180] ;  /* 0x032180001c0c783b */ /* 0x0000760000004200 */
[----:B------:R-:W-:Y:S03]  /*3b720*/  @!UPT UIADD3 URZ, URZ, URZ, URZ ;  /* 0x0000003f3f3ff290 */ /* 0x000fe6000fffe03f */
[----:B------:R-:W-:Y:S01]  /*3b730*/  STL.64 [R1+0x60], R20 ;  /* 0x0000601401007387 */ /* 0x000fe20000100a00 */
[----:B------:R-:W-:Y:S02]  /*3b740*/  STL.64 [R1+0x68], R22 ;  /* 0x0000681601007387 */ /* 0x000fe40000100a00 */
[----:B0-----:R-:W2:Y:S05]  /*3b750*/  LDL.LU R28, [R1+0x2330] ;  /* 0x00233000011c7983 */ /* 0x001eaa0000300800 */
[----:B------:R-:W-:Y:S01]  /*3b760*/  STL.64 [R1+0x50], R16 ;  /* 0x0000501001007387 */ /* 0x000fe20000100a00 */
[----:B------:R1:W-:Y:S04]  /*3b770*/  STL.64 [R1+0x58], R18 ;  /* 0x0000581201007387 */ /* 0x0003e80000100a00 */
[----:B-----5:R-:W0:Y:S01]  /*3b780*/  LDSM.16.MT88.4 R20, [R11+0x32000] ;  /* 0x032000000b14783b */ /* 0x020e220000004200 */
[----:B-1----:R-:W-:Y:S01]  /*3b790*/  IMAD.MOV.U32 R19, RZ, RZ, R12 ;  /* 0x000000ffff137224 */ /* 0x002fe200078e000c */
[----:B------:R-:W-:-:S02]  /*3b7a0*/  MOV R18, R13 ;  /* 0x0000000d00127202 */ /* 0x000fc40000000f00 */
[----:B------:R-:W-:Y:S01]  /*3b7b0*/  MOV R17, R14 ;  /* 0x0000000e00117202 */ /* 0x000fe20000000f00 */
[----:B------:R-:W-:Y:S02]  /*3b7c0*/  IMAD.MOV.U32 R16, RZ, RZ, R15 ;  /* 0x000000ffff107224 */ /* 0x000fe400078e000f */
[----:B------:R-:W-:Y:S03]  /*3b7d0*/  STL.64 [R1+0x2328], R18 ;  /* 0x0023281201007387 */ /* 0x000fe60000100a00 */
[----:B------:R-:W-:Y:S02]  /*3b7e0*/  STL.64 [R1+0x2320], R16 ;  /* 0x0023201001007387 */ /* 0x000fe40000100a00 */
[----:B------:R-:W1:Y:S04]  /*3b7f0*/  LDSM.16.MT88.4 R16, [R11+0x32080] ;  /* 0x032080000b10783b */ /* 0x000e680000004200 */
[----:B------:R-:W3:Y:S01]  /*3b800*/  LDL R5, [R1+0xeac] ;  /* 0x000eac0001057983 */ /* 0x000ee20000100800 */
[----:B0-----:R-:W-:-:S02]  /*3b810*/  MOV R15, R20 ;  /* 0x00000014000f7202 */ /* 0x001fc40000000f00 */
[----:B------:R-:W-:Y:S01]  /*3b820*/  MOV R14, R21 ;  /* 0x00000015000e7202 */ /* 0x000fe20000000f00 */
[----:B------:R-:W-:Y:S01]  /*3b830*/  IMAD.MOV.U32 R13, RZ, RZ, R22 ;  /* 0x000000ffff0d7224 */ /* 0x000fe200078e0016 */
[----:B------:R-:W-:Y:S02]  /*3b840*/  MOV R12, R23 ;  /* 0x00000017000c7202 */ /* 0x000fe40000000f00 */
[----:B-1----:R-:W-:Y:S01]  /*3b850*/  MOV R23, R16 ;  /* 0x0000001000177202 */ /* 0x002fe20000000f00 */
[----:B------:R-:W-:Y:S01]  /*3b860*/  IMAD.MOV.U32 R22, RZ, RZ, R17 ;  /* 0x000000ffff167224 */ /* 0x000fe200078e0011 */
[----:B------:R-:W-:Y:S02]  /*3b870*/  MOV R21, R18 ;  /* 0x0000001200157202 */ /* 0x000fe40000000f00 */
[----:B------:R-:W-:Y:S02]  /*3b880*/  MOV R20, R19 ;  /* 0x0000001300147202 */ /* 0x000fe40000000f00 */
[----:B------:R-:W0:Y:S02]  /*3b890*/  LDSM.16.MT88.4 R16, [R11+0x32100] ;  /* 0x032100000b10783b */ /* 0x000e240000004200 */
[----:B------:R-:W1:Y:S01]  /*3b8a0*/  LDSM.16.MT88.4 R8, [R11+0x32180] ;  /* 0x032180000b08783b */ /* 0x000e620000004200 */
[----:B0-----:R-:W-:-:S03]  /*3b8b0*/  MOV R25, R18 ;  /* 0x0000001200197202 */ /* 0x001fc60000000f00 */
[----:B------:R-:W-:Y:S02]  /*3b8c0*/  IMAD.MOV.U32 R24, RZ, RZ, R19 ;  /* 0x000000ffff187224 */ /* 0x000fe400078e0013 */
[----:B------:R-:W-:Y:S01]  /*3b8d0*/  IMAD.MOV.U32 R27, RZ, RZ, R16 ;  /* 0x000000ffff1b7224 */ /* 0x000fe200078e0010 */
[----:B------:R-:W-:Y:S01]  /*3b8e0*/  MOV R26, R17 ;  /* 0x00000011001a7202 */ /* 0x000fe20000000f00 */
[----:B------:R-:W5:Y:S01]  /*3b8f0*/  LDL.LU.64 R18, [R1+0x2328] ;  /* 0x0023280001127983 */ /* 0x000f620000300a00 */
[----:B------:R-:W3:Y:S02]  /*3b900*/  LDL.LU.64 R16, [R1+0x2320] ;  /* 0x0023200001107983 */ /* 0x000ee40000300a00 */
[----:B-1----:R0:W-:Y:S02]  /*3b910*/  STL.64 [R1+0x22a8], R10 ;  /* 0x0022a80a01007387 */ /* 0x0021e40000100a00 */
        /* <DEDUP_REMOVED lines=11> */
[----:B------:R0:W-:Y:S03]  /*3b9d0*/  STL.64 [R1+0x22e8], R10 ;  /* 0x0022e80a01007387 */ /* 0x0001e60000100a00 */
[----:B------:R1:W-:Y:S01]  /*3b9e0*/  STL.64 [R1+0x22e0], R8 ;  /* 0x0022e00801007387 */ /* 0x0003e20000100a00 */
[----:B0-----:R-:W-:Y:S01]  /*3b9f0*/  MOV R10, R13 ;  /* 0x0000000d000a7202 */ /* 0x001fe20000000f00 */
[----:B-1----:R-:W-:Y:S01]  /*3ba00*/  IMAD.MOV.U32 R8, RZ, RZ, R15 ;  /* 0x000000ffff087224 */ /* 0x002fe200078e000f */
[----:B------:R-:W-:Y:S01]  /*3ba10*/  MOV R9, R14 ;  /* 0x0000000e00097202 */ /* 0x000fe20000000f00 */
[----:B------:R-:W-:-:S05]  /*3ba20*/  IMAD.MOV.U32 R11, RZ, RZ, R12 ;  /* 0x000000ffff0b7224 */ /* 0x000fca00078e000c */
[----:B------:R-:W-:Y:S01]  /*3ba30*/  STL.64 [R1+0x2308], R10 ;  /* 0x0023080a01007387 */ /* 0x000fe20000100a00 */
[----:B------:R-:W-:Y:S03]  /*3ba40*/  STL.64 [R1+0x2300], R8 ;  /* 0x0023000801007387 */ /* 0x000fe60000100a00 */
[----:B--2---:R-:W0:Y:S04]  /*3ba50*/  LDSM.16.MT88.4 R12, [R28+0x32000] ;  /* 0x032000001c0c783b */ /* 0x004e280000004200 */
[----:B------:R-:W-:Y:S04]  /*3ba60*/  LDSM.16.MT88.4 R20, [R28+0x32100] ;  /* 0x032100001c14783b */ /* 0x000fe80000004200 */
[----:B------:R-:W-:Y:S04]  /*3ba70*/  LDSM.16.MT88.4 R24, [R28+0x32180] ;  /* 0x032180001c18783b */ /* 0x000fe80000004200 */
[----:B0-----:R-:W-:Y:S01]  /*3ba80*/  STL.64 [R1+0x2298], R14 ;  /* 0x0022980e01007387 */ /* 0x001fe20000100a00 */
[----:B------:R0:W-:Y:S03]  /*3ba90*/  STL.64 [R1+0x2290], R12 ;  /* 0x0022900c01007387 */ /* 0x0001e60000100a00 */
[----:B0-----:R-:W2:Y:S01]  /*3baa0*/  LDL.LU R12, [R1+0xc0] ;  /* 0x0000c000010c7983 */ /* 0x001ea20000300800 */
        /* <DEDUP_REMOVED lines=21> */
[----:B-----5:R-:W-:-:S02]  /*3bc00*/  MOV R8, R19 ;  /* 0x0000001300087202 */ /* 0x020fc40000000f00 */
[----:B------:R-:W-:Y:S01]  /*3bc10*/  MOV R9, R18 ;  /* 0x0000001200097202 */ /* 0x000fe20000000f00 */
[----:B---3--:R-:W-:Y:S01]  /*3bc20*/  IMAD.MOV.U32 R10, RZ, RZ, R17 ;  /* 0x000000ffff0a7224 */ /* 0x008fe200078e0011 */
[----:B------:R-:W-:Y:S02]  /*3bc30*/  MOV R11, R16 ;  /* 0x00000010000b7202 */ /* 0x000fe40000000f00 */
[----:B------:R-:W0:Y:S04]  /*3bc40*/  LDSM.16.MT88.4 R16, [R28+0x32080] ;  /* 0x032080001c10783b */ /* 0x000e280000004200 */
[----:B--2---:R-:W-:Y:S01]  /*3bc50*/  STL.64 [R1+0x2318], R14 ;  /* 0x0023180e01007387 */ /* 0x004fe20000100a00 */
[----:B------:R1:W-:Y:S03]  /*3bc60*/  STL.64 [R1+0x2310], R12 ;  /* 0x0023100c01007387 */ /* 0x0003e60000100a00 */
        /* <DEDUP_REMOVED lines=59> */
[----:B------:R-:W5:Y:S01]  /*3c020*/  LDL.LU.64 R18, [R1+0x2288] ;  /* 0x0022880001127983 */ /* 0x000f620000300a00 */
[----:B------:R-:W5:Y:S11]  /*3c030*/  LDL.LU.64 R16, [R1+0x2280] ;  /* 0x0022800001107983 */ /* 0x000f760000300a00 */
[----:B------:R-:W-:Y:S10]  /*3c040*/  @!UPT UIADD3 URZ, URZ, URZ, URZ ;  /* 0x0000003f3f3ff290 */ /* 0x000ff4000fffe03f */
[----:B------:R0:W-:Y:S01]  /*3c050*/  STL.64 [R1+0xe0], R12 ;  /* 0x0000e00c01007387 */ /* 0x0001e20000100a00 */
[----:B------:R1:W-:Y:S01]  /*3c060*/  STL.64 [R1+0xe8], R14 ;  /* 0x0000e80e01007387 */ /* 0x0003e20000100a00 */
[-C--:B-----5:R-:W-:Y:S02]  /*3c070*/  HMMA.16816.F32 R16, R16, R6.reuse, R20 ;  /* 0x000000061010723c */ /* 0x0a0fe40000001814 */
[----:B------:R-:W3:Y:S01]  /*3c080*/  LDL.LU.64 R22, [R1+0x2278] ;  /* 0x0022780001167983 */ /* 0x000ee20000300a00 */
[----:B------:R-:W3:Y:S05]  /*3c090*/  LDL.LU.64 R20, [R1+0x2270] ;  /* 0x0022700001147983 */ /* 0x000eea0000300a00 */
[----:B--2---:R-:W-:Y:S01]  /*3c0a0*/  HMMA.16816.F32 R8, R24, R6, R8 ;  /* 0x000000061808723c */ /* 0x004fe20000001808 */
[----:B0-----:R-:W-:Y:S01]  /*3c0b0*/  MOV R12, R29 ;  /* 0x0000001d000c7202 */ /* 0x001fe20000000f00 */
[----:B------:R-:W-:Y:S01]  /*3c0c0*/  IMAD.MOV.U32 R13, RZ, RZ, R3 ;  /* 0x000000ffff0d7224 */ /* 0x000fe200078e0003 */
[----:B-1----:R-:W-:-:S02]  /*3c0d0*/  MOV R14, R2 ;  /* 0x00000002000e7202 */ /* 0x002fc40000000f00 */
[----:B------:R-:W-:Y:S11]  /*3c0e0*/  MOV R15, R0 ;  /* 0x00000000000f7202 */ /* 0x000ff60000000f00 */
[----:B------:R-:W-:Y:S08]  /*3c0f0*/  @!UPT UIADD3 URZ, URZ, URZ, URZ ;  /* 0x0000003f3f3ff290 */ /* 0x000ff0000fffe03f */
[----:B------:R-:W-:Y:S01]  /*3c100*/  IMAD.MOV.U32 R29, RZ, RZ, R8 ;  /* 0x000000ffff1d7224 */ /* 0x000fe200078e0008 */
[----:B------:R-:W-:Y:S02]  /*3c110*/  MOV R3, R9 ;  /* 0x0000000900037202 */ /* 0x000fe40000000f00 */
[----:B------:R-:W-:Y:S01]  /*3c120*/  MOV R2, R10 ;  /* 0x0000000a00027202 */ /* 0x000fe20000000f00 */
[----:B------:R-:W-:Y:S02]  /*3c130*/  IMAD.MOV.U32 R0, RZ, RZ, R11 ;  /* 0x000000ffff007224 */ /* 0x000fe400078e000b */
[----:B----4-:R-:W-:Y:S04]  /*3c140*/  LDSM.16.MT88.4 R8, [R4+0x34000] ;  /* 0x034000000408783b */ /* 0x010fe80000004200 */
[----:B------:R-:W-:Y:S01]  /*3c150*/  STL.64 [R1+0xb0], R16 ;  /* 0x0000b01001007387 */ /* 0x000fe20000100a00 */
[----:B------:R-:W-:Y:S01]  /*3c160*/  STL.64 [R1+0xb8], R18 ;  /* 0x0000b81201007387 */ /* 0x000fe20000100a00 */
[----:B---3--:R-:W-:Y:S02]  /*3c170*/  HMMA.16816.F32 R12, R20, R6, R12 ;  /* 0x00000006140c723c */ /* 0x008fe4000000180c */
[----:B------:R-:W0:Y:S11]  /*3c180*/  LDSM.16.M88.4 R4, [R5+0x40300] ;  /* 0x040300000504783b */ /* 0x000e360000000200 */
[----:B------:R-:W-:Y:S10]  /*3c190*/  @!UPT UIADD3 URZ, URZ, URZ, URZ ;  /* 0x0000003f3f3ff290 */ /* 0x000ff4000fffe03f */
[----:B------:R-:W-:Y:S01]  /*3c1a0*/  STL.64 [R1+0x80], R12 ;  /* 0x0000800c01007387 */ /* 0x000fe20000100a00 */
[----:B------:R-:W-:Y:S02]  /*3c1b0*/  STL.64 [R1+0x88], R14 ;  /* 0x0000880e01007387 */ /* 0x000fe40000100a00 */
[----:B------:R-:W2:Y:S02]  /*3c1c0*/  LDL R27, [R1+0xbfc] ;  /* 0x000bfc00011b7983 */ /* 0x000ea40000100800 */
[----:B------:R-:W-:Y:S01]  /*3c1d0*/  STL [R1+0x213c], R0 ;  /* 0x00213c0001007387 */ /* 0x000fe20000100800 */
[----:B------:R-:W-:Y:S01]  /*3c1e0*/  STL [R1+0x2138], R2 ;  /* 0x0021380201007387 */ /* 0x000fe20000100800 */
[----:B------:R-:W-:Y:S02]  /*3c1f0*/  STL [R1+0x2134], R3 ;  /* 0x0021340301007387 */ /* 0x000fe40000100800 */
[----:B------:R-:W-:Y:S01]  /*3c200*/  STL [R1+0x2130], R29 ;  /* 0x0021301d01007387 */ /* 0x000fe20000100800 */
[----:B0-----:R0:W-:Y:S04]  /*3c210*/  STL [R1+0x2154], R6 ;  /* 0x0021540601007387 */ /* 0x0011e80000100800 */
[----:B0-----:R-:W3:Y:S01]  /*3c220*/  LDL R6, [R1+0x370] ;  /* 0x0003700001067983 */ /* 0x001ee20000100800 */
[----:B------:R-:W-:-:S02]  /*3c230*/  MOV R12, R8 ;  /* 0x00000008000c7202 */ /* 0x000fc40000000f00 */
[----:B------:R-:W-:Y:S01]  /*3c240*/  MOV R3, R9 ;  /* 0x0000000900037202 */ /* 0x000fe20000000f00 */
[----:B------:R-:W-:Y:S01]  /*3c250*/  IMAD.MOV.U32 R2, RZ, RZ, R10 ;  /* 0x000000ffff027224 */ /* 0x000fe200078e000a */
[----:B------:R-:W-:Y:S01]  /*3c260*/  MOV R0, R11 ;  /* 0x0000000b00007202 */ /* 0x000fe20000000f00 */
[----:B------:R-:W-:Y:S04]  /*3c270*/  STL [R1+0x2150], R7 ;  /* 0x0021500701007387 */ /* 0x000fe80000100800 */
[----:B--2---:R-:W-:Y:S04]  /*3c280*/  LDSM.16.MT88.4 R20, [R27+0x34100] ;  /* 0x034100001b14783b */ /* 0x004fe80000004200 */
[----:B---3--:R-:W0:Y:S02]  /*3c290*/  LDSM.16.MT88.4 R8, [R6+0x34080] ;  /* 0x034080000608783b */ /* 0x008e240000004200 */
        /* <DEDUP_REMOVED lines=20> */
[----:B------:R-:W-:Y:S02]  /*3c3e0*/  MOV R11, R7 ;  /* 0x00000007000b7202 */ /* 0x000fe40000000f00 */
[----:B-1----:R-:W-:Y:S01]  /*3c3f0*/  MOV R8, R15 ;  /* 0x0000000f00087202 */ /* 0x002fe20000000f00 */
[----:B------:R-:W-:Y:S02]  /*3c400*/  IMAD.MOV.U32 R9, RZ, RZ, R14 ;  /* 0x000000ffff097224 */ /* 0x000fe400078e000e */
[----:B------:R-:W-:Y:S03]  /*3c410*/  STL.64 [R1+0x2258], R10 ;  /* 0x0022580a01007387 */ /* 0x000fe60000100a00 */
[----:B------:R0:W-:Y:S02]  /*3c420*/  STL.64 [R1+0x2250], R8 ;  /* 0x0022500801007387 */ /* 0x0001e40000100a00 */
[----:B0-----:R-:W-:-:S02]  /*3c430*/  IMAD.MOV.U32 R8, RZ, RZ, R12 ;  /* 0x000000ffff087224 */ /* 0x001fc400078e000c */
[----:B------:R-:W0:Y:S01]  /*3c440*/  LDSM.16.MT88.4 R12, [R27+0x34000] ;  /* 0x034000001b0c783b */ /* 0x000e220000004200 */
[----:B------:R-:W-:Y:S02]  /*3c450*/  MOV R9, R3 ;  /* 0x0000000300097202 */ /* 0x000fe40000000f00 */
[----:B------:R-:W-:Y:S01]  /*3c460*/  MOV R10, R2 ;  /* 0x00000002000a7202 */ /* 0x000fe20000000f00 */
[----:B------:R-:W-:Y:S01]  /*3c470*/  IMAD.MOV.U32 R11, RZ, RZ, R0 ;  /* 0x000000ffff0b7224 */ /* 0x000fe200078e0000 */
[----:B------:R-:W1:Y:S04]  /*3c480*/  LDSM.16.MT88.4 R24, [R27+0x34180] ;  /* 0x034180001b18783b */ /* 0x000e680000004200 */
[----:B0-----:R-:W-:Y:S01]  /*3c490*/  STL.64 [R1+0x2208], R14 ;  /* 0x0022080e01007387 */ /* 0x001fe20000100a00 */
[----:B------:R0:W-:Y:S03]  /*3c4a0*/  STL.64 [R1+0x2200], R12 ;  /* 0x0022000c01007387 */ /* 0x0001e60000100a00 */
        /* <DEDUP_REMOVED lines=91> */
[----:B--2---:R-:W0:Y:S11]  /*3ca60*/  LDSM.16.MT88.4 R12, [R11+0x34000] ;  /* 0x034000000b0c783b */ /* 0x004e360000004200 */
        /* <DEDUP_REMOVED lines=17> */
[----:B-1----:R-:W-:Y:S01]  /*3cb80*/  MOV R23, R13 ;  /* 0x0000000d00177202 */ /* 0x002fe20000000f00 */
[----:B------:R-:W-:Y:S01]  /*3cb90*/  IMAD.MOV.U32 R22, RZ, RZ, R14 ;  /* 0x000000ffff167224 */ /* 0x000fe200078e000e */
        /* <DEDUP_REMOVED lines=13> */
[----:B------:R-:W-:Y:S01]  /*3cc70*/  IMAD.MOV.U32 R9, RZ, RZ, R23 ;  /* 0x000000ffff097224 */ /* 0x000fe200078e0017 */
[----:B------:R-:W-:Y:S04]  /*3cc80*/  LDSM.16.MT88.4 R24, [R28+0x34180] ;  /* 0x034180001c18783b */ /* 0x000fe80000004200 */
[----:B---3--:R-:W-:Y:S01]  /*3cc90*/  STL.64 [R1+0x2188], R14 ;  /* 0x0021880e01007387 */ /* 0x008fe20000100a00 */
[----:B--2---:R-:W-:Y:S02]  /*3cca0*/  STL.64 [R1+0x2180], R12 ;  /* 0x0021800c01007387 */ /* 0x004fe40000100a00 */
[----:B------:R0:W-:Y:S02]  /*3ccb0*/  STL.64 [R1+0x2198], R10 ;  /* 0x0021980a01007387 */ /* 0x0001e40000100a00 */
[----:B------:R1:W-:Y:S01]  /*3ccc0*/  STL.64 [R1+0x2190], R8 ;  /* 0x0021900801007387 */ /* 0x0003e20000100a00 */
[----:B0-----:R-:W-:Y:S01]  /*3ccd0*/  MOV R10, R18 ;  /* 0x00000012000a7202 */ /* 0x001fe20000000f00 */
[----:B------:R-:W-:-:S02]  /*3cce0*/  IMAD.MOV.U32 R11, RZ, RZ, R17 ;  /* 0x000000ffff0b7224 */ /* 0x000fc400078e0011 */
[----:B-1----:R-:W-:Y:S01]  /*3ccf0*/  IMAD.MOV.U32 R8, RZ, RZ, R20 ;  /* 0x000000ffff087224 */ /* 0x002fe200078e0014 */
[----:B------:R-:W-:Y:S01]  /*3cd00*/  MOV R9, R19 ;  /* 0x0000001300097202 */ /* 0x000fe20000000f00 */
[----:B------:R-:W-:Y:S04]  /*3cd10*/  LDSM.16.MT88.4 R20, [R28+0x34100] ;  /* 0x034100001c14783b */ /* 0x000fe80000004200 */
[----:B------:R0:W-:Y:S01]  /*3cd20*/  STL.64 [R1+0x21b8], R10 ;  /* 0x0021b80a01007387 */ /* 0x0001e20000100a00 */
[----:B------:R1:W-:Y:S02]  /*3cd30*/  STL.64 [R1+0x21b0], R8 ;  /* 0x0021b00801007387 */ /* 0x0003e40000100a00 */
[----:B------:R-:W2:Y:S02]  /*3cd40*/  LDL.LU R12, [R1+0x120] ;  /* 0x00012000010c7983 */ /* 0x000ea40000300800 */
[----:B------:R-:W2:Y:S01]  /*3cd50*/  LDL.LU R13, [R1+0x124] ;  /* 0x00012400010d7983 */ /* 0x000ea20000300800 */
[----:B------:R-:W3:Y:S01]  /*3cd60*/  LDL.LU R14, [R1+0x128] ;  /* 0x00012800010e7983 */ /* 0x000ee20000300800 */
[----:B------:R-:W3:Y:S02]  /*3cd70*/  LDL.LU R15, [R1+0x12c] ;  /* 0x00012c00010f7983 */ /* 0x000ee40000300800 */
[----:B0-----:R-:W-:Y:S01]  /*3cd80*/  IMAD.MOV.U32 R10, RZ, RZ, R2 ;  /* 0x000000ffff0a7224 */ /* 0x001fe200078e0002 */
[----:B------:R-:W-:-:S02]  /*3cd90*/  MOV R11, R0 ;  /* 0x00000000000b7202 */ /* 0x000fc40000000f00 */
[----:B-1----:R-:W-:Y:S02]  /*3cda0*/  MOV R8, R16 ;  /* 0x0000001000087202 */ /* 0x002fe40000000f00 */
[----:B------:R-:W-:Y:S01]  /*3cdb0*/  MOV R9, R7 ;  /* 0x0000000700097202 */ /* 0x000fe20000000f00 */
[----:B------:R-:W-:Y:S04]  /*3cdc0*/  LDSM.16.MT88.4 R16, [R28+0x34080] ;  /* 0x034080001c10783b */ /* 0x000fe80000004200 */
[----:B------:R-:W-:Y:S01]  /*3cdd0*/  STL.64 [R1+0x21d8], R10 ;  /* 0x0021d80a01007387 */ /* 0x000fe20000100a00 */
[----:B------:R-:W-:Y:S03]  /*3cde0*/  STL.64 [R1+0x21d0], R8 ;  /* 0x0021d00801007387 */ /* 0x000fe60000100a00 */
[----:B------:R-:W0:Y:S04]  /*3cdf0*/  LDSM.16.MT88.4 R8, [R6+0x36000] ;  /* 0x036000000608783b */ /* 0x000e280000004200 */
[----:B---3--:R-:W-:Y:S01]  /*3ce00*/  STL.64 [R1+0x21a8], R14 ;  /* 0x0021a80e01007387 */ /* 0x008fe20000100a00 */
[----:B--2---:R1:W-:Y:S03]  /*3ce10*/  STL.64 [R1+0x21a0], R12 ;  /* 0x0021a00c01007387 */ /* 0x0043e60000100a00 */
[----:B-1----:R-:W2:Y:S01]  /*3ce20*/  LDL.LU R12, [R1+0x140] ;  /* 0x00014000010c7983 */ /* 0x002ea20000300800 */
[----:B------:R-:W2:Y:S02]  /*3ce30*/  LDL.LU R13, [R1+0x144] ;  /* 0x00014400010d7983 */ /* 0x000ea40000300800 */
[----:B------:R-:W3:Y:S02]  /*3ce40*/  LDL.LU R14, [R1+0x148] ;  /* 0x00014800010e7983 */ /* 0x000ee40000300800 */
[----:B------:R-:W3:Y:S01]  /*3ce50*/  LDL.LU R15, [R1+0x14c] ;  /* 0x00014c00010f7983 */ /* 0x000ee20000300800 */
[----:B0-----:R-:W-:-:S02]  /*3ce60*/  MOV R6, R10 ;  /* 0x0000000a00067202 */ /* 0x001fc40000000f00 */
[----:B------:R-:W-:Y:S02]  /*3ce70*/  MOV R7, R11 ;  /* 0x0000000b00077202 */ /* 0x000fe40000000f00 */
[----:B------:R-:W-:Y:S01]  /*3ce80*/  MOV R0, R8 ;  /* 0x0000000800007202 */ /* 0x000fe20000000f00 */
        /* <DEDUP_REMOVED lines=25> */
[----:B------:R0:W-:Y:S01]  /*3d020*/  STL [R1+0x2068], R28 ;  /* 0x0020681c01007387 */ /* 0x0001e20000100800 */
[----:B------:R-:W2:Y:S02]  /*3d030*/  LDL.LU.64 R10, [R1+0x21d8] ;  /* 0x0021d800010a7983 */ /* 0x000ea40000300a00 */
[----:B------:R-:W2:Y:S02]  /*3d040*/  LDL.LU.64 R8, [R1+0x21d0] ;  /* 0x0021d00001087983 */ /* 0x000ea40000300a00 */
[-C--:B--2---:R-:W-:Y:S01]  /*3d050*/  HMMA.16816.F32 R8, R8, R4.reuse, R12 ;  /* 0x000000040808723c */ /* 0x084fe2000000180c */
[----:B------:R-:W2:Y:S01]  /*3d060*/  LDL.LU.64 R14, [R1+0x21c8] ;  /* 0x0021c800010e7983 */ /* 0x000ea20000300a00 */
[----:B------:R-:W2:Y:S11]  /*3d070*/  LDL.LU.64 R12, [R1+0x21c0] ;  /* 0x0021c000010c7983 */ /* 0x000eb60000300a00 */
[----:B------:R-:W-:Y:S10]  /*3d080*/  @!UPT UIADD3 URZ, URZ, URZ, URZ ;  /* 0x0000003f3f3ff290 */ /* 0x000ff4000fffe03f */
[----:B------:R-:W-:Y:S01]  /*3d090*/  STL.64 [R1+0x60], R8 ;  /* 0x0000600801007387 */ /* 0x000fe20000100a00 */
[----:B------:R1:W-:Y:S02]  /*3d0a0*/  STL [R1+0x68], R10 ;  /* 0x0000680a01007387 */ /* 0x0003e40000100800 */
[----:B0-----:R-:W-:Y:S02]  /*3d0b0*/  IMAD.MOV.U32 R28, RZ, RZ, R11 ;  /* 0x000000ffff1c7224 */ /* 0x001fe400078e000b */
[----:B-1----:R-:W2:Y:S01]  /*3d0c0*/  LDL.LU.64 R10, [R1+0x21b8] ;  /* 0x0021b800010a7983 */ /* 0x002ea20000300a00 */
        /* <DEDUP_REMOVED lines=22> */
[----:B------:R1:W-:Y:S01]  /*3d230*/  STL.64 [R1+0x158], R10 ;  /* 0x0001580a01007387 */ /* 0x0003e20000100a00 */
[----:B0-----:R-:W-:Y:S02]  /*3d240*/  MOV R8, R0 ;  /* 0x0000000000087202 */ /* 0x001fe40000000f00 */
[----:B------:R-:W-:Y:S01]  /*3d250*/  MOV R9, R2 ;  /* 0x0000000200097202 */ /* 0x000fe20000000f00 */
[----:B------:R-:W2:Y:S01]  /*3d260*/  LDL.LU R0, [R1+0x215c] ;  /* 0x00215c0001007983 */ /* 0x000ea20000300800 */
[----:B------:R-:W4:Y:S02]  /*3d270*/  LDL.LU R2, [R1+0x2158] ;  /* 0x0021580001027983 */ /* 0x000f240000300800 */
[----:B-1----:R-:W-:Y:S01]  /*3d280*/  IMAD.MOV.U32 R10, RZ, RZ, R6 ;  /* 0x000000ffff0a7224 */ /* 0x002fe200078e0006 */
[----:B------:R-:W-:Y:S01]  /*3d290*/  MOV R11, R7 ;  /* 0x00000007000b7202 */ /* 0x000fe20000000f00 */
        /* <DEDUP_REMOVED lines=8> */
[----:B--2---:R-:W-:Y:S01]  /*3d320*/  MOV R12, R0 ;  /* 0x00000000000c7202 */ /* 0x004fe20000000f00 */
[----:B----4-:R-:W-:Y:S01]  /*3d330*/  IMAD.MOV.U32 R13, RZ, RZ, R2 ;  /* 0x000000ffff0d7224 */ /* 0x010fe200078e0002 */
[----:B------:R-:W2:Y:S01]  /*3d340*/  LDL.LU R0, [R1+0x213c] ;  /* 0x00213c0001007983 */ /* 0x000ea20000300800 */
[----:B------:R-:W4:Y:S01]  /*3d350*/  LDL.LU R2, [R1+0x2138] ;  /* 0x0021380001027983 */ /* 0x000f220000300800 */
[----:B0-----:R-:W-:Y:S02]  /*3d360*/  MOV R14, R3 ;  /* 0x00000003000e7202 */ /* 0x001fe40000000f00 */
[----:B------:R-:W-:Y:S01]  /*3d370*/  MOV R15, R29 ;  /* 0x0000001d000f7202 */ /* 0x000fe20000000f00 */
        /* <DEDUP_REMOVED lines=10> */
[----:B------:R-:W5:Y:S01]  /*3d420*/  LDL.LU.64 R26, [R1+0x2118] ;  /* 0x00211800011a7983 */ /* 0x000f620000300a00 */
[----:B------:R-:W5:Y:S11]  /*3d430*/  LDL.LU.64 R24, [R1+0x2110] ;  /* 0x0021100001187983 */ /* 0x000f760000300a00 */
[----:B------:R-:W-:Y:S08]  /*3d440*/  @!UPT UIADD3 URZ, URZ, URZ, URZ ;  /* 0x0000003f3f3ff290 */ /* 0x000ff0000fffe03f */
[----:B------:R2:W-:Y:S01]  /*3d450*/  STL.64 [R1+0xe0], R20 ;  /* 0x0000e01401007387 */ /* 0x0005e20000100a00 */
[----:B------:R4:W-:Y:S02]  /*3d460*/  STL.64 [R1+0xe8], R22 ;  /* 0x0000e81601007387 */ /* 0x0009e40000100a00 */
[----:B--2---:R-:W-:Y:S01]  /*3d470*/  IMAD.MOV.U32 R20, RZ, RZ, R29 ;  /* 0x000000ffff147224 */ /* 0x004fe200078e001d */
[----:B------:R-:W-:Y:S02]  /*3d480*/  MOV R21, R3 ;  /* 0x0000000300157202 */ /* 0x000fe40000000f00 */
[----:B----4-:R-:W-:Y:S01]  /*3d490*/  MOV R22, R2 ;  /* 0x0000000200167202 */ /* 0x010fe20000000f00 */
[----:B------:R-:W-:-:S07]  /*3d4a0*/  IMAD.MOV.U32 R23, RZ, RZ, R0 ;  /* 0x000000ffff177224 */ /* 0x000fce00078e0000 */
[----:B-----5:R-:W-:Y:S11]  /*3d4b0*/  HMMA.16816.F32 R24, R24, R4, R20 ;  /* 0x000000041818723c */ /* 0x020ff60000001814 */
[----:B------:R-:W-:Y:S11]  /*3d4c0*/  @!UPT UIADD3 URZ, URZ, URZ, URZ ;  /* 0x0000003f3f3ff290 */ /* 0x000ff6000fffe03f */
[----:B------:R-:W-:Y:S02]  /*3d4d0*/  @!UPT UIADD3 URZ, URZ, URZ, URZ ;  /* 0x0000003f3f3ff290 */ /* 0x000fe4000fffe03f */
[----:B------:R-:W-:Y:S02]  /*3d4e0*/  MOV R3, R25 ;  /* 0x0000001900037202 */ /* 0x000fe40000000f00 */
[----:B------:R-:W-:-:S03]  /*3d4f0*/  MOV R29, R24 ;  /* 0x00000018001d7202 */ /* 0x000fc60000000f00 */
[----:B------:R0:W-:Y:S04]  /*3d500*/  STL [R1+0x2054], R3 ;  /* 0x0020540301007387 */ /* 0x0001e80000100800 */
[----:B0-----:R-:W2:Y:S01]  /*3d510*/  LDL R3, [R1+0xbf8] ;  /* 0x000bf80001037983 */ /* 0x001ea20000100800 */
[----:B------:R0:W-:Y:S03]  /*3d520*/  STL [R1+0x2050], R29 ;  /* 0x0020501d01007387 */ /* 0x0001e60000100800 */
[----:B0-----:R-:W4:Y:S01]  /*3d530*/  LDL R29, [R1+0x370] ;  /* 0x00037000011d7983 */ /* 0x001f220000100800 */
[----:B------:R-:W-:Y:S11]  /*3d540*/  HMMA.16816.F32 R12, R8, R6, R12 ;  /* 0x00000006080c723c */ /* 0x000ff6000000180c */
[----:B------:R-:W-:Y:S11]  /*3d550*/  @!UPT UIADD3 URZ, URZ, URZ, URZ ;  /* 0x0000003f3f3ff290 */ /* 0x000ff6000fffe03f */
[----:B------:R-:W-:Y:S01]  /*3d560*/  @!UPT UIADD3 URZ, URZ, URZ, URZ ;  /* 0x0000003f3f3ff290 */ /* 0x000fe2000fffe03f */
[----:B------:R-:W-:Y:S01]  /*3d570*/  STL.64 [R1+0x80], R12 ;  /* 0x0000800c01007387 */ /* 0x000fe20000100a00 */
[----:B------:R-:W-:Y:S02]  /*3d580*/  STL.64 [R1+0x88], R14 ;  /* 0x0000880e01007387 */ /* 0x000fe40000100a00 */
[----:B------:R-:W-:Y:S01]  /*3d590*/  IMAD.MOV.U32 R2, RZ, RZ, R26 ;  /* 0x000000ffff027224 */ /* 0x000fe200078e001a */
[----:B----4-:R-:W0:Y:S02]  /*3d5a0*/  LDSM.16.MT88.4 R8, [R29+0x36080] ;  /* 0x036080001d08783b */ /* 0x010e240000004200 */
        /* <DEDUP_REMOVED lines=31> */
[----:B------:R-:W-:-:S02]  /*3d7a0*/  MOV R9, R21 ;  /* 0x0000001500097202 */ /* 0x000fc40000000f00 */
[----:B--2---:R-:W-:Y:S04]  /*3d7b0*/  LDSM.16.MT88.4 R20, [R3+0x36000] ;  /* 0x036000000314783b */ /* 0x004fe80000004200 */
[----:B------:R0:W-:Y:S01]  /*3d7c0*/  STL.64 [R1+0x20d8], R10 ;  /* 0x0020d80a01007387 */ /* 0x0001e20000100a00 */
        /* <DEDUP_REMOVED lines=97> */
[----:B---3--:R-:W-:Y:S01]  /*3dde0*/  HMMA.16816.F32 R12, R12, R6, R16 ;  /* 0x000000060c0c723c */ /* 0x008fe20000001810 */
[----:B------:R-:W4:Y:S01]  /*3ddf0*/  LDL.LU.64 R18, [R1+0x2078] ;  /* 0x0020780001127983 */ /* 0x000f220000300a00 */
[----:B------:R-:W4:Y:S11]  /*3de00*/  LDL.LU.64 R16, [R1+0x2070] ;  /* 0x0020700001107983 */ /* 0x000f360000300a00 */
[----:B------:R-:W-:Y:S10]  /*3de10*/  @!UPT UIADD3 URZ, URZ, URZ, URZ ;  /* 0x0000003f3f3ff290 */ /* 0x000ff4000fffe03f */
[----:B------:R0:W-:Y:S01]  /*3de20*/  STL.64 [R1+0xf0], R12 ;  /* 0x0000f00c01007387 */ /* 0x0001e20000100a00 */
[----:B------:R1:W-:Y:S03]  /*3de30*/  STL.64 [R1+0xf8], R14 ;  /* 0x0000f80e01007387 */ /* 0x0003e60000100a00 */
[----:B0-----:R-:W3:Y:S01]  /*3de40*/  LDL.LU R12, [R1+0x60] ;  /* 0x00006000010c7983 */ /* 0x001ee20000300800 */
[----:B------:R-:W3:Y:S02]  /*3de50*/  LDL.LU R13, [R1+0x64] ;  /* 0x00006400010d7983 */ /* 0x000ee40000300800 */
[----:B-1----:R-:W3:Y:S01]  /*3de60*/  LDL.LU R14, [R1+0x68] ;  /* 0x00006800010e7983 */ /* 0x002ee20000300800 */
[----:B------:R-:W-:Y:S02]  /*3de70*/  MOV R15, R28 ;  /* 0x0000001c000f7202 */ /* 0x000fe40000000f00 */
[----:B------:R-:W5:Y:S01]  /*3de80*/  LDL.LU R28, [R1+0x2068] ;  /* 0x00206800011c7983 */ /* 0x000f620000300800 */
[----:B------:R-:W-:-:S02]  /*3de90*/  MOV R0, R27 ;  /* 0x0000001b00007202 */ /* 0x000fc40000000f00 */
[----:B------:R-:W2:Y:S01]  /*3dea0*/  LDSM.16.MT88.4 R24, [R3+0x36080] ;  /* 0x036080000318783b */ /* 0x000ea20000004200 */
[-C--:B----4-:R-:W-:Y:S01]  /*3deb0*/  HMMA.16816.F32 R16, R16, R6.reuse, R20 ;  /* 0x000000061010723c */ /* 0x090fe20000001814 */
[----:B------:R-:W3:Y:S02]  /*3dec0*/  LDL.LU.64 R22, [R1+0x2060] ;  /* 0x0020600001167983 */ /* 0x000ee40000300a00 */
[----:B------:R-:W3:Y:S11]  /*3ded0*/  LDL.LU.64 R20, [R1+0x2058] ;  /* 0x0020580001147983 */ /* 0x000ef60000300a00 */
[----:B------:R-:W-:Y:S09]  /*3dee0*/  @!UPT UIADD3 URZ, URZ, URZ, URZ ;  /* 0x0000003f3f3ff290 */ /* 0x000ff2000fffe03f */
[----:B------:R-:W-:Y:S01]  /*3def0*/  STL.64 [R1+0xd0], R16 ;  /* 0x0000d01001007387 */ /* 0x000fe20000100a00 */
[----:B------:R2:W-:Y:S02]  /*3df00*/  STL.64 [R1+0xd8], R18 ;  /* 0x0000d81201007387 */ /* 0x0005e40000100a00 */
[----:B--2---:R-:W-:Y:S01]  /*3df10*/  HMMA.16816.F32 R16, R24, R6, R8 ;  /* 0x000000061810723c */ /* 0x004fe20000001808 */
[----:B------:R-:W0:Y:S02]  /*3df20*/  LDSM.16.MT88.4 R8, [R3+0x36100] ;  /* 0x036100000308783b */ /* 0x000e240000004200 */
[----:B0-----:R-:W-:Y:S02]  /*3df30*/  MOV R5, R10 ;  /* 0x0000000a00057202 */ /* 0x001fe40000000f00 */
[----:B------:R-:W-:-:S03]  /*3df40*/  MOV R4, R11 ;  /* 0x0000000b00047202 */ /* 0x000fc60000000f00 */
[----:B---3--:R-:W-:Y:S01]  /*3df50*/  HMMA.16816.F32 R12, R20, R6, R12 ;  /* 0x00000006140c723c */ /* 0x008fe2000000180c */
[----:B-----5:R-:W-:Y:S11]  /*3df60*/  LDSM.16.MT88.4 R20, [R28+0x36180] ;  /* 0x036180001c14783b */ /* 0x020ff60000004200 */
[----:B------:R-:W-:Y:S11]  /*3df70*/  @!UPT UIADD3 URZ, URZ, URZ, URZ ;  /* 0x0000003f3f3ff290 */ /* 0x000ff6000fffe03f */
[----:B------:R0:W-:Y:S02]  /*3df80*/  STL.64 [R1+0xa0], R12 ;  /* 0x0000a00c01007387 */ /* 0x0001e40000100a00 */
[----:B0-----:R-:W-:Y:S01]  /*3df90*/  MOV R13, R8 ;  /* 0x00000008000d7202 */ /* 0x001fe20000000f00 */
[----:B------:R-:W-:Y:S02]  /*3dfa0*/  IMAD.MOV.U32 R12, RZ, RZ, R9 ;  /* 0x000000ffff0c7224 */ /* 0x000fe400078e0009 */
        /* <DEDUP_REMOVED lines=8> */
[----:B------:R-:W-:Y:S01]  /*3e030*/  STL.64 [R1+0x78], R18 ;  /* 0x0000781201007387 */ /* 0x000fe20000100a00 */
[----:B------:R-:W2:Y:S03]  /*3e040*/  LDL.LU R3, [R1+0x2054] ;  /* 0x0020540001037983 */ /* 0x000ea60000300800 */
[----:B0-----:R0:W-:Y:S01]  /*3e050*/  STL.64 [R1+0x2008], R10 ;  /* 0x0020080a01007387 */ /* 0x0011e20000100a00 */
[----:B------:R1:W-:Y:S02]  /*3e060*/  STL.64 [R1+0x2000], R8 ;  /* 0x0020000801007387 */ /* 0x0003e40000100a00 */
[----:B0-----:R-:W-:Y:S01]  /*3e070*/  IMAD.MOV.U32 R10, RZ, RZ, R15 ;  /* 0x000000ffff0a7224 */ /* 0x001fe200078e000f */
[----:B------:R-:W-:-:S02]  /*3e080*/  MOV R11, R14 ;  /* 0x0000000e000b7202 */ /* 0x000fc40000000f00 */
[----:B-1----:R-:W-:Y:S02]  /*3e090*/  MOV R8, R17 ;  /* 0x0000001100087202 */ /* 0x002fe40000000f00 */
[----:B------:R-:W-:Y:S02]  /*3e0a0*/  MOV R9, R16 ;  /* 0x0000001000097202 */ /* 0x000fe40000000f00 */
[----:B------:R-:W-:Y:S04]  /*3e0b0*/  LDSM.16.MT88.4 R16, [R28+0x36100] ;  /* 0x036100001c10783b */ /* 0x000fe80000004200 */
[----:B------:R-:W-:Y:S01]  /*3e0c0*/  STL.64 [R1+0x2028], R10 ;  /* 0x0020280a01007387 */ /* 0x000fe20000100a00 */
[----:B------:R0:W-:Y:S02]  /*3e0d0*/  STL.64 [R1+0x2020], R8 ;  /* 0x0020200801007387 */ /* 0x0001e40000100a00 */
[----:B------:R-:W3:Y:S01]  /*3e0e0*/  LDL R27, [R1+0x9b8] ;  /* 0x0009b800011b7983 */ /* 0x000ee20000100800 */
[----:B0-----:R-:W-:Y:S01]  /*3e0f0*/  MOV R8, R13 ;  /* 0x0000000d00087202 */ /* 0x001fe20000000f00 */
[----:B------:R-:W-:-:S02]  /*3e100*/  IMAD.MOV.U32 R9, RZ, RZ, R12 ;  /* 0x000000ffff097224 */ /* 0x000fc400078e000c */
[----:B------:R-:W0:Y:S01]  /*3e110*/  LDSM.16.MT88.4 R12, [R28+0x36080] ;  /* 0x036080001c0c783b */ /* 0x000e220000004200 */
[----:B------:R-:W-:Y:S02]  /*3e120*/  MOV R10, R5 ;  /* 0x00000005000a7202 */ /* 0x000fe40000000f00 */
[----:B------:R-:W-:-:S05]  /*3e130*/  MOV R11, R4 ;  /* 0x00000004000b7202 */ /* 0x000fca0000000f00 */
[----:B------:R-:W-:Y:S01]  /*3e140*/  STL.64 [R1+0x2048], R10 ;  /* 0x0020480a01007387 */ /* 0x000fe20000100a00 */
[----:B------:R-:W-:Y:S02]  /*3e150*/  STL.64 [R1+0x2040], R8 ;  /* 0x0020400801007387 */ /* 0x000fe40000100a00 */
[----:B------:R-:W1:Y:S01]  /*3e160*/  LDSM.16.MT88.4 R8, [R29+0x38000] ;  /* 0x038000001d08783b */ /* 0x000e620000004200 */
[----:B0-----:R-:W-:Y:S03]  /*3e170*/  STL.64 [R1+0x1ff8], R14 ;  /* 0x001ff80e01007387 */ /* 0x001fe60000100a00 */
[----:B------:R0:W-:Y:S02]  /*3e180*/  STL.64 [R1+0x1ff0], R12 ;  /* 0x001ff00c01007387 */ /* 0x0001e40000100a00 */
[----:B0-----:R-:W4:Y:S01]  /*3e190*/  LDL.LU R12, [R1+0x120] ;  /* 0x00012000010c7983 */ /* 0x001f220000300800 */
[----:B------:R-:W4:Y:S02]  /*3e1a0*/  LDL.LU R13, [R1+0x124] ;  /* 0x00012400010d7983 */ /* 0x000f240000300800 */
[----:B------:R-:W5:Y:S02]  /*3e1b0*/  LDL.LU R14, [R1+0x128] ;  /* 0x00012800010e7983 */ /* 0x000f640000300800 */
[----:B------:R-:W5:Y:S01]  /*3e1c0*/  LDL.LU R15, [R1+0x12c] ;  /* 0x00012c00010f7983 */ /* 0x000f620000300800 */
[----:B---3--:R-:W0:Y:S04]  /*3e1d0*/  LDSM.16.M88.4 R24, [R27+0x40380] ;  /* 0x040380001b18783b */ /* 0x008e280000000200 */
[----:B-----5:R-:W-:Y:S01]  /*3e1e0*/  STL.64 [R1+0x2018], R14 ;  /* 0x0020180e01007387 */ /* 0x020fe20000100a00 */
[----:B----4-:R3:W-:Y:S03]  /*3e1f0*/  STL.64 [R1+0x2010], R12 ;  /* 0x0020100c01007387 */ /* 0x0107e60000100a00 */
[----:B---3--:R-:W3:Y:S01]  /*3e200*/  LDL.LU R12, [R1+0x150] ;  /* 0x00015000010c7983 */ /* 0x008ee20000300800 */
[----:B------:R-:W3:Y:S02]  /*3e210*/  LDL.LU R13, [R1+0x154] ;  /* 0x00015400010d7983 */ /* 0x000ee40000300800 */
[----:B------:R-:W4:Y:S02]  /*3e220*/  LDL.LU R14, [R1+0x158] ;  /* 0x00015800010e7983 */ /* 0x000f240000300800 */
[----:B------:R-:W4:Y:S02]  /*3e230*/  LDL.LU R15, [R1+0x15c] ;  /* 0x00015c00010f7983 */ /* 0x000f240000300800 */
[----:B-1----:R-:W-:Y:S01]  /*3e240*/  IMAD.MOV.U32 R4, RZ, RZ, R8 ;  /* 0x000000ffff047224 */ /* 0x002fe200078e0008 */
[----:B------:R-:W-:Y:S01]  /*3e250*/  MOV R5, R9 ;  /* 0x0000000900057202 */ /* 0x000fe20000000f00 */
[----:B----4-:R-:W-:Y:S01]  /*3e260*/  STL.64 [R1+0x2038], R14 ;  /* 0x0020380e01007387 */ /* 0x010fe20000100a00 */
[----:B---3--:R1:W-:Y:S03]  /*3e270*/  STL.64 [R1+0x2030], R12 ;  /* 0x0020300c01007387 */ /* 0x0083e60000100a00 */
[----:B-1----:R-:W3:Y:S01]  /*3e280*/  LDL.LU R12, [R1+0x160] ;  /* 0x00016000010c7983 */ /* 0x002ee20000300800 */
[----:B------:R-:W3:Y:S02]  /*3e290*/  LDL.LU R13, [R1+0x164] ;  /* 0x00016400010d7983 */ /* 0x000ee40000300800 */
[----:B------:R-:W3:Y:S02]  /*3e2a0*/  LDL.LU R14, [R1+0x168] ;  /* 0x00016800010e7983 */ /* 0x000ee40000300800 */
[----:B------:R-:W3:Y:S01]  /*3e2b0*/  LDL.LU R15, [R1+0x16c] ;  /* 0x00016c00010f7983 */ /* 0x000ee20000300800 */
[----:B------:R-:W-:Y:S01]  /*3e2c0*/  STL.64 [R1+0x1fe8], R18 ;  /* 0x001fe81201007387 */ /* 0x000fe20000100a00 */
[----:B------:R1:W-:Y:S02]  /*3e2d0*/  STL.64 [R1+0x1fe0], R16 ;  /* 0x001fe01001007387 */ /* 0x0003e40000100a00 */
[----:B------:R-:W-:Y:S02]  /*3e2e0*/  STL.64 [R1+0x1fd8], R22 ;  /* 0x001fd81601007387 */ /* 0x000fe40000100a00 */
[----:B------:R4:W-:Y:S01]  /*3e2f0*/  STL.64 [R1+0x1fd0], R20 ;  /* 0x001fd01401007387 */ /* 0x0009e20000100a00 */
[----:B------:R-:W-:Y:S01]  /*3e300*/  STL [R1+0x1f20], R28 ;  /* 0x001f201c01007387 */ /* 0x000fe20000100800 */
[----:B------:R-:W-:Y:S02]  /*3e310*/  STL.64 [R1+0x38], R10 ;  /* 0x0000380a01007387 */ /* 0x000fe40000100a00 */
[----:B------:R5:W2:Y:S01]  /*3e320*/  LDSM.16.MT88.4 R8, [R29+0x38080] ;  /* 0x038080001d08783b */ /* 0x000aa20000004200 */
[----:B-1----:R-:W3:Y:S03]  /*3e330*/  LDL.LU R16, [R1+0x100] ;  /* 0x0001000001107983 */ /* 0x002ee60000300800 */
[----:B------:R-:W3:Y:S02]  /*3e340*/  LDL.LU R17, [R1+0x104] ;  /* 0x0001040001117983 */ /* 0x000ee40000300800 */
[----:B------:R-:W3:Y:S02]  /*3e350*/  LDL.LU R18, [R1+0x108] ;  /* 0x0001080001127983 */ /* 0x000ee40000300800 */
[----:B------:R-:W3:Y:S01]  /*3e360*/  LDL.LU R19, [R1+0x10c] ;  /* 0x00010c0001137983 */ /* 0x000ee20000300800 */
[----:B----4-:R-:W4:Y:S01]  /*3e370*/  LDL.LU R20, [R1+0xe0] ;  /* 0x0000e00001147983 */ /* 0x010f220000300800 */
[----:B------:R-:W4:Y:S02]  /*3e380*/  LDL.LU R21, [R1+0xe4] ;  /* 0x0000e40001157983 */ /* 0x000f240000300800 */
[----:B------:R-:W4:Y:S02]  /*3e390*/  LDL.LU R22, [R1+0xe8] ;  /* 0x0000e80001167983 */ /* 0x000f240000300800 */
[----:B------:R-:W4:Y:S01]  /*3e3a0*/  LDL.LU R23, [R1+0xec] ;  /* 0x0000ec0001177983 */ /* 0x000f220000300800 */
[----:B0-----:R-:W-:Y:S01]  /*3e3b0*/  STL [R1+0x1e9c], R26 ;  /* 0x001e9c1a01007387 */ /* 0x001fe20000100800 */
[----:B------:R-:W-:Y:S02]  /*3e3c0*/  STL [R1+0x1e98], R27 ;  /* 0x001e981b01007387 */ /* 0x000fe40000100800 */
[----:B-----5:R-:W5:Y:S01]  /*3e3d0*/  LDL.LU R29, [R1+0x2050] ;  /* 0x00205000011d7983 */ /* 0x020f620000300800 */
[----:B--2---:R-:W-:Y:S01]  /*3e3e0*/  STL.64 [R1+0x20], R8 ;  /* 0x0000200801007387 */ /* 0x004fe20000100a00 */
[----:B------:R0:W-:Y:S03]  /*3e3f0*/  STL.64 [R1+0x28], R10 ;  /* 0x0000280a01007387 */ /* 0x0001e60000100a00 */
[----:B0-----:R-:W3:Y:S01]  /*3e400*/  LDL.LU.64 R10, [R1+0x2048] ;  /* 0x00204800010a7983 */ /* 0x001ee20000300a00 */
[----:B------:R-:W3:Y:S02]  /*3e410*/  LDL.LU.64 R8, [R1+0x2040] ;  /* 0x0020400001087983 */ /* 0x000ee40000300a00 */
[-C--:B---3--:R-:W-:Y:S01]  /*3e420*/  HMMA.16816.F32 R8, R8, R6.reuse, R12 ;  /* 0x000000060808723c */ /* 0x088fe2000000180c */
        /* <DEDUP_REMOVED lines=12> */
[----:B------:R-:W-:Y:S11]  /*3e4f0*/  @!UPT UIADD3 URZ, URZ, URZ, URZ ;  /* 0x0000003f3f3ff290 */ /* 0x000ff6000fffe03f */
[----:B------:R-:W-:Y:S01]  /*3e500*/  IMAD.MOV.U32 R27, RZ, RZ, R10 ;  /* 0x000000ffff1b7224 */ /* 0x000fe200078e000a */
[----:B------:R0:W-:Y:S01]  /*3e510*/  STL.64 [R1+0x170], R8 ;  /* 0x0001700801007387 */ /* 0x0001e20000100a00 */
[----:B------:R-:W-:Y:S02]  /*3e520*/  MOV R26, R11 ;  /* 0x0000000b001a7202 */ /* 0x000fe40000000f00 */
[----:B------:R-:W2:Y:S01]  /*3e530*/  LDL.LU.64 R10, [R1+0x2008] ;  /* 0x00200800010a7983 */ /* 0x000ea20000300a00 */
[----:B0-----:R-:W2:Y:S01]  /*3e540*/  LDL.LU.64 R8, [R1+0x2000] ;  /* 0x0020000001087983 */ /* 0x001ea20000300a00 */
[----:B------:R0:W-:Y:S03]  /*3e550*/  STL [R1+0x1efc], R27 ;  /* 0x001efc1b01007387 */ /* 0x0001e60000100800 */
[----:B0-----:R-:W3:Y:S01]  /*3e560*/  LDL R27, [R1+0xbf8] ;  /* 0x000bf800011b7983 */ /* 0x001ee20000100800 */
[-C--:B--2---:R-:W-:Y:S03]  /*3e570*/  HMMA.16816.F32 R8, R8, R6.reuse, R12 ;  /* 0x000000060808723c */ /* 0x084fe6000000180c */
[----:B---3--:R0:W-:Y:S01]  /*3e580*/  STL.64 [R1+0x1fc8], R26 ;  /* 0x001fc81a01007387 */ /* 0x0081e20000100a00 */
[----:B------:R-:W-:Y:S02]  /*3e590*/  STL.64 [R1+0x1fc0], R24 ;  /* 0x001fc01801007387 */ /* 0x000fe40000100a00 */
[----:B------:R-:W2:Y:S02]  /*3e5a0*/  LDL.LU.64 R14, [R1+0x1ff8] ;  /* 0x001ff800010e7983 */ /* 0x000ea40000300a00 */
[----:B------:R-:W2:Y:S01]  /*3e5b0*/  LDL.LU.64 R12, [R1+0x1ff0] ;  /* 0x001ff000010c7983 */ /* 0x000ea20000300a00 */
[----:B0-----:R-:W-:Y:S11]  /*3e5c0*/  MOV R26, R2 ;  /* 0x00000002001a7202 */ /* 0x001ff60000000f00 */
[----:B------:R-:W-:Y:S04]  /*3e5d0*/  @!UPT UIADD3 URZ, URZ, URZ, URZ ;  /* 0x0000003f3f3ff290 */ /* 0x000fe8000fffe03f */
[----:B------:R-:W-:Y:S01]  /*3e5e0*/  MOV R2, R10 ;  /* 0x0000000a00027202 */ /* 0x000fe20000000f00 */
[----:B------:R-:W-:Y:S01]  /*3e5f0*/  MOV R27, R0 ;  /* 0x00000000001b7202 */ /* 0x000fe20000000f00 */
[----:B------:R-:W-:Y:S02]  /*3e600*/  IMAD.MOV.U32 R0, RZ, RZ, R11 ;  /* 0x000000ffff007224 */ /* 0x000fe400078e000b */
[----:B------:R-:W3:Y:S01]  /*3e610*/  LDL R11, [R1+0xbfc] ;  /* 0x000bfc00010b7983 */ /* 0x000ee20000100800 */
[----:B------:R0:W-:Y:S03]  /*3e620*/  STL [R1+0x1ef8], R2 ;  /* 0x001ef80201007387 */ /* 0x0001e60000100800 */
[----:B0-----:R-:W3:Y:S01]  /*3e630*/  LDL R2, [R1+0x370] ;  /* 0x0003700001027983 */ /* 0x001ee20000100800 */
[-C--:B--2---:R-:W-:Y:S03]  /*3e640*/  HMMA.16816.F32 R12, R12, R6.reuse, R16 ;  /* 0x000000060c0c723c */ /* 0x084fe60000001810 */
[----:B------:R-:W4:Y:S01]  /*3e650*/  LDL.LU.64 R18, [R1+0x1fe8] ;  /* 0x001fe80001127983 */ /* 0x000f220000300a00 */
[----:B------:R-:W4:Y:S11]  /*3e660*/  LDL.LU.64 R16, [R1+0x1fe0] ;  /* 0x001fe00001107983 */ /* 0x000f360000300a00 */
[----:B------:R-:W-:Y:S08]  /*3e670*/  @!UPT UIADD3 URZ, URZ, URZ, URZ ;  /* 0x0000003f3f3ff290 */ /* 0x000ff0000fffe03f */
[----:B------:R0:W-:Y:S01]  /*3e680*/  STL.64 [R1+0x150], R12 ;  /* 0x0001500c01007387 */ /* 0x0001e20000100a00 */
[----:B------:R1:W-:Y:S03]  /*3e690*/  STL.64 [R1+0x158], R14 ;  /* 0x0001580e01007387 */ /* 0x0003e60000100a00 */
[----:B0-----:R-:W2:Y:S01]  /*3e6a0*/  LDL.LU R12, [R1+0x20] ;  /* 0x00002000010c7983 */ /* 0x001ea20000300800 */
[----:B------:R-:W2:Y:S02]  /*3e6b0*/  LDL.LU R13, [R1+0x24] ;  /* 0x00002400010d7983 */ /* 0x000ea40000300800 */
[----:B-1----:R-:W2:Y:S02]  /*3e6c0*/  LDL.LU R14, [R1+0x28] ;  /* 0x00002800010e7983 */ /* 0x002ea40000300800 */
[----:B------:R-:W2:Y:S01]  /*3e6d0*/  LDL.LU R15, [R1+0x2c] ;  /* 0x00002c00010f7983 */ /* 0x000ea20000300800 */
[-C--:B----4-:R-:W-:Y:S01]  /*3e6e0*/  HMMA.16816.F32 R16, R16, R6.reuse, R20 ;  /* 0x000000061010723c */ /* 0x090fe20000001814 */
[----:B------:R-:W4:Y:S01]  /*3e6f0*/  LDL.LU.64 R22, [R1+0x1fd8] ;  /* 0x001fd80001167983 */ /* 0x000f220000300a00 */
[----:B------:R-:W4:Y:S01]  /*3e700*/  LDL.LU.64 R20, [R1+0x1fd0] ;  /* 0x001fd00001147983 */ /* 0x000f220000300a00 */
[----:B-----5:R-:W-:Y:S01]  /*3e710*/  MOV R24, R29 ;  /* 0x0000001d00187202 */ /* 0x020fe20000000f00 */
[----:B------:R-:W-:Y:S11]  /*3e720*/  IMAD.MOV.U32 R25, RZ, RZ, R3 ;  /* 0x000000ffff197224 */ /* 0x000ff600078e0003 */
[----:B------:R-:W-:Y:S08]  /*3e730*/  @!UPT UIADD3 URZ, URZ, URZ, URZ ;  /* 0x0000003f3f3ff290 */ /* 0x000ff0000fffe03f */
[----:B------:R0:W-:Y:S01]  /*3e740*/  STL.64 [R1+0x100], R16 ;  /* 0x0001001001007387 */ /* 0x0001e20000100a00 */
[----:B------:R1:W-:Y:S03]  /*3e750*/  STL.64 [R1+0x108], R18 ;  /* 0x0001081201007387 */ /* 0x0003e60000100a00 */
[----:B0-----:R-:W2:Y:S01]  /*3e760*/  LDL.LU R16, [R1+0x40] ;  /* 0x0000400001107983 */ /* 0x001ea20000300800 */
[----:B------:R-:W2:Y:S02]  /*3e770*/  LDL.LU R17, [R1+0x44] ;  /* 0x0000440001117983 */ /* 0x000ea40000300800 */
[----:B-1----:R-:W2:Y:S02]  /*3e780*/  LDL.LU R18, [R1+0x48] ;  /* 0x0000480001127983 */ /* 0x002ea40000300800 */
[----:B------:R-:W2:Y:S01]  /*3e790*/  LDL.LU R19, [R1+0x4c] ;  /* 0x00004c0001137983 */ /* 0x000ea20000300800 */
[----:B----4-:R-:W-:Y:S01]  /*3e7a0*/  HMMA.16816.F32 R20, R20, R6, R24 ;  /* 0x000000061414723c */ /* 0x010fe20000001818 */
[----:B------:R-:W4:Y:S01]  /*3e7b0*/  LDL.LU.64 R26, [R1+0x1fc8] ;  /* 0x001fc800011a7983 */ /* 0x000f220000300a00 */
[----:B------:R-:W5:Y:S11]  /*3e7c0*/  LDL.LU.64 R24, [R1+0x1fc0] ;  /* 0x001fc00001187983 */ /* 0x000f760000300a00 */
[----:B------:R-:W-:Y:S10]  /*3e7d0*/  @!UPT UIADD3 URZ, URZ, URZ, URZ ;  /* 0x0000003f3f3ff290 */ /* 0x000ff4000fffe03f */
[----:B------:R0:W-:Y:S01]  /*3e7e0*/  STL.64 [R1+0xe0], R20 ;  /* 0x0000e01401007387 */ /* 0x0001e20000100a00 */
[----:B------:R1:W-:Y:S03]  /*3e7f0*/  STL.64 [R1+0xe8], R22 ;  /* 0x0000e81601007387 */ /* 0x0003e60000100a00 */
[----:B0-----:R-:W5:Y:S01]  /*3e800*/  LDL.LU R20, [R1+0x80] ;  /* 0x0000800001147983 */ /* 0x001f620000300800 */
[----:B------:R-:W5:Y:S02]  /*3e810*/  LDL.LU R21, [R1+0x84] ;  /* 0x0000840001157983 */ /* 0x000f640000300800 */
[----:B-1----:R-:W5:Y:S02]  /*3e820*/  LDL.LU R22, [R1+0x88] ;  /* 0x0000880001167983 */ /* 0x002f640000300800 */
[----:B------:R-:W5:Y:S01]  /*3e830*/  LDL.LU R23, [R1+0x8c] ;  /* 0x00008c0001177983 */ /* 0x000f620000300800 */
[----:B------:R-:W5:Y:S01]  /*3e840*/  LDL.LU R6, [R1+0x38] ;  /* 0x0000380001067983 */ /* 0x000f620000300800 */
[----:B------:R-:W5:Y:S02]  /*3e850*/  LDL.LU R7, [R1+0x3c] ;  /* 0x00003c0001077983 */ /* 0x000f640000300800 */
[----:B------:R-:W-:Y:S01]  /*3e860*/  IMAD.MOV.U32 R29, RZ, RZ, R8 ;  /* 0x000000ffff1d7224 */ /* 0x000fe200078e0008 */
[----:B------:R-:W-:Y:S01]  /*3e870*/  MOV R3, R9 ;  /* 0x0000000900037202 */ /* 0x000fe20000000f00 */
[-C--:B-----5:R-:W-:Y:S01]  /*3e880*/  HMMA.16816.F32 R20, R4, R24.reuse, R20 ;  /* 0x000000180414723c */ /* 0x0a0fe20000001814 */
[----:B---3--:R-:W0:Y:S07]  /*3e890*/  LDSM.16.MT88.4 R4, [R2+0x38100] ;  /* 0x038100000204783b */ /* 0x008e2e0000004200 */
[----:B--2---:R-:W-:Y:S07]  /*3e8a0*/  HMMA.16816.F32 R16, R12, R24, R16 ;  /* 0x000000180c10723c */ /* 0x004fee0000001810 */
        /* <DEDUP_REMOVED lines=29> */
[----:B------:R-:W-:Y:S01]  /*3ea80*/  IMAD.MOV.U32 R5, RZ, RZ, R23 ;  /* 0x000000ffff057224 */ /* 0x000fe200078e0017 */
[----:B------:R-:W2:Y:S01]  /*3ea90*/  LDL.LU R28, [R1+0x1fb8] ;  /* 0x001fb800011c7983 */ /* 0x000ea20000300800 */
[----:B------:R0:W-:Y:S03]  /*3eaa0*/  STL.64 [R1+0x1f60], R6 ;  /* 0x001f600601007387 */ /* 0x0001e60000100a00 */
[----:B------:R1:W-:Y:S01]  /*3eab0*/  STL.64 [R1+0x1f58], R4 ;  /* 0x001f580401007387 */ /* 0x0003e20000100a00 */
[----:B0-----:R-:W-:Y:S01]  /*3eac0*/  MOV R6, R9 ;  /* 0x0000000900067202 */ /* 0x001fe20000000f00 */
[----:B------:R-:W-:Y:S01]  /*3ead0*/  IMAD.MOV.U32 R7, RZ, RZ, R8 ;  /* 0x000000ffff077224 */ /* 0x000fe200078e0008 */
[----:B-1----:R-:W-:-:S02]  /*3eae0*/  MOV R5, R10 ;  /* 0x0000000a00057202 */ /* 0x002fc40000000f00 */
[----:B------:R-:W0:Y:S01]  /*3eaf0*/  LDSM.16.MT88.4 R8, [R11+0x38180] ;  /* 0x038180000b08783b */ /* 0x000e220000004200 */
[----:B------:R-:W-:-:S03]  /*3eb00*/  IMAD.MOV.U32 R4, RZ, RZ, R20 ;  /* 0x000000ffff047224 */ /* 0x000fc600078e0014 */
[----:B------:R1:W-:Y:S01]  /*3eb10*/  STL.64 [R1+0x1f80], R6 ;  /* 0x001f800601007387 */ /* 0x0003e20000100a00 */
[----:B----4-:R-:W-:Y:S03]  /*3eb20*/  LDSM.16.MT88.4 R20, [R27+0x38100] ;  /* 0x038100001b14783b */ /* 0x010fe60000004200 */
[----:B------:R3:W-:Y:S01]  /*3eb30*/  STL.64 [R1+0x1f78], R4 ;  /* 0x001f780401007387 */ /* 0x0007e20000100a00 */
[----:B-1----:R-:W-:Y:S01]  /*3eb40*/  IMAD.MOV.U32 R6, RZ, RZ, R17 ;  /* 0x000000ffff067224 */ /* 0x002fe200078e0011 */
[----:B------:R-:W-:Y:S02]  /*3eb50*/  MOV R7, R16 ;  /* 0x0000001000077202 */ /* 0x000fe40000000f00 */
[----:B---3--:R-:W-:Y:S02]  /*3eb60*/  MOV R4, R19 ;  /* 0x0000001300047202 */ /* 0x008fe40000000f00 */
[----:B------:R-:W-:Y:S01]  /*3eb70*/  MOV R5, R18 ;  /* 0x0000001200057202 */ /* 0x000fe20000000f00 */
[----:B------:R-:W-:Y:S04]  /*3eb80*/  STL.64 [R1+0x1fa0], R6 ;  /* 0x001fa00601007387 */ /* 0x000fe80000100a00 */
[----:B------:R-:W-:Y:S04]  /*3eb90*/  LDSM.16.MT88.4 R16, [R27+0x38080] ;  /* 0x038080001b10783b */ /* 0x000fe80000004200 */
[----:B------:R-:W-:Y:S04]  /*3eba0*/  STL.64 [R1+0x1f98], R4 ;  /* 0x001f980401007387 */ /* 0x000fe80000100a00 */
        /* <DEDUP_REMOVED lines=30> */
[----:B---3--:R1:W-:Y:S03]  /*3ed90*/  STL.64 [R1+0x1fa8], R8 ;  /* 0x001fa80801007387 */ /* 0x0083e60000100a00 */
[----:B-1----:R-:W3:Y:S01]  /*3eda0*/  LDL.LU R8, [R1+0x180] ;  /* 0x0001800001087983 */ /* 0x002ee20000300800 */
[----:B------:R-:W3:Y:S02]  /*3edb0*/  LDL.LU R9, [R1+0x184] ;  /* 0x0001840001097983 */ /* 0x000ee40000300800 */
[----:B------:R-:W3:Y:S02]  /*3edc0*/  LDL.LU R10, [R1+0x188] ;  /* 0x00018800010a7983 */ /* 0x000ee40000300800 */
[----:B------:R-:W3:Y:S01]  /*3edd0*/  LDL.LU R11, [R1+0x18c] ;  /* 0x00018c00010b7983 */ /* 0x000ee20000300800 */
        /* <DEDUP_REMOVED lines=53> */
[----:B--2---:R-:W-:Y:S02]  /*3f130*/  IMAD.MOV.U32 R7, RZ, RZ, R28 ;  /* 0x000000ffff077224 */ /* 0x004fe400078e001c */
[----:B------:R-:W2:Y:S01]  /*3f140*/  LDL.LU R28, [R1+0x1f20] ;  /* 0x001f2000011c7983 */ /* 0x000ea20000300800 */
        /* <DEDUP_REMOVED lines=13> */
[-C--:B---3--:R-:W-:Y:S01]  /*3f220*/  HMMA.16816.F32 R4, R20, R24.reuse, R4 ;  /* 0x000000181404723c */ /* 0x088fe20000001804 */
[----:B------:R0:W1:Y:S11]  /*3f230*/  LDSM.16.MT88.4 R20, [R27+0x38180] ;  /* 0x038180001b14783b */ /* 0x0000760000004200 */
[----:B------:R-:W-:Y:S03]  /*3f240*/  @!UPT UIADD3 URZ, URZ, URZ, URZ ;  /* 0x0000003f3f3ff290 */ /* 0x000fe6000fffe03f */
[----:B------:R-:W-:Y:S01]  /*3f250*/  STL.64 [R1+0xd0], R12 ;  /* 0x0000d00c01007387 */ /* 0x000fe20000100a00 */
[----:B------:R-:W-:Y:S02]  /*3f260*/  STL.64 [R1+0xd8], R14 ;  /* 0x0000d80e01007387 */ /* 0x000fe40000100a00 */
[----:B--2---:R-:W2:Y:S01]  /*3f270*/  LDSM.16.MT88.4 R12, [R28+0x38080] ;  /* 0x038080001c0c783b */ /* 0x004ea20000004200 */
        /* <DEDUP_REMOVED lines=28> */
[----:B----4-:R-:W-:Y:S01]  /*3f440*/  IMAD.MOV.U32 R7, RZ, RZ, R12 ;  /* 0x000000ffff077224 */ /* 0x010fe200078e000c */
[----:B------:R-:W-:-:S02]  /*3f450*/  MOV R6, R13 ;  /* 0x0000000d00067202 */ /* 0x000fc40000000f00 */
[----:B0-----:R-:W-:Y:S01]  /*3f460*/  MOV R5, R14 ;  /* 0x0000000e00057202 */ /* 0x001fe20000000f00 */
[----:B------:R-:W-:Y:S02]  /*3f470*/  IMAD.MOV.U32 R4, RZ, RZ, R15 ;  /* 0x000000ffff047224 */ /* 0x000fe400078e000f */
[----:B------:R-:W0:Y:S01]  /*3f480*/  LDSM.16.MT88.4 R12, [R2+0x3a100] ;  /* 0x03a10000020c783b */ /* 0x000e220000004200 */
[----:B------:R-:W-:Y:S02]  /*3f490*/  MOV R11, R26 ;  /* 0x0000001a000b7202 */ /* 0x000fe40000000f00 */
[----:B0-----:R-:W-:Y:S01]  /*3f4a0*/  MOV R26, R14 ;  /* 0x0000000e001a7202 */ /* 0x001fe20000000f00 */
[----:B------:R0:W-:Y:S01]  /*3f4b0*/  STL [R1+0x10], R12 ;  /* 0x0000100c01007387 */ /* 0x0001e20000100800 */
[----:B------:R-:W-:Y:S01]  /*3f4c0*/  MOV R28, R13 ;  /* 0x0000000d001c7202 */ /* 0x000fe20000000f00 */
[----:B------:R-:W2:Y:S02]  /*3f4d0*/  LDL.LU R2, [R1+0x1ef8] ;  /* 0x001ef80001027983 */ /* 0x000ea40000300800 */
[----:B------:R-:W-:Y:S01]  /*3f4e0*/  IMAD.MOV.U32 R14, RZ, RZ, R22 ;  /* 0x000000ffff0e7224 */ /* 0x000fe200078e0016 */
[----:B------:R-:W-:-:S02]  /*3f4f0*/  MOV R13, R21 ;  /* 0x00000015000d7202 */ /* 0x000fc40000000f00 */
[----:B0-----:R-:W-:Y:S02]  /*3f500*/  MOV R12, R20 ;  /* 0x00000014000c7202 */ /* 0x001fe40000000f00 */
[----:B---3--:R-:W-:Y:S01]  /*3f510*/  MOV R10, R27 ;  /* 0x0000001b000a7202 */ /* 0x008fe20000000f00 */
[----:B------:R-:W-:Y:S01]  /*3f520*/  IMAD.MOV.U32 R27, RZ, RZ, R15 ;  /* 0x000000ffff1b7224 */ /* 0x000fe200078e000f */
[----:B------:R-:W-:Y:S02]  /*3f530*/  MOV R15, R23 ;  /* 0x00000017000f7202 */ /* 0x000fe40000000f00 */
[----:B------:R-:W5:Y:S01]  /*3f540*/  LDL.LU.64 R22, [R1+0x1ef0] ;  /* 0x001ef00001167983 */ /* 0x000f620000300a00 */
[----:B------:R-:W5:Y:S02]  /*3f550*/  LDL.LU.64 R20, [R1+0x1ee8] ;  /* 0x001ee80001147983 */ /* 0x000f640000300a00 */
[----:B------:R-:W-:Y:S02]  /*3f560*/  STL.64 [R1+0x1ee0], R14 ;  /* 0x001ee00e01007387 */ /* 0x000fe40000100a00 */
[----:B------:R0:W-:Y:S01]  /*3f570*/  STL.64 [R1+0x1ed8], R12 ;  /* 0x001ed80c01007387 */ /* 0x0001e20000100a00 */
[----:B-----5:R-:W-:Y:S01]  /*3f580*/  HMMA.16816.F32 R8, R20, R24, R8 ;  /* 0x000000181408723c */ /* 0x020fe20000001808 */
[----:B------:R-:W3:Y:S04]  /*3f590*/  LDL R22, [R1+0xbfc] ;  /* 0x000bfc0001167983 */ /* 0x000ee80000100800 */
[----:B------:R-:W3:Y:S01]  /*3f5a0*/  LDL R23, [R1+0xbf8] ;  /* 0x000bf80001177983 */ /* 0x000ee20000100800 */
[----:B0-----:R-:W-:Y:S01]  /*3f5b0*/  MOV R12, R29 ;  /* 0x0000001d000c7202 */ /* 0x001fe20000000f00 */
[----:B------:R-:W-:Y:S01]  /*3f5c0*/  IMAD.MOV.U32 R13, RZ, RZ, R3 ;  /* 0x000000ffff0d7224 */ /* 0x000fe200078e0003 */
[----:B--2---:R-:W-:-:S02]  /*3f5d0*/  MOV R14, R2 ;  /* 0x00000002000e7202 */ /* 0x004fc40000000f00 */
[----:B------:R-:W-:Y:S02]  /*3f5e0*/  MOV R15, R0 ;  /* 0x00000000000f7202 */ /* 0x000fe40000000f00 */
[----:B------:R-:W-:Y:S02]  /*3f5f0*/  MOV R20, R7 ;  /* 0x0000000700147202 */ /* 0x000fe40000000f00 */
[----:B------:R-:W-:-:S10]  /*3f600*/  MOV R21, R6 ;  /* 0x0000000600157202 */ /* 0x000fd40000000f00 */
[----:B------:R-:W-:Y:S01]  /*3f610*/  IMAD.MOV.U32 R29, RZ, RZ, R8 ;  /* 0x000000ffff1d7224 */ /* 0x000fe200078e0008 */
[----:B------:R-:W-:Y:S02]  /*3f620*/  MOV R3, R9 ;  /* 0x0000000900037202 */ /* 0x000fe40000000f00 */
[----:B------:R-:W-:Y:S01]  /*3f630*/  MOV R2, R10 ;  /* 0x0000000a00027202 */ /* 0x000fe20000000f00 */
[----:B------:R-:W-:Y:S01]  /*3f640*/  IMAD.MOV.U32 R0, RZ, RZ, R11 ;  /* 0x000000ffff007224 */ /* 0x000fe200078e000b */
[----:B---3--:R0:W-:Y:S01]  /*3f650*/  STL.64 [R1+0x1e50], R22 ;  /* 0x001e501601007387 */ /* 0x0081e20000100a00 */
[----:B------:R-:W2:Y:S02]  /*3f660*/  LDL.LU R8, [R1+0x150] ;  /* 0x0001500001087983 */ /* 0x000ea40000300800 */
[----:B------:R-:W2:Y:S02]  /*3f670*/  LDL.LU R9, [R1+0x154] ;  /* 0x0001540001097983 */ /* 0x000ea40000300800 */
[----:B------:R-:W2:Y:S01]  /*3f680*/  LDL.LU R10, [R1+0x158] ;  /* 0x00015800010a7983 */ /* 0x000ea20000300800 */
[----:B------:R-:W2:Y:S01]  /*3f690*/  LDL.LU R11, [R1+0x15c] ;  /* 0x00015c00010b7983 */ /* 0x000ea20000300800 */
[----:B0-----:R-:W-:Y:S01]  /*3f6a0*/  IMAD.MOV.U32 R22, RZ, RZ, R5 ;  /* 0x000000ffff167224 */ /* 0x001fe200078e0005 */
[----:B------:R-:W-:-:S02]  /*3f6b0*/  MOV R23, R4 ;  /* 0x0000000400177202 */ /* 0x000fc40000000f00 */
[----:B------:R-:W3:Y:S01]  /*3f6c0*/  LDL.LU R4, [R1+0x100] ;  /* 0x0001000001047983 */ /* 0x000ee20000300800 */
[----:B------:R-:W3:Y:S02]  /*3f6d0*/  LDL.LU R5, [R1+0x104] ;  /* 0x0001040001057983 */ /* 0x000ee40000300800 */
[----:B------:R-:W3:Y:S02]  /*3f6e0*/  LDL.LU R6, [R1+0x108] ;  /* 0x0001080001067983 */ /* 0x000ee40000300800 */
[----:B------:R-:W3:Y:S01]  /*3f6f0*/  LDL.LU R7, [R1+0x10c] ;  /* 0x00010c0001077983 */ /* 0x000ee20000300800 */
[----:B------:R-:W-:Y:S01]  /*3f700*/  STL.64 [R1+0x1e70], R22 ;  /* 0x001e701601007387 */ /* 0x000fe20000100a00 */
[----:B------:R0:W-:Y:S03]  /*3f710*/  STL.64 [R1+0x1e68], R20 ;  /* 0x001e681401007387 */ /* 0x0001e60000100a00 */
[----:B0-----:R-:W4:Y:S01]  /*3f720*/  LDL.LU R20, [R1+0x30] ;  /* 0x0000300001147983 */ /* 0x001f220000300800 */
[----:B------:R-:W4:Y:S02]  /*3f730*/  LDL.LU R21, [R1+0x34] ;  /* 0x0000340001157983 */ /* 0x000f240000300800 */
[----:B------:R-:W5:Y:S02]  /*3f740*/  LDL.LU R22, [R1+0x38] ;  /* 0x0000380001167983 */ /* 0x000f640000300800 */
[----:B------:R-:W5:Y:S01]  /*3f750*/  LDL.LU R23, [R1+0x3c] ;  /* 0x00003c0001177983 */ /* 0x000f620000300800 */
[----:B------:R-:W-:Y:S01]  /*3f760*/  HMMA.16816.F32 R16, R16, R24, R12 ;  /* 0x000000181010723c */ /* 0x000fe2000000180c */
[----:B-----5:R-:W-:Y:S01]  /*3f770*/  STL.64 [R1+0x1e90], R22 ;  /* 0x001e901601007387 */ /* 0x020fe20000100a00 */
[----:B----4-:R0:W-:Y:S03]  /*3f780*/  STL.64 [R1+0x1e88], R20 ;  /* 0x001e881401007387 */ /* 0x0101e60000100a00 */
[----:B0-----:R-:W4:Y:S01]  /*3f790*/  LDL.LU R20, [R1+0xe0] ;  /* 0x0000e00001147983 */ /* 0x001f220000300800 */
[----:B------:R-:W4:Y:S02]  /*3f7a0*/  LDL.LU R21, [R1+0xe4] ;  /* 0x0000e40001157983 */ /* 0x000f240000300800 */
[----:B------:R-:W4:Y:S02]  /*3f7b0*/  LDL.LU R22, [R1+0xe8] ;  /* 0x0000e80001167983 */ /* 0x000f240000300800 */
[----:B------:R-:W4:Y:S01]  /*3f7c0*/  LDL.LU R23, [R1+0xec] ;  /* 0x0000ec0001177983 */ /* 0x000f220000300800 */
[----:B------:R-:W5:Y:S01]  /*3f7d0*/  LDL.LU.64 R14, [R1+0x1ee0] ;  /* 0x001ee000010e7983 */ /* 0x000f620000300a00 */
[----:B------:R-:W2:Y:S11]  /*3f7e0*/  LDL.LU.64 R12, [R1+0x1ed8] ;  /* 0x001ed800010c7983 */ /* 0x000eb60000300a00 */
[----:B------:R-:W-:Y:S02]  /*3f7f0*/  STL.64 [R1+0x60], R16 ;  /* 0x0000601001007387 */ /* 0x000fe40000100a00 */
[----:B------:R5:W-:Y:S02]  /*3f800*/  STL.64 [R1+0x68], R18 ;  /* 0x0000681201007387 */ /* 0x000be40000100a00 */
[----:B-----5:R-:W-:-:S02]  /*3f810*/  MOV R18, R14 ;  /* 0x0000000e00127202 */ /* 0x020fc40000000f00 */
[----:B--2---:R-:W-:Y:S02]  /*3f820*/  MOV R16, R12 ;  /* 0x0000000c00107202 */ /* 0x004fe40000000f00 */
[----:B------:R-:W-:Y:S01]  /*3f830*/  MOV R19, R15 ;  /* 0x0000000f00137202 */ /* 0x000fe20000000f00 */
[----:B------:R-:W2:Y:S01]  /*3f840*/  LDL.LU R12, [R1+0x1ed4] ;  /* 0x001ed400010c7983 */ /* 0x000ea20000300800 */
[----:B------:R-:W-:Y:S02]  /*3f850*/  IMAD.MOV.U32 R17, RZ, RZ, R13 ;  /* 0x000000ffff117224 */ /* 0x000fe400078e000d */
[----:B------:R-:W2:Y:S02]  /*3f860*/  LDL.LU R13, [R1+0x1ed0] ;  /* 0x001ed000010d7983 */ /* 0x000ea40000300800 */
[----:B------:R-:W2:Y:S01]  /*3f870*/  LDL.LU R14, [R1+0x1ecc] ;  /* 0x001ecc00010e7983 */ /* 0x000ea20000300800 */
[----:B------:R-:W2:Y:S01]  /*3f880*/  LDL.LU R15, [R1+0x1ec8] ;  /* 0x001ec800010f7983 */ /* 0x000ea20000300800 */
[----:B------:R-:W-:Y:S02]  /*3f890*/  STL.64 [R1+0x1e60], R18 ;  /* 0x001e601201007387 */ /* 0x000fe40000100a00 */
[----:B------:R0:W-:Y:S02]  /*3f8a0*/  STL.64 [R1+0x1e58], R16 ;  /* 0x001e581001007387 */ /* 0x0001e40000100a00 */
[----:B0-----:R-:W5:Y:S01]  /*3f8b0*/  LDL.LU R16, [R1+0x90] ;  /* 0x0000900001107983 */ /* 0x001f620000300800 */
[----:B------:R-:W5:Y:S02]  /*3f8c0*/  LDL.LU R17, [R1+0x94] ;  /* 0x0000940001117983 */ /* 0x000f640000300800 */
[----:B------:R-:W3:Y:S02]  /*3f8d0*/  LDL.LU R18, [R1+0x98] ;  /* 0x0000980001127983 */ /* 0x000ee40000300800 */
[----:B------:R-:W3:Y:S01]  /*3f8e0*/  LDL.LU R19, [R1+0x9c] ;  /* 0x00009c0001137983 */ /* 0x000ee20000300800 */
[-C--:B--2---:R-:W-:Y:S01]  /*3f8f0*/  HMMA.16816.F32 R12, R12, R24.reuse, R8 ;  /* 0x000000180c0c723c */ /* 0x084fe20000001808 */
[----:B---3--:R-:W-:Y:S01]  /*3f900*/  STL.64 [R1+0x1e80], R18 ;  /* 0x001e801201007387 */ /* 0x008fe20000100a00 */
[----:B-----5:R0:W-:Y:S03]  /*3f910*/  STL.64 [R1+0x1e78], R16 ;  /* 0x001e781001007387 */ /* 0x0201e60000100a00 */
[----:B0-----:R-:W2:Y:S01]  /*3f920*/  LDL.LU R16, [R1+0xc0] ;  /* 0x0000c00001107983 */ /* 0x001ea20000300800 */
[----:B------:R-:W2:Y:S02]  /*3f930*/  LDL.LU R17, [R1+0xc4] ;  /* 0x0000c40001117983 */ /* 0x000ea40000300800 */
[----:B------:R-:W2:Y:S02]  /*3f940*/  LDL.LU R18, [R1+0xc8] ;  /* 0x0000c80001127983 */ /* 0x000ea40000300800 */
[----:B------:R-:W2:Y:S01]  /*3f950*/  LDL.LU R19, [R1+0xcc] ;  /* 0x0000cc0001137983 */ /* 0x000ea20000300800 */
[----:B------:R-:W3:Y:S01]  /*3f960*/  LDL.LU.64 R10, [R1+0x1ec0] ;  /* 0x001ec000010a7983 */ /* 0x000ee20000300a00 */
[----:B------:R-:W3:Y:S11]  /*3f970*/  LDL.LU.64 R8, [R1+0x1eb8] ;  /* 0x001eb80001087983 */ /* 0x000ef60000300a00 */
[----:B------:R0:W-:Y:S02]  /*3f980*/  STL.64 [R1+0x150], R12 ;  /* 0x0001500c01007387 */ /* 0x0001e40000100a00 */
[----:B------:R1:W-:Y:S01]  /*3f990*/  STL.64 [R1+0x158], R14 ;  /* 0x0001580e01007387 */ /* 0x0003e20000100a00 */
[----:B0-----:R-:W5:Y:S01]  /*3f9a0*/  LDL.LU R12, [R1+0x40] ;  /* 0x00004000010c7983 */ /* 0x001f620000300800 */
[----:B------:R-:W5:Y:S02]  /*3f9b0*/  LDL.LU R13, [R1+0x44] ;  /* 0x00004400010d7983 */ /* 0x000f640000300800 */
[----:B-1----:R-:W5:Y:S02]  /*3f9c0*/  LDL.LU R14, [R1+0x48] ;  /* 0x00004800010e7983 */ /* 0x002f640000300800 */
[----:B------:R-:W5:Y:S01]  /*3f9d0*/  LDL.LU R15, [R1+0x4c] ;  /* 0x00004c00010f7983 */ /* 0x000f620000300800 */
[-C--:B---3--:R-:W-:Y:S01]  /*3f9e0*/  HMMA.16816.F32 R8, R8, R24.reuse, R4 ;  /* 0x000000180808723c */ /* 0x088fe20000001804 */
[----:B------:R-:W4:Y:S01]  /*3f9f0*/  LDL.LU.64 R6, [R1+0x1eb0] ;  /* 0x001eb00001067983 */ /* 0x000f220000300a00 */
[----:B------:R-:W4:Y:S11]  /*3fa00*/  LDL.LU.64 R4, [R1+0x1ea8] ;  /* 0x001ea80001047983 */ /* 0x000f360000300a00 */
[----:B------:R-:W-:Y:S10]  /*3fa10*/  @!UPT UIADD3 URZ, URZ, URZ, URZ ;  /* 0x0000003f3f3ff290 */ /* 0x000ff4000fffe03f */
[----:B------:R0:W-:Y:S01]  /*3fa20*/  STL.64 [R1+0x130], R8 ;  /* 0x0001300801007387 */ /* 0x0001e20000100a00 */
[----:B------:R1:W-:Y:S03]  /*3fa30*/  STL.64 [R1+0x138], R10 ;  /* 0x0001380a01007387 */ /* 0x0003e60000100a00 */
[----:B0-----:R-:W3:Y:S01]  /*3fa40*/  LDL.LU R8, [R1+0x10] ;  /* 0x0000100001087983 */ /* 0x001ee20000300800 */
[----:B------:R-:W-:Y:S02]  /*3fa50*/  IMAD.MOV.U32 R9, RZ, RZ, R28 ;  /* 0x000000ffff097224 */ /* 0x000fe400078e001c */
[----:B------:R-:W2:Y:S01]  /*3fa60*/  LDL.LU R28, [R1+0x1ea0] ;  /* 0x001ea000011c7983 */ /* 0x000ea20000300800 */
[----:B-1----:R-:W-:Y:S02]  /*3fa70*/  MOV R10, R26 ;  /* 0x0000001a000a7202 */ /* 0x002fe40000000f00 */
[----:B------:R-:W-:Y:S01]  /*3fa80*/  MOV R11, R27 ;  /* 0x0000001b000b7202 */ /* 0x000fe20000000f00 */
[----:B------:R-:W2:Y:S01]  /*3fa90*/  LDL.LU R26, [R1+0x1e9c] ;  /* 0x001e9c00011a7983 */ /* 0x000ea20000300800 */
[----:B------:R-:W2:Y:S01]  /*3faa0*/  LDL.LU R27, [R1+0x1e98] ;  /* 0x001e9800011b7983 */ /* 0x000ea20000300800 */
[----:B----4-:R-:W-:Y:S02]  /*3fab0*/  HMMA.16816.F32 R4, R4, R24, R20 ;  /* 0x000000180404723c */ /* 0x010fe40000001814 */
[----:B------:R-:W2:Y:S01]  /*3fac0*/  LDL.LU.64 R22, [R1+0x1e90] ;  /* 0x001e900001167983 */ /* 0x000ea20000300a00 */
[----:B------:R-:W2:Y:S11]  /*3fad0*/  LDL.LU.64 R20, [R1+0x1e88] ;  /* 0x001e880001147983 */ /* 0x000eb60000300a00 */
[----:B------:R-:W-:Y:S09]  /*3fae0*/  @!UPT UIADD3 URZ, URZ, URZ, URZ ;  /* 0x0000003f3f3ff290 */ /* 0x000ff2000fffe03f */
        /* <DEDUP_REMOVED lines=21> */
[-C--:B---3--:R-:W-:Y:S11]  /*3fc40*/  HMMA.16816.F32 R4, R8, R26.reuse, R4 ;  /* 0x0000001a0804723c */ /* 0x088ff60000001804 */
[----:B------:R-:W-:Y:S11]  /*3fc50*/  @!UPT UIADD3 URZ, URZ, URZ, URZ ;  /* 0x0000003f3f3ff290 */ /* 0x000ff6000fffe03f */
[----:B------:R-:W-:Y:S01]  /*3fc60*/  @!UPT UIADD3 URZ, URZ, URZ, URZ ;  /* 0x0000003f3f3ff290 */ /* 0x000fe2000fffe03f */
[----:B------:R-:W-:Y:S01]  /*3fc70*/  STL.64 [R1+0xa0], R4 ;  /* 0x0000a00401007387 */ /* 0x000fe20000100a00 */
[----:B------:R-:W-:Y:S03]  /*3fc80*/  STL.64 [R1+0xa8], R6 ;  /* 0x0000a80601007387 */ /* 0x000fe60000100a00 */
[----:B--2---:R-:W0:Y:S01]  /*3fc90*/  LDSM.16.MT88.4 R4, [R22+0x3a000] ;  /* 0x03a000001604783b */ /* 0x004e220000004200 */
[----:B-----5:R-:W-:Y:S07]  /*3fca0*/  HMMA.16816.F32 R8, R16, R26, R12 ;  /* 0x0000001a1008723c */ /* 0x020fee000000180c */
[----:B0-----:R-:W-:Y:S01]  /*3fcb0*/  IMAD.MOV.U32 R15, RZ, RZ, R4 ;  /* 0x000000ffff0f7224 */ /* 0x001fe200078e0004 */
[----:B------:R-:W-:-:S02]  /*3fcc0*/  MOV R14, R5 ;  /* 0x00000005000e7202 */ /* 0x000fc40000000f00 */
[----:B------:R-:W-:Y:S01]  /*3fcd0*/  MOV R13, R6 ;  /* 0x00000006000d7202 */ /* 0x000fe20000000f00 */
[----:B------:R-:W-:Y:S02]  /*3fce0*/  IMAD.MOV.U32 R12, RZ, RZ, R7 ;  /* 0x000000ffff0c7224 */ /* 0x000fe400078e0007 */
[----:B------:R-:W0:Y:S10]  /*3fcf0*/  LDSM.16.MT88.4 R4, [R22+0x3a080] ;  /* 0x03a080001604783b */ /* 0x000e340000004200 */
[----:B------:R-:W-:Y:S01]  /*3fd00*/  STL.64 [R1+0x50], R8 ;  /* 0x0000500801007387 */ /* 0x000fe20000100a00 */
[----:B------:R0:W-:Y:S02]  /*3fd10*/  STL.64 [R1+0x58], R10 ;  /* 0x0000580a01007387 */ /* 0x0001e40000100a00 */
        /* <DEDUP_REMOVED lines=27> */
[----:B------:R-:W-:Y:S04]  /*3fed0*/  LDSM.16.MT88.4 R16, [R23+0x3a180] ;  /* 0x03a180001710783b */ /* 0x000fe80000004200 */
[----:B------:R0:W-:Y:S01]  /*3fee0*/  STL.64 [R1+0x1e18], R6 ;  /* 0x001e180601007387 */ /* 0x0001e20000100a00 */
        /* <DEDUP_REMOVED lines=37> */
[----:B------:R-:W1:Y:S02]  /*40140*/  LDSM.16.MT88.4 R20, [R28+0x3a000] ;  /* 0x03a000001c14783b */ /* 0x000e640000004200 */
        /* <DEDUP_REMOVED lines=63> */
[----:B--2---:R-:W-:Y:S04]  /*40540*/  LDSM.16.M88.4 R4, [R7+0x40380] ;  /* 0x040380000704783b */ /* 0x004fe80000000200 */
[----:B0-----:R-:W1:Y:S01]  /*40550*/  LDL.LU R8, [R1+0x60] ;  /* 0x0000600001087983 */ /* 0x001e620000300800 */
[----:B------:R-:W1:Y:S02]  /*40560*/  LDL.LU R9, [R1+0x64] ;  /* 0x0000640001097983 */ /* 0x000e640000300800 */
[----:B---3--:R-:W1:Y:S02]  /*40570*/  LDL.LU R10, [R1+0x68] ;  /* 0x00006800010a7983 */ /* 0x008e640000300800 */
[----:B------:R-:W1:Y:S01]  /*40580*/  LDL.LU R11, [R1+0x6c] ;  /* 0x00006c00010b7983 */ /* 0x000e620000300800 */
[-C--:B----4-:R-:W-:Y:S01]  /*40590*/  HMMA.16816.F32 R12, R12, R26.reuse, R16 ;  /* 0x0000001a0c0c723c */ /* 0x090fe20000001810 */
[----:B------:R-:W2:Y:S01]  /*405a0*/  LDL.LU.64 R18, [R1+0x1da8] ;  /* 0x001da80001127983 */ /* 0x000ea20000300a00 */
[----:B------:R-:W2:Y:S11]  /*405b0*/  LDL.LU.64 R16, [R1+0x1da0] ;  /* 0x001da00001107983 */ /* 0x000eb60000300a00 */
[----:B------:R-:W-:Y:S10]  /*405c0*/  @!UPT UIADD3 URZ, URZ, URZ, URZ ;  /* 0x0000003f3f3ff290 */ /* 0x000ff4000fffe03f */
[----:B------:R-:W-:Y:S01]  /*405d0*/  STL.64 [R1+0xd0], R12 ;  /* 0x0000d00c01007387 */ /* 0x000fe20000100a00 */
[----:B------:R0:W-:Y:S01]  /*405e0*/  STL [R1+0xd8], R14 ;  /* 0x0000d80e01007387 */ /* 0x0001e20000100800 */
[----:B------:R-:W-:Y:S01]  /*405f0*/  MOV R25, R15 ;  /* 0x0000000f00197202 */ /* 0x000fe20000000f00 */
[----:B------:R-:W-:Y:S01]  /*40600*/  IMAD.MOV.U32 R15, RZ, RZ, R0 ;  /* 0x000000ffff0f7224 */ /* 0x000fe200078e0000 */
[----:B0-----:R-:W-:Y:S01]  /*40610*/  MOV R14, R2 ;  /* 0x00000002000e7202 */ /* 0x001fe20000000f00 */
[----:B------:R-:W-:Y:S01]  /*40620*/  IMAD.MOV.U32 R12, RZ, RZ, R29 ;  /* 0x000000ffff0c7224 */ /* 0x000fe200078e001d */
[----:B------:R-:W-:Y:S01]  /*40630*/  MOV R13, R3 ;  /* 0x00000003000d7202 */ /* 0x000fe20000000f00 */
[----:B------:R0:W-:Y:S04]  /*40640*/  STL [R1+0x1d00], R25 ;  /* 0x001d001901007387 */ /* 0x0001e80000100800 */
[----:B0-----:R-:W3:Y:S02]  /*40650*/  LDL R25, [R1+0xbfc] ;  /* 0x000bfc0001197983 */ /* 0x001ee40000100800 */
[-C--:B--2---:R-:W-:Y:S08]  /*40660*/  HMMA.16816.F32 R12, R16, R26.reuse, R12 ;  /* 0x0000001a100c723c */ /* 0x084ff0000000180c */
[----:B-1----:R-:W-:Y:S01]  /*40670*/  HMMA.16816.F32 R8, R20, R26, R8 ;  /* 0x0000001a1408723c */ /* 0x002fe20000001808 */
[----:B------:R-:W-:Y:S11]  /*40680*/  LDSM.16.MT88.4 R16, [R28+0x3a080] ;  /* 0x03a080001c10783b */ /* 0x000ff60000004200 */
[----:B------:R-:W-:Y:S04]  /*40690*/  @!UPT UIADD3 URZ, URZ, URZ, URZ ;  /* 0x0000003f3f3ff290 */ /* 0x000fe8000fffe03f */
[----:B------:R-:W-:-:S05]  /*406a0*/  MOV R0, R15 ;  /* 0x0000000f00007202 */ /* 0x000fca0000000f00 */
[----:B------:R0:W-:Y:S04]  /*406b0*/  STL [R1+0x1d7c], R0 ;  /* 0x001d7c0001007387 */ /* 0x0001e80000100800 */
[----:B0-----:R-:W2:Y:S01]  /*406c0*/  LDL R0, [R1+0x370] ;  /* 0x0003700001007983 */ /* 0x001ea20000100800 */
[----:B------:R-:W-:Y:S01]  /*406d0*/  IMAD.MOV.U32 R2, RZ, RZ, R14 ;  /* 0x000000ffff027224 */ /* 0x000fe200078e000e */
[----:B------:R-:W-:Y:S02]  /*406e0*/  MOV R3, R13 ;  /* 0x0000000d00037202 */ /* 0x000fe40000000f00 */
[----:B------:R-:W-:Y:S02]  /*406f0*/  MOV R24, R12 ;  /* 0x0000000c00187202 */ /* 0x000fe40000000f00 */
[----:B------:R-:W-:Y:S01]  /*40700*/  MOV R29, R11 ;  /* 0x0000000b001d7202 */ /* 0x000fe20000000f00 */
[----:B------:R-:W0:Y:S04]  /*40710*/  LDSM.16.MT88.4 R12, [R28+0x3a100] ;  /* 0x03a100001c0c783b */ /* 0x000e280000004200 */
[----:B------:R-:W-:Y:S01]  /*40720*/  STL [R1+0x1d78], R2 ;  /* 0x001d780201007387 */ /* 0x000fe20000100800 */
[----:B------:R-:W-:Y:S02]  /*40730*/  STL [R1+0x1d74], R3 ;  /* 0x001d740301007387 */ /* 0x000fe40000100800 */
[----:B------:R-:W-:Y:S02]  /*40740*/  STL [R1+0x1d04], R24 ;  /* 0x001d041801007387 */ /* 0x000fe40000100800 */
[----:B------:R-:W-:Y:S01]  /*40750*/  STL.64 [R1+0x90], R8 ;  /* 0x0000900801007387 */ /* 0x000fe20000100a00 */
[----:B------:R-:W-:Y:S02]  /*40760*/  STL [R1+0x98], R10 ;  /* 0x0000980a01007387 */ /* 0x000fe40000100800 */
[----:B------:R-:W1:Y:S04]  /*40770*/  LDSM.16.MT88.4 R8, [R28+0x3a180] ;  /* 0x03a180001c08783b */ /* 0x000e680000004200 */
[----:B------:R-:W-:Y:S01]  /*40780*/  STL [R1+0x1c68], R29 ;  /* 0x001c681d01007387 */ /* 0x000fe20000100800 */
[----:B0-----:R-:W-:Y:S01]  /*40790*/  STL.64 [R1+0x1d98], R14 ;  /* 0x001d980e01007387 */ /* 0x001fe20000100a00 */
[----:B------:R-:W-:Y:S03]  /*407a0*/  STL.64 [R1+0x1d90], R12 ;  /* 0x001d900c01007387 */ /* 0x000fe60000100a00 */
[----:B-1----:R-:W-:Y:S01]  /*407b0*/  STL.64 [R1+0x1d88], R10 ;  /* 0x001d880a01007387 */ /* 0x002fe20000100a00 */
[----:B------:R-:W-:Y:S03]  /*407c0*/  STL.64 [R1+0x1d80], R8 ;  /* 0x001d800801007387 */ /* 0x000fe60000100a00 */
[----:B--2---:R-:W0:Y:S04]  /*407d0*/  LDSM.16.MT88.4 R20, [R0+0x3c000] ;  /* 0x03c000000014783b */ /* 0x004e280000004200 */
[----:B------:R-:W1:Y:S04]  /*407e0*/  LDSM.16.MT88.4 R8, [R0+0x3c080] ;  /* 0x03c080000008783b */ /* 0x000e680000004200 */
[----:B0-----:R-:W-:Y:S01]  /*407f0*/  STL.64 [R1+0x30], R20 ;  /* 0x0000301401007387 */ /* 0x001fe20000100a00 */
[----:B------:R-:W-:Y:S02]  /*40800*/  STL [R1+0x38], R22 ;  /* 0x0000381601007387 */ /* 0x000fe40000100800 */
[----:B------:R-:W2:Y:S02]  /*40810*/  LDL.LU R12, [R1+0x150] ;  /* 0x00015000010c7983 */ /* 0x000ea40000300800 */
[----:B------:R-:W2:Y:S01]  /*40820*/  LDL.LU R13, [R1+0x154] ;  /* 0x00015400010d7983 */ /* 0x000ea20000300800 */
[----:B------:R-:W2:Y:S01]  /*40830*/  LDL.LU R14, [R1+0x158] ;  /* 0x00015800010e7983 */ /* 0x000ea20000300800 */
[----:B------:R-:W2:Y:S02]  /*40840*/  LDL.LU R15, [R1+0x15c] ;  /* 0x00015c00010f7983 */ /* 0x000ea40000300800 */
[----:B------:R-:W-:Y:S02]  /*40850*/  STL [R1+0x1c28], R6 ;  /* 0x001c280601007387 */ /* 0x000fe40000100800 */
[----:B------:R0:W-:Y:S02]  /*40860*/  STL [R1+0x1c10], R7 ;  /* 0x001c100701007387 */ /* 0x0001e40000100800 */
[----:B0-----:R-:W4:Y:S01]  /*40870*/  LDL R7, [R1+0xbf8] ;  /* 0x000bf80001077983 */ /* 0x001f220000100800 */
[----:B------:R-:W-:-:S02]  /*40880*/  IMAD.MOV.U32 R29, RZ, RZ, R23 ;  /* 0x000000ffff1d7224 */ /* 0x000fc400078e0017 */
[----:B------:R-:W0:Y:S01]  /*40890*/  LDSM.16.MT88.4 R20, [R0+0x3c100] ;  /* 0x03c100000014783b */ /* 0x000e220000004200 */
[----:B-1----:R-:W-:Y:S02]  /*408a0*/  MOV R6, R9 ;  /* 0x0000000900067202 */ /* 0x002fe40000000f00 */
[----:B0-----:R-:W-:Y:S01]  /*408b0*/  MOV R9, R22 ;  /* 0x0000001600097202 */ /* 0x001fe20000000f00 */
[----:B----4-:R0:W-:Y:S01]  /*408c0*/  STL [R1+0x1d70], R7 ;  /* 0x001d700701007387 */ /* 0x0101e20000100800 */
[----:B------:R1:W-:Y:S01]  /*408d0*/  STL.64 [R1+0x1d68], R4 ;  /* 0x001d680401007387 */ /* 0x0003e20000100a00 */
[----:B0-----:R-:W-:Y:S01]  /*408e0*/  MOV R7, R8 ;  /* 0x0000000800077202 */ /* 0x001fe20000000f00 */
[----:B------:R-:W-:Y:S02]  /*408f0*/  MOV R8, R23 ;  /* 0x0000001700087202 */ /* 0x000fe40000000f00 */
[----:B-1----:R-:W-:Y:S01]  /*40900*/  IMAD.MOV.U32 R5, RZ, RZ, R10 ;  /* 0x000000ffff057224 */ /* 0x002fe200078e000a */
[----:B------:R-:W-:Y:S01]  /*40910*/  MOV R4, R11 ;  /* 0x0000000b00047202 */ /* 0x000fe20000000f00 */
[----:B------:R-:W-:-:S02]  /*40920*/  MOV R11, R20 ;  /* 0x00000014000b7202 */ /* 0x000fc40000000f00 */
[----:B------:R-:W-:Y:S02]  /*40930*/  IMAD.MOV.U32 R10, RZ, RZ, R21 ;  /* 0x000000ffff0a7224 */ /* 0x000fe400078e0015 */
[----:B------:R-:W0:Y:S02]  /*40940*/  LDSM.16.MT88.4 R20, [R0+0x3c180] ;  /* 0x03c180000014783b */ /* 0x000e240000004200 */
[----:B0-----:R-:W-:Y:S01]  /*40950*/  IMAD.MOV.U32 R0, RZ, RZ, R20 ;  /* 0x000000ffff007224 */ /* 0x001fe200078e0014 */
[----:B------:R-:W-:Y:S02]  /*40960*/  MOV R2, R21 ;  /* 0x0000001500027202 */ /* 0x000fe40000000f00 */
[----:B------:R-:W-:Y:S01]  /*40970*/  MOV R3, R22 ;  /* 0x0000001600037202 */ /* 0x000fe20000000f00 */
[----:B------:R-:W-:Y:S02]  /*40980*/  IMAD.MOV.U32 R24, RZ, RZ, R23 ;  /* 0x000000ffff187224 */ /* 0x000fe400078e0017 */
[----:B---3--:R-:W0:Y:S01]  /*40990*/  LDSM.16.MT88.4 R20, [R25+0x3c000] ;  /* 0x03c000001914783b */ /* 0x008e220000004200 */
[----:B--2---:R-:W-:Y:S03]  /*409a0*/  HMMA.16816.F32 R16, R16, R26, R12 ;  /* 0x0000001a1010723c */ /* 0x004fe6000000180c */
        /* <DEDUP_REMOVED lines=9> */
[----:B------:R-:W-:Y:S01]  /*40a40*/  MOV R22, R5 ;  /* 0x0000000500167202 */ /* 0x000fe20000000f00 */
[----:B------:R-:W2:Y:S01]  /*40a50*/  LDL.LU R4, [R1+0x100] ;  /* 0x0001000001047983 */ /* 0x000ea20000300800 */
[----:B-1----:R-:W-:-:S02]  /*40a60*/  IMAD.MOV.U32 R21, RZ, RZ, R6 ;  /* 0x000000ffff157224 */ /* 0x002fc400078e0006 */
[----:B------:R-:W2:Y:S01]  /*40a70*/  LDL.LU R5, [R1+0x104] ;  /* 0x0001040001057983 */ /* 0x000ea20000300800 */
[----:B------:R-:W-:Y:S01]  /*40a80*/  MOV R20, R7 ;  /* 0x0000000700147202 */ /* 0x000fe20000000f00 */
[----:B------:R-:W2:Y:S01]  /*40a90*/  LDL.LU R6, [R1+0x108] ;  /* 0x0001080001067983 */ /* 0x000ea20000300800 */
[----:B------:R-:W2:Y:S02]  /*40aa0*/  LDL.LU R7, [R1+0x10c] ;  /* 0x00010c0001077983 */ /* 0x000ea40000300800 */
[----:B------:R-:W3:Y:S02]  /*40ab0*/  LDL.LU R8, [R1+0x130] ;  /* 0x0001300001087983 */ /* 0x000ee40000300800 */
[----:B------:R-:W3:Y:S01]  /*40ac0*/  LDL.LU R9, [R1+0x134] ;  /* 0x0001340001097983 */ /* 0x000ee20000300800 */
[----:B------:R-:W3:Y:S01]  /*40ad0*/  LDL.LU R10, [R1+0x138] ;  /* 0x00013800010a7983 */ /* 0x000ee20000300800 */
[----:B------:R-:W3:Y:S02]  /*40ae0*/  LDL.LU R11, [R1+0x13c] ;  /* 0x00013c00010b7983 */ /* 0x000ee40000300800 */
[----:B------:R-:W-:Y:S02]  /*40af0*/  STL.64 [R1+0x1d50], R22 ;  /* 0x001d501601007387 */ /* 0x000fe40000100a00 */
[----:B------:R0:W-:Y:S02]  /*40b00*/  STL.64 [R1+0x1d48], R20 ;  /* 0x001d481401007387 */ /* 0x0001e40000100a00 */
[----:B0-----:R-:W4:Y:S01]  /*40b10*/  LDL.LU R20, [R1+0x30] ;  /* 0x0000300001147983 */ /* 0x001f220000300800 */
[----:B------:R-:W4:Y:S02]  /*40b20*/  LDL.LU R21, [R1+0x34] ;  /* 0x0000340001157983 */ /* 0x000f240000300800 */
[----:B------:R-:W4:Y:S02]  /*40b30*/  LDL.LU R22, [R1+0x38] ;  /* 0x0000380001167983 */ /* 0x000f240000300800 */
[----:B------:R-:W3:Y:S01]  /*40b40*/  LDL.LU.64 R14, [R1+0x1d98] ;  /* 0x001d9800010e7983 */ /* 0x000ee20000300a00 */
[----:B------:R-:W3:Y:S01]  /*40b50*/  LDL.LU.64 R12, [R1+0x1d90] ;  /* 0x001d9000010c7983 */ /* 0x000ee20000300a00 */
[----:B------:R0:W-:Y:S02]  /*40b60*/  STL.64 [R1+0x70], R16 ;  /* 0x0000701001007387 */ /* 0x0001e40000100a00 */
[----:B------:R1:W-:Y:S02]  /*40b70*/  STL [R1+0x78], R18 ;  /* 0x0000781201007387 */ /* 0x0003e40000100800 */
[----:B------:R-:W-:Y:S01]  /*40b80*/  IMAD.MOV.U32 R23, RZ, RZ, R29 ;  /* 0x000000ffff177224 */ /* 0x000fe200078e001d */
[----:B------:R-:W-:Y:S01]  /*40b90*/  MOV R29, R19 ;  /* 0x00000013001d7202 */ /* 0x000fe20000000f00 */
[----:B0-----:R-:W5:Y:S01]  /*40ba0*/  LDL.LU R16, [R1+0x40] ;  /* 0x0000400001107983 */ /* 0x001f620000300800 */
[----:B------:R-:W5:Y:S02]  /*40bb0*/  LDL.LU R17, [R1+0x44] ;  /* 0x0000440001117983 */ /* 0x000f640000300800 */
[----:B-1----:R-:W2:Y:S02]  /*40bc0*/  LDL.LU R18, [R1+0x48] ;  /* 0x0000480001127983 */ /* 0x002ea40000300800 */
[----:B------:R-:W2:Y:S02]  /*40bd0*/  LDL.LU R19, [R1+0x4c] ;  /* 0x00004c0001137983 */ /* 0x000ea40000300800 */
[----:B--2---:R-:W-:Y:S01]  /*40be0*/  STL.64 [R1+0x1d20], R18 ;  /* 0x001d201201007387 */ /* 0x004fe20000100a00 */
[----:B-----5:R0:W-:Y:S03]  /*40bf0*/  STL.64 [R1+0x1d18], R16 ;  /* 0x001d181001007387 */ /* 0x0201e60000100a00 */
[----:B0-----:R-:W2:Y:S01]  /*40c00*/  LDL.LU R16, [R1+0xa0] ;  /* 0x0000a00001107983 */ /* 0x001ea20000300800 */
[----:B------:R-:W2:Y:S02]  /*40c10*/  LDL.LU R17, [R1+0xa4] ;  /* 0x0000a40001117983 */ /* 0x000ea40000300800 */
[----:B------:R-:W5:Y:S02]  /*40c20*/  LDL.LU R18, [R1+0xa8] ;  /* 0x0000a80001127983 */ /* 0x000f640000300800 */
[----:B------:R-:W5:Y:S02]  /*40c30*/  LDL.LU R19, [R1+0xac] ;  /* 0x0000ac0001137983 */ /* 0x000f640000300800 */
[----:B-----5:R-:W-:Y:S01]  /*40c40*/  STL.64 [R1+0x1d40], R18 ;  /* 0x001d401201007387 */ /* 0x020fe20000100a00 */
[----:B--2---:R0:W-:Y:S03]  /*40c50*/  STL.64 [R1+0x1d38], R16 ;  /* 0x001d381001007387 */ /* 0x0041e60000100a00 */
[----:B0-----:R-:W2:Y:S01]  /*40c60*/  LDL.LU R16, [R1+0xc0] ;  /* 0x0000c00001107983 */ /* 0x001ea20000300800 */
[----:B------:R-:W2:Y:S02]  /*40c70*/  LDL.LU R17, [R1+0xc4] ;  /* 0x0000c40001117983 */ /* 0x000ea40000300800 */
[----:B------:R-:W5:Y:S02]  /*40c80*/  LDL.LU R18, [R1+0xc8] ;  /* 0x0000c80001127983 */ /* 0x000f640000300800 */
[----:B------:R-:W5:Y:S01]  /*40c90*/  LDL.LU R19, [R1+0xcc] ;  /* 0x0000cc0001137983 */ /* 0x000f620000300800 */
[----:B---3--:R-:W-:Y:S01]  /*40ca0*/  HMMA.16816.F32 R12, R12, R26, R8 ;  /* 0x0000001a0c0c723c */ /* 0x008fe20000001808 */
[----:B-----5:R-:W-:Y:S01]  /*40cb0*/  STL.64 [R1+0x1d60], R18 ;  /* 0x001d601201007387 */ /* 0x020fe20000100a00 */
[----:B--2---:R0:W-:Y:S03]  /*40cc0*/  STL.64 [R1+0x1d58], R16 ;  /* 0x001d581001007387 */ /* 0x0041e60000100a00 */
[----:B0-----:R-:W4:Y:S01]  /*40cd0*/  LDL.LU R16, [R1+0xe0] ;  /* 0x0000e00001107983 */ /* 0x001f220000300800 */
[----:B------:R-:W4:Y:S02]  /*40ce0*/  LDL.LU R17, [R1+0xe4] ;  /* 0x0000e40001117983 */ /* 0x000f240000300800 */
[----:B------:R-:W4:Y:S02]  /*40cf0*/  LDL.LU R18, [R1+0xe8] ;  /* 0x0000e80001127983 */ /* 0x000f240000300800 */
[----:B------:R-:W4:Y:S01]  /*40d00*/  LDL.LU R19, [R1+0xec] ;  /* 0x0000ec0001137983 */ /* 0x000f220000300800 */
[----:B------:R-:W2:Y:S01]  /*40d10*/  LDL.LU.64 R10, [R1+0x1d88] ;  /* 0x001d8800010a7983 */ /* 0x000ea20000300a00 */
[----:B------:R-:W2:Y:S11]  /*40d20*/  LDL.LU.64 R8, [R1+0x1d80] ;  /* 0x001d800001087983 */ /* 0x000eb60000300a00 */
[----:B------:R0:W-:Y:S02]  /*40d30*/  STL.64 [R1+0x170], R12 ;  /* 0x0001700c01007387 */ /* 0x0001e40000100a00 */
[----:B------:R1:W-:Y:S01]  /*40d40*/  STL.64 [R1+0x178], R14 ;  /* 0x0001780e01007387 */ /* 0x0003e20000100a00 */
[----:B0-----:R-:W-:Y:S01]  /*40d50*/  MOV R12, R0 ;  /* 0x00000000000c7202 */ /* 0x001fe20000000f00 */
[----:B------:R-:W-:Y:S01]  /*40d60*/  IMAD.MOV.U32 R13, RZ, RZ, R2 ;  /* 0x000000ffff0d7224 */ /* 0x000fe200078e0002 */
[----:B------:R-:W3:Y:S01]  /*40d70*/  LDL.LU R0, [R1+0x1d7c] ;  /* 0x001d7c0001007983 */ /* 0x000ee20000300800 */
[----:B------:R-:W5:Y:S01]  /*40d80*/  LDL.LU R2, [R1+0x1d78] ;  /* 0x001d780001027983 */ /* 0x000f620000300800 */
[----:B-1----:R-:W-:-:S02]  /*40d90*/  MOV R14, R3 ;  /* 0x00000003000e7202 */ /* 0x002fc40000000f00 */
[----:B------:R-:W3:Y:S01]  /*40da0*/  LDL.LU R3, [R1+0x1d74] ;  /* 0x001d740001037983 */ /* 0x000ee20000300800 */
[----:B--2---:R-:W-:Y:S03]  /*40db0*/  HMMA.16816.F32 R8, R8, R26, R4 ;  /* 0x0000001a0808723c */ /* 0x004fe60000001804 */
[----:B------:R-:W2:Y:S01]  /*40dc0*/  LDL.LU R7, [R1+0x1d70] ;  /* 0x001d700001077983 */ /* 0x000ea20000300800 */
        /* <DEDUP_REMOVED lines=10> */
[----:B------:R-:W4:Y:S11]  /*40e70*/  LDL.LU.64 R16, [R1+0x1d58] ;  /* 0x001d580001107983 */ /* 0x000f360000300a00 */
[----:B------:R-:W-:Y:S10]  /*40e80*/  @!UPT UIADD3 URZ, URZ, URZ, URZ ;  /* 0x0000003f3f3ff290 */ /* 0x000ff4000fffe03f */
[----:B------:R-:W-:Y:S01]  /*40e90*/  STL.64 [R1+0x100], R20 ;  /* 0x0001001401007387 */ /* 0x000fe20000100a00 */
[----:B------:R0:W-:Y:S02]  /*40ea0*/  STL [R1+0x108], R22 ;  /* 0x0001081601007387 */ /* 0x0001e40000100800 */
[----:B------:R-:W-:Y:S02]  /*40eb0*/  IMAD.MOV.U32 R6, RZ, RZ, R23 ;  /* 0x000000ffff067224 */ /* 0x000fe400078e0017 */
[----:B0-----:R-:W4:Y:S01]  /*40ec0*/  LDL.LU.64 R22, [R1+0x1d50] ;  /* 0x001d500001167983 */ /* 0x001f220000300a00 */
[----:B------:R-:W4:Y:S02]  /*40ed0*/  LDL.LU.64 R20, [R1+0x1d48] ;  /* 0x001d480001147983 */ /* 0x000f240000300a00 */
        /* <DEDUP_REMOVED lines=9> */
[----:B----4-:R-:W-:Y:S01]  /*40f70*/  HMMA.16816.F32 R20, R20, R4, R16 ;  /* 0x000000041414723c */ /* 0x010fe20000001810 */
[----:B------:R-:W4:Y:S01]  /*40f80*/  LDL.LU.64 R18, [R1+0x1d20] ;  /* 0x001d200001127983 */ /* 0x000f220000300a00 */
[----:B------:R-:W4:Y:S11]  /*40f90*/  LDL.LU.64 R16, [R1+0x1d18] ;  /* 0x001d180001107983 */ /* 0x000f360000300a00 */
[----:B------:R-:W-:Y:S10]  /*40fa0*/  @!UPT UIADD3 URZ, URZ, URZ, URZ ;  /* 0x0000003f3f3ff290 */ /* 0x000ff4000fffe03f */
[----:B------:R-:W-:Y:S01]  /*40fb0*/  STL.64 [R1+0xa0], R20 ;  /* 0x0000a01401007387 */ /* 0x000fe20000100a00 */
[----:B------:R0:W-:Y:S01]  /*40fc0*/  STL [R1+0xa8], R22 ;  /* 0x0000a81601007387 */ /* 0x0001e20000100800 */
[----:B------:R-:W-:Y:S02]  /*40fd0*/  MOV R6, R23 ;  /* 0x0000001700067202 */ /* 0x000fe40000000f00 */
[----:B0-----:R-:W4:Y:S01]  /*40fe0*/  LDL.LU.64 R22, [R1+0x1d10] ;  /* 0x001d100001167983 */ /* 0x001f220000300a00 */
[----:B------:R-:W4:Y:S01]  /*40ff0*/  LDL.LU.64 R20, [R1+0x1d08] ;  /* 0x001d080001147983 */ /* 0x000f220000300a00 */
[----:B------:R-:W-:-:S07]  /*41000*/  MOV R15, R24 ;  /* 0x00000018000f7202 */ /* 0x000fce0000000f00 */
[-C--:B--2---:R-:W-:Y:S01]  /*41010*/  HMMA.16816.F32 R12, R12, R4.reuse, R8 ;  /* 0x000000040c0c723c */ /* 0x084fe20000001808 */
[----:B------:R0:W-:Y:S07]  /*41020*/  STL [R1+0x1c30], R6 ;  /* 0x001c300601007387 */ /* 0x0001ee0000100800 */
[----:B----4-:R-:W-:Y:S11]  /*41030*/  HMMA.16816.F32 R8, R20, R4, R16 ;  /* 0x000000041408723c */ /* 0x010ff60000001810 */
[----:B------:R-:W-:Y:S11]  /*41040*/  @!UPT UIADD3 URZ, URZ, URZ, URZ ;  /* 0x0000003f3f3ff290 */ /* 0x000ff6000fffe03f */
[----:B------:R-:W-:Y:S01]  /*41050*/  @!UPT UIADD3 URZ, URZ, URZ, URZ ;  /* 0x0000003f3f3ff290 */ /* 0x000fe2000fffe03f */
[----:B------:R-:W-:Y:S01]  /*41060*/  STL.64 [R1+0x60], R8 ;  /* 0x0000600801007387 */ /* 0x000fe20000100a00 */
[----:B------:R-:W-:Y:S02]  /*41070*/  STL.64 [R1+0x80], R12 ;  /* 0x0000800c01007387 */ /* 0x000fe40000100a00 */
[----:B------:R-:W-:Y:S02]  /*41080*/  STL.64 [R1+0x88], R14 ;  /* 0x0000880e01007387 */ /* 0x000fe40000100a00 */
[----:B------:R-:W-:Y:S01]  /*41090*/  STL [R1+0x68], R10 ;  /* 0x0000680a01007387 */ /* 0x000fe20000100800 */
[----:B0-----:R-:W-:Y:S02]  /*410a0*/  MOV R6, R11 ;  /* 0x0000000b00067202 */ /* 0x001fe40000000f00 */
[----:B------:R-:W0:Y:S02]  /*410b0*/  LDSM.16.MT88.4 R8, [R25+0x3c080] ;  /* 0x03c080001908783b */ /* 0x000e240000004200 */
        /* <DEDUP_REMOVED lines=15> */
[----:B------:R1:W-:Y:S04]  /*411b0*/  STL [R1+0x1c34], R6 ;  /* 0x001c340601007387 */ /* 0x0003e80000100800 */
[----:B-1----:R-:W2:Y:S01]  /*411c0*/  LDL R6, [R1+0x370] ;  /* 0x0003700001067983 */ /* 0x002ea20000100800 */
        /* <DEDUP_REMOVED lines=16> */
[----:B0-----:R-:W4:Y:S01]  /*412d0*/  LDL.LU R12, [R1+0xf0] ;  /* 0x0000f000010c7983 */ /* 0x001f220000300800 */
[----:B------:R-:W4:Y:S02]  /*412e0*/  LDL.LU R13, [R1+0xf4] ;  /* 0x0000f400010d7983 */ /* 0x000f240000300800 */
[----:B------:R-:W2:Y:S02]  /*412f0*/  LDL.LU R14, [R1+0xf8] ;  /* 0x0000f800010e7983 */ /* 0x000ea40000300800 */
[----:B------:R-:W2:Y:S01]  /*41300*/  LDL.LU R15, [R1+0xfc] ;  /* 0x0000fc00010f7983 */ /* 0x000ea20000300800 */
[----:B------:R-:W-:-:S02]  /*41310*/  MOV R10, R27 ;  /* 0x0000001b000a7202 */ /* 0x000fc40000000f00 */
[----:B------:R-:W-:Y:S02]  /*41320*/  MOV R11, R26 ;  /* 0x0000001a000b7202 */ /* 0x000fe40000000f00 */
[----:B------:R-:W-:Y:S01]  /*41330*/  MOV R8, R24 ;  /* 0x0000001800087202 */ /* 0x000fe20000000f00 */
[----:B------:R-:W-:Y:S01]  /*41340*/  IMAD.MOV.U32 R9, RZ, RZ, R25 ;  /* 0x000000ffff097224 */ /* 0x000fe200078e0019 */
[----:B------:R-:W3:Y:S01]  /*41350*/  LDL.LU R24, [R1+0x1d04] ;  /* 0x001d040001187983 */ /* 0x000ee20000300800 */
[----:B------:R-:W3:Y:S02]  /*41360*/  LDL.LU R25, [R1+0x1d00] ;  /* 0x001d000001197983 */ /* 0x000ee40000300800 */
[----:B------:R0:W-:Y:S01]  /*41370*/  STL.64 [R1+0x1cc8], R10 ;  /* 0x001cc80a01007387 */ /* 0x0001e20000100a00 */
[----:B------:R1:W-:Y:S01]  /*41380*/  STL.64 [R1+0x1cc0], R8 ;  /* 0x001cc00801007387 */ /* 0x0003e20000100a00 */
[----:B0-----:R-:W-:Y:S01]  /*41390*/  MOV R10, R21 ;  /* 0x00000015000a7202 */ /* 0x001fe20000000f00 */
[----:B------:R-:W-:-:S02]  /*413a0*/  IMAD.MOV.U32 R11, RZ, RZ, R20 ;  /* 0x000000ffff0b7224 */ /* 0x000fc400078e0014 */
[----:B-1----:R-:W-:Y:S01]  /*413b0*/  IMAD.MOV.U32 R8, RZ, RZ, R23 ;  /* 0x000000ffff087224 */ /* 0x002fe200078e0017 */
[----:B------:R-:W-:Y:S02]  /*413c0*/  MOV R9, R22 ;  /* 0x0000001600097202 */ /* 0x000fe40000000f00 */
[----:B------:R-:W-:Y:S04]  /*413d0*/  LDSM.16.MT88.4 R20, [R28+0x3c000] ;  /* 0x03c000001c14783b */ /* 0x000fe80000004200 */
[----:B------:R-:W-:Y:S01]  /*413e0*/  STL.64 [R1+0x1ce8], R10 ;  /* 0x001ce80a01007387 */ /* 0x000fe20000100a00 */
[----:B------:R-:W-:Y:S03]  /*413f0*/  STL.64 [R1+0x1ce0], R8 ;  /* 0x001ce00801007387 */ /* 0x000fe60000100a00 */
[----:B--2---:R-:W-:Y:S01]  /*41400*/  STL.64 [R1+0x1c98], R14 ;  /* 0x001c980e01007387 */ /* 0x004fe20000100a00 */
[----:B----4-:R0:W-:Y:S03]  /*41410*/  STL.64 [R1+0x1c90], R12 ;  /* 0x001c900c01007387 */ /* 0x0101e60000100a00 */
        /* <DEDUP_REMOVED lines=16> */
[----:B------:R-:W-:-:S02]  /*41520*/  MOV R8, R19 ;  /* 0x0000001300087202 */ /* 0x000fc40000000f00 */
[----:B------:R-:W-:Y:S01]  /*41530*/  MOV R9, R18 ;  /* 0x0000001200097202 */ /* 0x000fe20000000f00 */
[----:B------:R-:W-:Y:S01]  /*41540*/  IMAD.MOV.U32 R10, RZ, RZ, R17 ;  /* 0x000000ffff0a7224 */ /* 0x000fe200078e0011 */
        /* <DEDUP_REMOVED lines=13> */
[----:B------:R-:W-:Y:S01]  /*41620*/  STL.64 [R1+0x1c50], R22 ;  /* 0x001c501601007387 */ /* 0x000fe20000100a00 */
[----:B------:R-:W-:Y:S01]  /*41630*/  STL.64 [R1+0x1c48], R20 ;  /* 0x001c481401007387 */ /* 0x000fe20000100a00 */
[-C--:B--2---:R-:W-:Y:S03]  /*41640*/  HMMA.16816.F32 R8, R8, R4.reuse, R12 ;  /* 0x000000040808723c */ /* 0x084fe6000000180c */
[----:B------:R-:W2:Y:S01]  /*41650*/  LDL.LU.64 R14, [R1+0x1cf8] ;  /* 0x001cf800010e7983 */ /* 0x000ea20000300a00 */
[----:B------:R-:W2:Y:S11]  /*41660*/  LDL.LU.64 R12, [R1+0x1cf0] ;  /* 0x001cf000010c7983 */ /* 0x000eb60000300a00 */
[----:B------:R-:W-:Y:S08]  /*41670*/  @!UPT UIADD3 URZ, URZ, URZ, URZ ;  /* 0x0000003f3f3ff290 */ /* 0x000ff0000fffe03f */
[----:B------:R-:W-:Y:S01]  /*41680*/  STL.64 [R1+0x50], R8 ;  /* 0x0000500801007387 */ /* 0x000fe20000100a00 */
[----:B------:R0:W-:Y:S03]  /*41690*/  STL.64 [R1+0x58], R10 ;  /* 0x0000580a01007387 */ /* 0x0001e60000100a00 */
[----:B0-----:R-:W2:Y:S01]  /*416a0*/  LDL.LU.64 R10, [R1+0x1ce8] ;  /* 0x001ce800010a7983 */ /* 0x001ea20000300a00 */
[----:B------:R-:W2:Y:S01]  /*416b0*/  LDL.LU.64 R8, [R1+0x1ce0] ;  /* 0x001ce00001087983 */ /* 0x000ea20000300a00 */
[----:B-----5:R-:W-:Y:S01]  /*416c0*/  MOV R22, R2 ;  /* 0x0000000200167202 */ /* 0x020fe20000000f00 */
[----:B---3--:R-:W-:Y:S01]  /*416d0*/  IMAD.MOV.U32 R23, RZ, RZ, R0 ;  /* 0x000000ffff177224 */ /* 0x008fe200078e0000 */
[----:B------:R-:W-:Y:S01]  /*416e0*/  MOV R21, R3 ;  /* 0x0000000300157202 */ /* 0x000fe20000000f00 */
        /* <DEDUP_REMOVED lines=12> */
[----:B------:R-:W-:Y:S01]  /*417b0*/  STL [R1+0x1c38], R7 ;  /* 0x001c380701007387 */ /* 0x000fe20000100800 */
        /* <DEDUP_REMOVED lines=15> */
[----:B------:R-:W2:Y:S01]  /*418b0*/  LDL.LU.64 R8, [R1+0x1c80] ;  /* 0x001c800001087983 */ /* 0x000ea20000300a00 */
[----:B------:R-:W-:Y:S01]  /*418c0*/  MOV R19, R25 ;  /* 0x0000001900137202 */ /* 0x000fe20000000f00 */
        /* <DEDUP_REMOVED lines=11> */
[----:B----4-:R-:W-:Y:S03]  /*41980*/  HMMA.16816.F32 R12, R12, R4, R16 ;  /* 0x000000040c0c723c */ /* 0x010fe60000001810 */
[----:B------:R-:W4:Y:S01]  /*41990*/  LDL.LU.64 R18, [R1+0x1c60] ;  /* 0x001c600001127983 */ /* 0x000f220000300a00 */
[----:B------:R-:W4:Y:S02]  /*419a0*/  LDL.LU.64 R16, [R1+0x1c58] ;  /* 0x001c580001107983 */ /* 0x000f240000300a00 */
[----:B------:R-:W-:-:S02]  /*419b0*/  IMAD.MOV.U32 R20, RZ, RZ, R24 ;  /* 0x000000ffff147224 */ /* 0x000fc400078e0018 */
[----:B------:R-:W2:Y:S11]  /*419c0*/  LDSM.16.MT88.4 R24, [R28+0x3c080] ;  /* 0x03c080001c18783b */ /* 0x000eb60000004200 */
[----:B------:R-:W-:Y:S04]  /*419d0*/  @!UPT UIADD3 URZ, URZ, URZ, URZ ;  /* 0x0000003f3f3ff290 */ /* 0x000fe8000fffe03f */
[----:B------:R0:W-:Y:S01]  /*419e0*/  STL.64 [R1+0x120], R12 ;  /* 0x0001200c01007387 */ /* 0x0001e20000100a00 */
[----:B------:R1:W-:Y:S03]  /*419f0*/  STL.64 [R1+0x128], R14 ;  /* 0x0001280e01007387 */ /* 0x0003e60000100a00 */
[----:B0-----:R-:W5:Y:S01]  /*41a00*/  LDL.LU R12, [R1+0x90] ;  /* 0x00009000010c7983 */ /* 0x001f620000300800 */
[----:B------:R-:W5:Y:S02]  /*41a10*/  LDL.LU R13, [R1+0x94] ;  /* 0x00009400010d7983 */ /* 0x000f640000300800 */
[----:B-1----:R-:W5:Y:S01]  /*41a20*/  LDL.LU R14, [R1+0x98] ;  /* 0x00009800010e7983 */ /* 0x002f620000300800 */
[----:B----4-:R-:W-:Y:S01]  /*41a30*/  HMMA.16816.F32 R16, R16, R4, R20 ;  /* 0x000000041010723c */ /* 0x010fe20000001814 */
[----:B------:R-:W5:Y:S01]  /*41a40*/  LDL.LU.64 R22, [R1+0x1c50] ;  /* 0x001c500001167983 */ /* 0x000f620000300a00 */
[----:B------:R-:W5:Y:S02]  /*41a50*/  LDL.LU.64 R20, [R1+0x1c48] ;  /* 0x001c480001147983 */ /* 0x000f640000300a00 */
[----:B---3--:R-:W-:-:S04]  /*41a60*/  IMAD.MOV.U32 R15, RZ, RZ, R29 ;  /* 0x000000ffff0f7224 */ /* 0x008fc800078e001d */
[-C--:B--2---:R-:W-:Y:S11]  /*41a70*/  HMMA.16816.F32 R8, R24, R4.reuse, R8 ;  /* 0x000000041808723c */ /* 0x084ff60000001808 */
[----:B------:R-:W-:Y:S04]  /*41a80*/  @!UPT UIADD3 URZ, URZ, URZ, URZ ;  /* 0x0000003f3f3ff290 */ /* 0x000fe8000fffe03f */
[----:B------:R-:W-:Y:S01]  /*41a90*/  STL.64 [R1+0x110], R16 ;  /* 0x0001101001007387 */ /* 0x000fe20000100a00 */
[----:B------:R-:W-:Y:S02]  /*41aa0*/  STL.64 [R1+0x118], R18 ;  /* 0x0001181201007387 */ /* 0x000fe40000100a00 */
[----:B------:R-:W-:Y:S05]  /*41ab0*/  LDSM.16.MT88.4 R16, [R6+0x3e000] ;  /* 0x03e000000610783b */ /* 0x000fea0000004200 */
[----:B------:R-:W-:Y:S01]  /*41ac0*/  STL.64 [R1+0xd0], R8 ;  /* 0x0000d00801007387 */ /* 0x000fe20000100a00 */
[----:B------:R-:W-:Y:S01]  /*41ad0*/  MOV R29, R11 ;  /* 0x0000000b001d7202 */ /* 0x000fe20000000f00 */
[----:B-----5:R-:W-:Y:S11]  /*41ae0*/  HMMA.16816.F32 R12, R20, R4, R12 ;  /* 0x00000004140c723c */ /* 0x020ff6000000180c */
[----:B------:R-:W-:Y:S11]  /*41af0*/  @!UPT UIADD3 URZ, URZ, URZ, URZ ;  /* 0x0000003f3f3ff290 */ /* 0x000ff6000fffe03f */
[----:B------:R-:W-:Y:S01]  /*41b00*/  @!UPT UIADD3 URZ, URZ, URZ, URZ ;  /* 0x0000003f3f3ff290 */ /* 0x000fe2000fffe03f */
[----:B------:R-:W-:Y:S01]  /*41b10*/  STL.64 [R1+0xf0], R12 ;  /* 0x0000f00c01007387 */ /* 0x000fe20000100a00 */
[----:B------:R-:W-:Y:S02]  /*41b20*/  STL.64 [R1+0xf8], R14 ;  /* 0x0000f80e01007387 */ /* 0x000fe40000100a00 */
[----:B------:R-:W-:Y:S02]  /*41b30*/  STL [R1+0xd8], R10 ;  /* 0x0000d80a01007387 */ /* 0x000fe40000100800 */
[----:B------:R0:W-:Y:S01]  /*41b40*/  STL [R1+0x1b68], R29 ;  /* 0x001b681d01007387 */ /* 0x0001e20000100800 */
[----:B------:R-:W1:Y:S04]  /*41b50*/  LDSM.16.MT88.4 R12, [R28+0x3c180] ;  /* 0x03c180001c0c783b */ /* 0x000e680000004200 */
[----:B------:R-:W-:Y:S04]  /*41b60*/  LDSM.16.MT88.4 R8, [R28+0x3c100] ;  /* 0x03c100001c08783b */ /* 0x000fe80000004200 */
[----:B0-----:R-:W2:Y:S04]  /*41b70*/  LDL R29, [R1+0xbfc] ;  /* 0x000bfc00011d7983 */ /* 0x001ea80000100800 */
[----:B-1----:R0:W-:Y:S01]  /*41b80*/  STL.64 [R1+0x1c20], R14 ;  /* 0x001c200e01007387 */ /* 0x0021e20000100a00 */
[----:B------:R1:W-:Y:S01]  /*41b90*/  STL.64 [R1+0x1c18], R12 ;  /* 0x001c180c01007387 */ /* 0x0003e20000100a00 */
[----:B0-----:R-:W-:Y:S01]  /*41ba0*/  MOV R15, R16 ;  /* 0x00000010000f7202 */ /* 0x001fe20000000f00 */
[----:B------:R-:W-:Y:S01]  /*41bb0*/  IMAD.MOV.U32 R14, RZ, RZ, R17 ;  /* 0x000000ffff0e7224 */ /* 0x000fe200078e0011 */
[----:B-1----:R-:W-:-:S02]  /*41bc0*/  MOV R13, R18 ;  /* 0x00000012000d7202 */ /* 0x002fc40000000f00 */
        /* <DEDUP_REMOVED lines=17> */
[----:B0-----:R0:W-:Y:S01]  /*41ce0*/  STL.64 [R1+0x1b88], R18 ;  /* 0x001b881201007387 */ /* 0x0011e20000100a00 */
[----:B------:R1:W-:Y:S01]  /*41cf0*/  STL.64 [R1+0x1b80], R16 ;  /* 0x001b801001007387 */ /* 0x0003e20000100a00 */
[----:B0-----:R-:W-:Y:S01]  /*41d00*/  MOV R18, R7 ;  /* 0x0000000700127202 */ /* 0x001fe20000000f00 */
[----:B-1----:R-:W-:Y:S02]  /*41d10*/  IMAD.MOV.U32 R16, RZ, RZ, R2 ;  /* 0x000000ffff107224 */ /* 0x002fe400078e0002 */
[----:B------:R-:W-:Y:S01]  /*41d20*/  IMAD.MOV.U32 R19, RZ, RZ, R6 ;  /* 0x000000ffff137224 */ /* 0x000fe200078e0006 */
[----:B------:R-:W2:Y:S01]  /*41d30*/  LDL.LU R2, [R1+0x1c40] ;  /* 0x001c400001027983 */ /* 0x000ea20000300800 */
[----:B------:R-:W-:-:S02]  /*41d40*/  MOV R17, R3 ;  /* 0x0000000300117202 */ /* 0x000fc40000000f00 */
[----:B------:R-:W3:Y:S02]  /*41d50*/  LDL.LU R3, [R1+0x1c3c] ;  /* 0x001c3c0001037983 */ /* 0x000ee40000300800 */
[----:B------:R-:W4:Y:S01]  /*41d60*/  LDL.LU R7, [R1+0x1c38] ;  /* 0x001c380001077983 */ /* 0x000f220000300800 */
[----:B------:R-:W5:Y:S01]  /*41d70*/  LDL.LU R6, [R1+0x1c34] ;  /* 0x001c340001067983 */ /* 0x000f620000300800 */
[----:B------:R0:W-:Y:S02]  /*41d80*/  STL.64 [R1+0x1ba8], R18 ;  /* 0x001ba81201007387 */ /* 0x0001e40000100a00 */
[----:B------:R1:W-:Y:S02]  /*41d90*/  STL.64 [R1+0x1ba0], R16 ;  /* 0x001ba01001007387 */ /* 0x0003e40000100a00 */
[----:B0-----:R-:W-:Y:S01]  /*41da0*/  IMAD.MOV.U32 R18, RZ, RZ, R25 ;  /* 0x000000ffff127224 */ /* 0x001fe200078e0019 */
[----:B------:R-:W-:Y:S02]  /*41db0*/  MOV R19, R24 ;  /* 0x0000001800137202 */ /* 0x000fe40000000f00 */
[----:B-1----:R-:W-:-:S02]  /*41dc0*/  MOV R16, R27 ;  /* 0x0000001b00107202 */ /* 0x002fc40000000f00 */
[----:B------:R-:W-:Y:S02]  /*41dd0*/  MOV R17, R26 ;  /* 0x0000001a00117202 */ /* 0x000fe40000000f00 */
[----:B------:R-:W-:Y:S04]  /*41de0*/  LDSM.16.MT88.4 R24, [R29+0x3e100] ;  /* 0x03e100001d18783b */ /* 0x000fe80000004200 */
        /* <DEDUP_REMOVED lines=13> */
[----:B------:R-:W2:Y:S02]  /*41ec0*/  LDL.LU R22, [R1+0x68] ;  /* 0x0000680001167983 */ /* 0x000ea40000300800 */
[----:B------:R-:W-:Y:S01]  /*41ed0*/  IMAD.MOV.U32 R18, RZ, RZ, R13 ;  /* 0x000000ffff127224 */ /* 0x000fe200078e000d */
[----:B------:R-:W-:-:S02]  /*41ee0*/  MOV R19, R12 ;  /* 0x0000000c00137202 */ /* 0x000fc40000000f00 */
[----:B------:R-:W-:Y:S02]  /*41ef0*/  MOV R16, R15 ;  /* 0x0000000f00107202 */ /* 0x000fe40000000f00 */
[----:B------:R-:W-:Y:S01]  /*41f00*/  MOV R17, R14 ;  /* 0x0000000e00117202 */ /* 0x000fe20000000f00 */
[----:B-----5:R-:W-:Y:S02]  /*41f10*/  IMAD.MOV.U32 R23, RZ, RZ, R6 ;  /* 0x000000ffff177224 */ /* 0x020fe400078e0006 */
[----:B------:R-:W5:Y:S01]  /*41f20*/  LDL.LU R6, [R1+0x1c30] ;  /* 0x001c300001067983 */ /* 0x000f620000300800 */
[----:B------:R-:W3:Y:S02]  /*41f30*/  LDL.LU R12, [R1+0x170] ;  /* 0x00017000010c7983 */ /* 0x000ee40000300800 */
[----:B------:R-:W3:Y:S02]  /*41f40*/  LDL.LU R13, [R1+0x174] ;  /* 0x00017400010d7983 */ /* 0x000ee40000300800 */
[----:B------:R-:W3:Y:S01]  /*41f50*/  LDL.LU R14, [R1+0x178] ;  /* 0x00017800010e7983 */ /* 0x000ee20000300800 */
[----:B------:R-:W3:Y:S01]  /*41f60*/  LDL.LU R15, [R1+0x17c] ;  /* 0x00017c00010f7983 */ /* 0x000ee20000300800 */
[----:B------:R-:W-:Y:S02]  /*41f70*/  STL.64 [R1+0x1c08], R18 ;  /* 0x001c081201007387 */ /* 0x000fe40000100a00 */
[----:B------:R0:W-:Y:S02]  /*41f80*/  STL.64 [R1+0x1c00], R16 ;  /* 0x001c001001007387 */ /* 0x0001e40000100a00 */
[----:B0-----:R-:W3:Y:S01]  /*41f90*/  LDL.LU R16, [R1+0x130] ;  /* 0x0001300001107983 */ /* 0x001ee20000300800 */
[----:B------:R-:W3:Y:S02]  /*41fa0*/  LDL.LU R17, [R1+0x134] ;  /* 0x0001340001117983 */ /* 0x000ee40000300800 */
[----:B------:R-:W3:Y:S02]  /*41fb0*/  LDL.LU R18, [R1+0x138] ;  /* 0x0001380001127983 */ /* 0x000ee40000300800 */
[----:B------:R-:W3:Y:S01]  /*41fc0*/  LDL.LU R19, [R1+0x13c] ;  /* 0x00013c0001137983 */ /* 0x000ee20000300800 */
        /* <DEDUP_REMOVED lines=25> */
[----:B-----5:R-:W-:-:S02]  /*42160*/  IMAD.MOV.U32 R23, RZ, RZ, R6 ;  /* 0x000000ffff177224 */ /* 0x020fc400078e0006 */
[----:B------:R-:W2:Y:S01]  /*42170*/  LDL.LU R6, [R1+0x1c28] ;  /* 0x001c280001067983 */ /* 0x000ea20000300800 */
[----:B------:R-:W3:Y:S02]  /*42180*/  LDL.LU.64 R14, [R1+0x1c20] ;  /* 0x001c2000010e7983 */ /* 0x000ee40000300a00 */
[----:B------:R-:W3:Y:S08]  /*42190*/  LDL.LU.64 R12, [R1+0x1c18] ;  /* 0x001c1800010c7983 */ /* 0x000ef00000300a00 */
[----:B------:R4:W-:Y:S01]  /*421a0*/  STL.64 [R1+0xc0], R8 ;  /* 0x0000c00801007387 */ /* 0x0009e20000100a00 */
[----:B------:R0:W-:Y:S01]  /*421b0*/  STL.64 [R1+0xc8], R10 ;  /* 0x0000c80a01007387 */ /* 0x0001e20000100a00 */
[----:B----4-:R-:W-:-:S03]  /*421c0*/  MOV R8, R7 ;  /* 0x0000000700087202 */ /* 0x010fc60000000f00 */
[----:B------:R-:W2:Y:S01]  /*421d0*/  LDL.LU R7, [R1+0x1c10] ;  /* 0x001c100001077983 */ /* 0x000ea20000300800 */
[----:B---3--:R-:W-:Y:S03]  /*421e0*/  HMMA.16816.F32 R12, R12, R4, R16 ;  /* 0x000000040c0c723c */ /* 0x008fe60000001810 */
[----:B------:R-:W2:Y:S01]  /*421f0*/  LDL.LU.64 R18, [R1+0x1c08] ;  /* 0x001c080001127983 */ /* 0x000ea20000300a00 */
[----:B------:R-:W2:Y:S01]  /*42200*/  LDL.LU.64 R16, [R1+0x1c00] ;  /* 0x001c000001107983 */ /* 0x000ea20000300a00 */
[----:B------:R-:W-:Y:S01]  /*42210*/  MOV R9, R3 ;  /* 0x0000000300097202 */ /* 0x000fe20000000f00 */
[----:B0-----:R-:W-:Y:S01]  /*42220*/  IMAD.MOV.U32 R10, RZ, RZ, R2 ;  /* 0x000000ffff0a7224 */ /* 0x001fe200078e0002 */
[----:B------:R-:W-:Y:S11]  /*42230*/  MOV R11, R0 ;  /* 0x00000000000b7202 */ /* 0x000ff60000000f00 */
[----:B------:R-:W-:Y:S06]  /*42240*/  @!UPT UIADD3 URZ, URZ, URZ, URZ ;  /* 0x0000003f3f3ff290 */ /* 0x000fec000fffe03f */
[----:B------:R-:W-:Y:S01]  /*42250*/  MOV R4, R12 ;  /* 0x0000000c00047202 */ /* 0x000fe20000000f00 */
[----:B------:R-:W-:Y:S01]  /*42260*/  IMAD.MOV.U32 R3, RZ, RZ, R13 ;  /* 0x000000ffff037224 */ /* 0x000fe200078e000d */
[----:B------:R-:W3:Y:S01]  /*42270*/  LDL.LU R12, [R1+0x50] ;  /* 0x00005000010c7983 */ /* 0x000ee20000300800 */
[----:B------:R-:W-:Y:S01]  /*42280*/  MOV R2, R14 ;  /* 0x0000000e00027202 */ /* 0x000fe20000000f00 */
[----:B------:R-:W3:Y:S01]  /*42290*/  LDL.LU R13, [R1+0x54] ;  /* 0x00005400010d7983 */ /* 0x000ee20000300800 */
[----:B------:R-:W-:Y:S01]  /*422a0*/  MOV R0, R15 ;  /* 0x0000000f00007202 */ /* 0x000fe20000000f00 */
[----:B------:R-:W3:Y:S01]  /*422b0*/  LDL.LU R14, [R1+0x58] ;  /* 0x00005800010e7983 */ /* 0x000ee20000300800 */
[----:B------:R-:W3:Y:S02]  /*422c0*/  LDL.LU R15, [R1+0x5c] ;  /* 0x00005c00010f7983 */ /* 0x000ee40000300800 */
        /* <DEDUP_REMOVED lines=40> */
[-C--:B---3--:R-:W-:Y:S08]  /*42550*/  HMMA.16816.F32 R20, R20, R6.reuse, R12 ;  /* 0x000000061414723c */ /* 0x088ff0000000180c */
[----:B------:R-:W-:Y:S01]  /*42560*/  HMMA.16816.F32 R12, R24, R6, R8 ;  /* 0x00000006180c723c */ /* 0x000fe20000001808 */
[----:B------:R-:W0:Y:S11]  /*42570*/  LDSM.16.MT88.4 R8, [R29+0x3e180] ;  /* 0x03e180001d08783b */ /* 0x000e360000004200 */
[----:B------:R-:W-:Y:S03]  /*42580*/  @!UPT UIADD3 URZ, URZ, URZ, URZ ;  /* 0x0000003f3f3ff290 */ /* 0x000fe6000fffe03f */
[----:B------:R0:W-:Y:S02]  /*42590*/  STL.64 [R1+0x50], R20 ;  /* 0x0000501401007387 */ /* 0x0001e40000100a00 */
[----:B0-----:R-:W-:Y:S01]  /*425a0*/  IMAD.MOV.U32 R21, RZ, RZ, R8 ;  /* 0x000000ffff157224 */ /* 0x001fe200078e0008 */
[----:B------:R-:W-:Y:S02]  /*425b0*/  MOV R20, R9 ;  /* 0x0000000900147202 */ /* 0x000fe40000000f00 */
[----:B------:R-:W-:Y:S01]  /*425c0*/  MOV R5, R10 ;  /* 0x0000000a00057202 */ /* 0x000fe20000000f00 */
[----:B------:R-:W-:Y:S02]  /*425d0*/  IMAD.MOV.U32 R4, RZ, RZ, R11 ;  /* 0x000000ffff047224 */ /* 0x000fe400078e000b */
[----:B--2---:R-:W0:Y:S04]  /*425e0*/  LDSM.16.MT88.4 R8, [R19+0x3e000] ;  /* 0x03e000001308783b */ /* 0x004e280000004200 */
[----:B------:R1:W-:Y:S01]  /*425f0*/  STL.64 [R1+0x58], R22 ;  /* 0x0000581601007387 */ /* 0x0003e20000100a00 */
[----:B------:R-:W2:Y:S02]  /*42600*/  LDL.LU R29, [R1+0x1b68] ;  /* 0x001b6800011d7983 */ /* 0x000ea40000300800 */
[----:B------:R-:W-:Y:S02]  /*42610*/  STL.64 [R1+0x40], R12 ;  /* 0x0000400c01007387 */ /* 0x000fe40000100a00 */
[----:B------:R-:W-:Y:S02]  /*42620*/  STL.64 [R1+0x48], R14 ;  /* 0x0000480e01007387 */ /* 0x000fe40000100a00 */
[----:B------:R-:W-:Y:S01]  /*42630*/  LDSM.16.MT88.4 R12, [R19+0x3e100] ;  /* 0x03e10000130c783b */ /* 0x000fe20000004200 */
[----:B0-----:R-:W-:-:S02]  /*42640*/  MOV R25, R8 ;  /* 0x0000000800197202 */ /* 0x001fc40000000f00 */
[----:B------:R-:W-:Y:S01]  /*42650*/  MOV R24, R9 ;  /* 0x0000000900187202 */ /* 0x000fe20000000f00 */
[----:B-1----:R-:W-:Y:S01]  /*42660*/  IMAD.MOV.U32 R23, RZ, RZ, R10 ;  /* 0x000000ffff177224 */ /* 0x002fe200078e000a */
[----:B------:R-:W-:Y:S02]  /*42670*/  MOV R22, R11 ;  /* 0x0000000b00167202 */ /* 0x000fe40000000f00 */
[----:B------:R-:W0:Y:S02]  /*42680*/  LDSM.16.MT88.4 R8, [R19+0x3e080] ;  /* 0x03e080001308783b */ /* 0x000e240000004200 */
[----:B------:R-:W1:Y:S02]  /*42690*/  LDSM.16.MT88.4 R16, [R19+0x3e180] ;  /* 0x03e180001310783b */ /* 0x000e640000004200 */
[----:B0-----:R1:W-:Y:S02]  /*426a0*/  STL.64 [R1+0x1b20], R10 ;  /* 0x001b200a01007387 */ /* 0x0013e40000100a00 */
[----:B------:R0:W-:Y:S01]  /*426b0*/  STL.64 [R1+0x1b18], R8 ;  /* 0x001b180801007387 */ /* 0x0001e20000100a00 */
[----:B-1----:R-:W-:Y:S01]  /*426c0*/  MOV R11, R16 ;  /* 0x00000010000b7202 */ /* 0x002fe20000000f00 */
[----:B------:R-:W-:Y:S01]  /*426d0*/  IMAD.MOV.U32 R10, RZ, RZ, R17 ;  /* 0x000000ffff0a7224 */ /* 0x000fe200078e0011 */
[----:B0-----:R-:W-:-:S02]  /*426e0*/  MOV R9, R18 ;  /* 0x0000001200097202 */ /* 0x001fc40000000f00 */
[----:B------:R-:W-:Y:S02]  /*426f0*/  MOV R8, R19 ;  /* 0x0000001300087202 */ /* 0x000fe40000000f00 */
[----:B------:R-:W0:Y:S04]  /*42700*/  LDSM.16.MT88.4 R16, [R28+0x3e000] ;  /* 0x03e000001c10783b */ /* 0x000e280000004200 */
[----:B------:R-:W-:Y:S01]  /*42710*/  STL.64 [R1+0x1b10], R14 ;  /* 0x001b100e01007387 */ /* 0x000fe20000100a00 */
[----:B------:R1:W-:Y:S03]  /*42720*/  STL.64 [R1+0x1b08], R12 ;  /* 0x001b080c01007387 */ /* 0x0003e60000100a00 */
[----:B0-----:R0:W-:Y:S01]  /*42730*/  STL.64 [R1+0x1ad8], R18 ;  /* 0x001ad81201007387 */ /* 0x0011e20000100a00 */
[----:B------:R3:W-:Y:S02]  /*42740*/  STL.64 [R1+0x1ad0], R16 ;  /* 0x001ad01001007387 */ /* 0x0007e40000100a00 */
[----:B-1----:R-:W4:Y:S02]  /*42750*/  LDL.LU R12, [R1+0x140] ;  /* 0x00014000010c7983 */ /* 0x002f240000300800 */
[----:B------:R-:W4:Y:S01]  /*42760*/  LDL.LU R13, [R1+0x144] ;  /* 0x00014400010d7983 */ /* 0x000f220000300800 */
[----:B------:R-:W5:Y:S01]  /*42770*/  LDL.LU R14, [R1+0x148] ;  /* 0x00014800010e7983 */ /* 0x000f620000300800 */
[----:B------:R-:W5:Y:S01]  /*42780*/  LDL.LU R15, [R1+0x14c] ;  /* 0x00014c00010f7983 */ /* 0x000f620000300800 */
[----:B0-----:R-:W-:Y:S01]  /*42790*/  MOV R18, R9 ;  /* 0x0000000900127202 */ /* 0x001fe20000000f00 */
[----:B---3--:R-:W-:Y:S01]  /*427a0*/  IMAD.MOV.U32 R16, RZ, RZ, R11 ;  /* 0x000000ffff107224 */ /* 0x008fe200078e000b */
[----:B------:R-:W-:Y:S01]  /*427b0*/  MOV R17, R10 ;  /* 0x0000000a00117202 */ /* 0x000fe20000000f00 */
[----:B------:R-:W-:-:S02]  /*427c0*/  IMAD.MOV.U32 R19, RZ, RZ, R8 ;  /* 0x000000ffff137224 */ /* 0x000fc400078e0008 */
[----:B------:R-:W-:Y:S01]  /*427d0*/  IMAD.MOV.U32 R10, RZ, RZ, R23 ;  /* 0x000000ffff0a7224 */ /* 0x000fe200078e0017 */
[----:B------:R-:W-:Y:S02]  /*427e0*/  MOV R11, R22 ;  /* 0x00000016000b7202 */ /* 0x000fe40000000f00 */
[----:B------:R-:W-:Y:S02]  /*427f0*/  MOV R8, R25 ;  /* 0x0000001900087202 */ /* 0x000fe40000000f00 */
[----:B------:R-:W-:Y:S02]  /*42800*/  MOV R9, R24 ;  /* 0x0000001800097202 */ /* 0x000fe40000000f00 */
[----:B------:R-:W-:Y:S04]  /*42810*/  LDSM.16.MT88.4 R24, [R28+0x3e100] ;  /* 0x03e100001c18783b */ /* 0x000fe80000004200 */
[----:B-----5:R-:W-:Y:S01]  /*42820*/  STL.64 [R1+0x1b30], R14 ;  /* 0x001b300e01007387 */ /* 0x020fe20000100a00 */
[----:B----4-:R0:W-:Y:S02]  /*42830*/  STL.64 [R1+0x1b28], R12 ;  /* 0x001b280c01007387 */ /* 0x0101e40000100a00 */
[----:B------:R-:W-:Y:S02]  /*42840*/  STL.64 [R1+0x1b40], R10 ;  /* 0x001b400a01007387 */ /* 0x000fe40000100a00 */
[----:B------:R1:W-:Y:S01]  /*42850*/  STL.64 [R1+0x1b38], R8 ;  /* 0x001b380801007387 */ /* 0x0003e20000100a00 */
[----:B0-----:R-:W3:Y:S01]  /*42860*/  LDL.LU R12, [R1+0x150] ;  /* 0x00015000010c7983 */ /* 0x001ee20000300800 */
[----:B------:R-:W3:Y:S02]  /*42870*/  LDL.LU R13, [R1+0x154] ;  /* 0x00015400010d7983 */ /* 0x000ee40000300800 */
[----:B------:R-:W4:Y:S02]  /*42880*/  LDL.LU R14, [R1+0x158] ;  /* 0x00015800010e7983 */ /* 0x000f240000300800 */
[----:B------:R-:W4:Y:S01]  /*42890*/  LDL.LU R15, [R1+0x15c] ;  /* 0x00015c00010f7983 */ /* 0x000f220000300800 */
[----:B-1----:R-:W-:Y:S01]  /*428a0*/  MOV R8, R21 ;  /* 0x0000001500087202 */ /* 0x002fe20000000f00 */
[----:B------:R-:W-:-:S02]  /*428b0*/  IMAD.MOV.U32 R9, RZ, RZ, R20 ;  /* 0x000000ffff097224 */ /* 0x000fc400078e0014 */
[----:B------:R-:W0:Y:S01]  /*428c0*/  LDSM.16.MT88.4 R20, [R28+0x3e080] ;  /* 0x03e080001c14783b */ /* 0x000e220000004200 */
[----:B------:R-:W-:Y:S02]  /*428d0*/  MOV R10, R5 ;  /* 0x00000005000a7202 */ /* 0x000fe40000000f00 */
[----:B------:R-:W-:Y:S01]  /*428e0*/  MOV R11, R4 ;  /* 0x00000004000b7202 */ /* 0x000fe20000000f00 */
[----:B----4-:R-:W-:Y:S01]  /*428f0*/  STL.64 [R1+0x1b50], R14 ;  /* 0x001b500e01007387 */ /* 0x010fe20000100a00 */
[----:B---3--:R1:W-:Y:S03]  /*42900*/  STL.64 [R1+0x1b48], R12 ;  /* 0x001b480c01007387 */ /* 0x0083e60000100a00 */
[----:B------:R-:W-:Y:S02]  /*42910*/  STL.64 [R1+0x1b60], R10 ;  /* 0x001b600a01007387 */ /* 0x000fe40000100a00 */
[----:B------:R-:W-:Y:S02]  /*42920*/  STL.64 [R1+0x1b58], R8 ;  /* 0x001b580801007387 */ /* 0x000fe40000100a00 */
[----:B------:R-:W3:Y:S01]  /*42930*/  LDSM.16.MT88.4 R8, [R28+0x3e180] ;  /* 0x03e180001c08783b */ /* 0x000ee20000004200 */
[----:B------:R-:W-:Y:S06]  /*42940*/  BAR.SYNC.DEFER_BLOCKING 0x0 ;  /* 0x0000000000007b1d */ /* 0x000fec0000010000 */
[----:B-1----:R-:W4:Y:S01]  /*42950*/  LDL.LU R12, [R1+0x160] ;  /* 0x00016000010c7983 */ /* 0x002f220000300800 */
[----:B------:R-:W4:Y:S02]  /*42960*/  LDL.LU R13, [R1+0x164] ;  /* 0x00016400010d7983 */ /* 0x000f240000300800 */
[----:B------:R-:W4:Y:S02]  /*42970*/  LDL.LU R14, [R1+0x168] ;  /* 0x00016800010e7983 */ /* 0x000f240000300800 */
[----:B------:R-:W4:Y:S01]  /*42980*/  LDL.LU R15, [R1+0x16c] ;  /* 0x00016c00010f7983 */ /* 0x000f220000300800 */
[----:B------:R-:W-:Y:S01]  /*42990*/  STL.64 [R1+0x1b00], R18 ;  /* 0x001b001201007387 */ /* 0x000fe20000100a00 */
[----:B------:R1:W-:Y:S03]  /*429a0*/  STL.64 [R1+0x1af8], R16 ;  /* 0x001af81001007387 */ /* 0x0003e60000100a00 */
[----:B-1----:R-:W5:Y:S01]  /*429b0*/  LDL.LU R16, [R1+0x120] ;  /* 0x0001200001107983 */ /* 0x002f620000300800 */
[----:B------:R-:W5:Y:S02]  /*429c0*/  LDL.LU R17, [R1+0x124] ;  /* 0x0001240001117983 */ /* 0x000f640000300800 */
[----:B------:R-:W5:Y:S02]  /*429d0*/  LDL.LU R18, [R1+0x128] ;  /* 0x0001280001127983 */ /* 0x000f640000300800 */
[----:B------:R-:W5:Y:S01]  /*429e0*/  LDL.LU R19, [R1+0x12c] ;  /* 0x00012c0001137983 */ /* 0x000f620000300800 */
[----:B0-----:R-:W-:Y:S01]  /*429f0*/  STL.64 [R1+0x1ac8], R22 ;  /* 0x001ac81601007387 */ /* 0x001fe20000100a00 */
[----:B------:R0:W-:Y:S03]  /*42a00*/  STL.64 [R1+0x1ac0], R20 ;  /* 0x001ac01401007387 */ /* 0x0001e60000100a00 */
[----:B0-----:R-:W2:Y:S01]  /*42a10*/  LDL.LU R20, [R1+0xf0] ;  /* 0x0000f00001147983 */ /* 0x001ea20000300800 */
[----:B------:R-:W2:Y:S02]  /*42a20*/  LDL.LU R21, [R1+0xf4] ;  /* 0x0000f40001157983 */ /* 0x000ea40000300800 */
[----:B------:R-:W2:Y:S02]  /*42a30*/  LDL.LU R22, [R1+0xf8] ;  /* 0x0000f80001167983 */ /* 0x000ea40000300800 */
[----:B------:R-:W2:Y:S02]  /*42a40*/  LDL.LU R23, [R1+0xfc] ;  /* 0x0000fc0001177983 */ /* 0x000ea40000300800 */
[----:B---3--:R-:W-:Y:S01]  /*42a50*/  IMAD.MOV.U32 R28, RZ, RZ, R10 ;  /* 0x000000ffff1c7224 */ /* 0x008fe200078e000a */
[----:B------:R-:W-:-:S02]  /*42a60*/  MOV R5, R11 ;  /* 0x0000000b00057202 */ /* 0x000fc40000000f00 */
[----:B------:R-:W-:Y:S01]  /*42a70*/  MOV R4, R8 ;  /* 0x0000000800047202 */ /* 0x000fe20000000f00 */
[----:B--2---:R-:W-:Y:S01]  /*42a80*/  STL.64 [R1+0x1ae8], R22 ;  /* 0x001ae81601007387 */ /* 0x004fe20000100a00 */
[----:B------:R0:W-:Y:S03]  /*42a90*/  STL.64 [R1+0x1ae0], R20 ;  /* 0x001ae01401007387 */ /* 0x0001e60000100a00 */
        /* <DEDUP_REMOVED lines=9> */
[----:B------:R-:W-:Y:S01]  /*42b30*/  IMAD.MOV.U32 R27, RZ, RZ, R29 ;  /* 0x000000ffff1b7224 */ /* 0x000fe200078e001d */
[----:B------:R-:W-:Y:S01]  /*42b40*/  MOV R29, R9 ;  /* 0x00000009001d7202 */ /* 0x000fe20000000f00 */
[----:B------:R-:W4:Y:S01]  /*42b50*/  LDL.LU.64 R10, [R1+0x1b60] ;  /* 0x001b6000010a7983 */ /* 0x000f220000300a00 */
        /* <DEDUP_REMOVED lines=13> */
[----:B------:R-:W-:Y:S01]  /*42c30*/  STL.64 [R1], R8 ;  /* 0x0000000801007387 */ /* 0x000fe20000100a00 */
[----:B------:R0:W-:Y:S03]  /*42c40*/  STL.64 [R1+0x8], R10 ;  /* 0x0000080a01007387 */ /* 0x0001e60000100a00 */
[----:B0-----:R-:W4:Y:S01]  /*42c50*/  LDL.LU.64 R10, [R1+0x1b20] ;  /* 0x001b2000010a7983 */ /* 0x001f220000300a00 */
[----:B------:R-:W4:Y:S02]  /*42c60*/  LDL.LU.64 R8, [R1+0x1b18] ;  /* 0x001b180001087983 */ /* 0x000f240000300a00 */
[-C--:B----4-:R-:W-:Y:S01]  /*42c70*/  HMMA.16816.F32 R8, R8, R6.reuse, R12 ;  /* 0x000000060808723c */ /* 0x090fe2000000180c */
[----:B------:R-:W5:Y:S01]  /*42c80*/  LDL.LU.64 R14, [R1+0x1b10] ;  /* 0x001b1000010e7983 */ /* 0x000f620000300a00 */
[----:B------:R-:W5:Y:S11]  /*42c90*/  LDL.LU.64 R12, [R1+0x1b08] ;  /* 0x001b0800010c7983 */ /* 0x000f760000300a00 */
[----:B------:R-:W-:Y:S10]  /*42ca0*/  @!UPT UIADD3 URZ, URZ, URZ, URZ ;  /* 0x0000003f3f3ff290 */ /* 0x000ff4000fffe03f */
[----:B------:R-:W-:Y:S01]  /*42cb0*/  STL [R1+0x1aa0], R10 ;  /* 0x001aa00a01007387 */ /* 0x000fe20000100800 */
[----:B------:R-:W-:Y:S02]  /*42cc0*/  STL [R1+0x1a9c], R11 ;  /* 0x001a9c0b01007387 */ /* 0x000fe40000100800 */
[----:B------:R0:W-:Y:S02]  /*42cd0*/  STL.64 [R1+0x1aa8], R8 ;  /* 0x001aa80801007387 */ /* 0x0001e40000100a00 */
[----:B0-----:R-:W4:Y:S01]  /*42ce0*/  LDL.LU R8, [R1+0xc0] ;  /* 0x0000c00001087983 */ /* 0x001f220000300800 */
[----:B------:R-:W4:Y:S02]  /*42cf0*/  LDL.LU R9, [R1+0xc4] ;  /* 0x0000c40001097983 */ /* 0x000f240000300800 */
[----:B------:R-:W4:Y:S02]  /*42d00*/  LDL.LU R10, [R1+0xc8] ;  /* 0x0000c800010a7983 */ /* 0x000f240000300800 */
[----:B------:R-:W4:Y:S01]  /*42d10*/  LDL.LU R11, [R1+0xcc] ;  /* 0x0000cc00010b7983 */ /* 0x000f220000300800 */
[-C--:B-----5:R-:W-:Y:S01]  /*42d20*/  HMMA.16816.F32 R12, R12, R6.reuse, R16 ;  /* 0x000000060c0c723c */ /* 0x0a0fe20000001810 */
[----:B------:R-:W2:Y:S01]  /*42d30*/  LDL.LU.64 R18, [R1+0x1b00] ;  /* 0x001b000001127983 */ /* 0x000ea20000300a00 */
[----:B------:R-:W2:Y:S11]  /*42d40*/  LDL.LU.64 R16, [R1+0x1af8] ;  /* 0x001af80001107983 */ /* 0x000eb60000300a00 */
[----:B------:R-:W-:Y:S10]  /*42d50*/  @!UPT UIADD3 URZ, URZ, URZ, URZ ;  /* 0x0000003f3f3ff290 */ /* 0x000ff4000fffe03f */
[----:B------:R0:W-:Y:S01]  /*42d60*/  STL [R1+0x1a64], R12 ;  /* 0x001a640c01007387 */ /* 0x0001e20000100800 */
[----:B------:R-:W-:Y:S02]  /*42d70*/  STL [R1+0x1a60], R13 ;  /* 0x001a600d01007387 */ /* 0x000fe40000100800 */
[----:B------:R-:W-:Y:S02]  /*42d80*/  STL [R1+0x1a5c], R14 ;  /* 0x001a5c0e01007387 */ /* 0x000fe40000100800 */
[----:B------:R-:W-:Y:S01]  /*42d90*/  STL [R1+0x1a58], R15 ;  /* 0x001a580f01007387 */ /* 0x000fe20000100800 */
[----:B0-----:R-:W-:Y:S02]  /*42da0*/  MOV R12, R4 ;  /* 0x00000004000c7202 */ /* 0x001fe40000000f00 */
        /* <DEDUP_REMOVED lines=10> */
[----:B------:R-:W3:Y:S01]  /*42e50*/  LDL.LU.64 R22, [R1+0x1ac8] ;  /* 0x001ac80001167983 */ /* 0x000ee20000300a00 */
[----:B------:R-:W3:Y:S06]  /*42e60*/  LDL.LU.64 R20, [R1+0x1ac0] ;  /* 0x001ac00001147983 */ /* 0x000eec0000300a00 */
[----:B---3--:R-:W-:Y:S01]  /*42e70*/  HMMA.16816.F32 R20, R20, R6, R24 ;  /* 0x000000061414723c */ /* 0x008fe20000001818 */
[----:B------:R-:W4:Y:S01]  /*42e80*/  LDL.LU.64 R26, [R1+0x1ab8] ;  /* 0x001ab800011a7983 */ /* 0x000f220000300a00 */
[----:B------:R-:W4:Y:S01]  /*42e90*/  LDL.LU.64 R24, [R1+0x1ab0] ;  /* 0x001ab00001187983 */ /* 0x000f220000300a00 */
[----:B------:R-:W-:-:S02]  /*42ea0*/  MOV R14, R28 ;  /* 0x0000001c000e7202 */ /* 0x000fc40000000f00 */
[----:B------:R-:W0:Y:S01]  /*42eb0*/  S2R R28, SR_CTAID.X ;  /* 0x00000000001c7919 */ /* 0x000e220000002500 */
[----:B------:R-:W-:Y:S01]  /*42ec0*/  IMAD.MOV.U32 R13, RZ, RZ, R29 ;  /* 0x000000ffff0d7224 */ /* 0x000fe200078e001d */
[----:B------:R-:W-:Y:S01]  /*42ed0*/  MOV R15, R5 ;  /* 0x00000005000f7202 */ /* 0x000fe20000000f00 */
[----:B----4-:R-:W-:Y:S01]  /*42ee0*/  HMMA.16816.F32 R24, R24, R6, R8 ;  /* 0x000000061818723c */ /* 0x010fe20000001808 */
[----:B------:R-:W2:Y:S11]  /*42ef0*/  LDL.LU.64 R8, [R1+0x1aa8] ;  /* 0x001aa80001087983 */ /* 0x000eb60000300a00 */
[----:B------:R-:W-:Y:S11]  /*42f00*/  @!UPT UIADD3 URZ, URZ, URZ, URZ ;  /* 0x0000003f3f3ff290 */ /* 0x000ff6000fffe03f */
[----:B------:R-:W-:Y:S01]  /*42f10*/  STL [R1+0x1a70], R24 ;  /* 0x001a701801007387 */ /* 0x000fe20000100800 */
[----:B------:R-:W-:Y:S02]  /*42f20*/  STL [R1+0x1a6c], R25 ;  /* 0x001a6c1901007387 */ /* 0x000fe40000100800 */
[----:B------:R1:W-:Y:S02]  /*42f30*/  STL [R1+0x1a68], R26 ;  /* 0x001a681a01007387 */ /* 0x0003e40000100800 */
[----:B------:R3:W-:Y:S01]  /*42f40*/  STL [R1+0x1a50], R27 ;  /* 0x001a501b01007387 */ /* 0x0007e20000100800 */
[----:B-1----:R-:W-:Y:S01]  /*42f50*/  MOV R26, R2 ;  /* 0x00000002001a7202 */ /* 0x002fe20000000f00 */
[----:B---3--:R-:W-:Y:S01]  /*42f60*/  IMAD.MOV.U32 R27, RZ, RZ, R0 ;  /* 0x000000ffff1b7224 */ /* 0x008fe200078e0000 */
[----:B------:R-:W1:Y:S04]  /*42f70*/  S2R R2, SR_TID.X ;  /* 0x0000000000027919 */ /* 0x000e680000002100 */
[----:B------:R-:W3:Y:S01]  /*42f80*/  S2R R0, SR_TID.X ;  /* 0x0000000000007919 */ /* 0x000ee20000002100 */
[----:B------:R-:W-:-:S02]  /*42f90*/  MOV R25, R3 ;  /* 0x0000000300197202 */ /* 0x000fc40000000f00 */
[----:B0-----:R-:W-:Y:S02]  /*42fa0*/  SHF.L.U32 R10, R28, 0x8, RZ ;  /* 0x000000081c0a7819 */ /* 0x001fe400000006ff */
[----:B-1----:R-:W-:Y:S02]  /*42fb0*/  LOP3.LUT R3, R2, 0x3, RZ, 0xc0, !PT ;  /* 0x0000000302037812 */ /* 0x002fe400078ec0ff */
[----:B---3--:R-:W-:-:S03]  /*42fc0*/  LOP3.LUT R29, R0, 0x1c, RZ, 0xc0, !PT ;  /* 0x0000001c001d7812 */ /* 0x008fc600078ec0ff */
[----:B------:R-:W-:Y:S01]  /*42fd0*/  IMAD.SHL.U32 R11, R3, 0x2, RZ ;  /* 0x00000002030b7824 */ /* 0x000fe200078e00ff */
[----:B------:R-:W-:Y:S02]  /*42fe0*/  LEA.HI R3, R29, 0xb8, RZ, 0x1e ;  /* 0x000000b81d037811 */ /* 0x000fe400078ff0ff */
[----:B------:R-:W-:Y:S02]  /*42ff0*/  LOP3.LUT R0, R0, 0x20, RZ, 0xc0, !PT ;  /* 0x0000002000007812 */ /* 0x000fe400078ec0ff */
[----:B------:R-:W-:Y:S02]  /*43000*/  IADD3 R10, R10, R3, RZ ;  /* 0x000000030a0a7210 */ /* 0x000fe40007ffe0ff */
[----:B------:R-:W0:Y:S01]  /*43010*/  S2R R3, SR_TID.X ;  /* 0x0000000000037919 */ /* 0x000e220000002100 */
[----:B------:R-:W-:-:S04]  /*43020*/  LEA.HI R0, R0, R11, RZ, 0x1e ;  /* 0x0000000b00007211 */ /* 0x000fc800078ff0ff */
[----:B------:R-:W-:-:S04]  /*43030*/  IADD3 R0, P3, R0, UR4, RZ ;  /* 0x0000000400007c10 */ /* 0x000fc8000ff7e0ff */
[----:B------:R-:W-:Y:S02]  /*43040*/  ISETP.GT.U32.AND P1, PT, R0, R10, PT ;  /* 0x0000000a0000720c */ /* 0x000fe40003f24070 */
[----:B------:R-:W1:Y:S01]  /*43050*/  S2R R10, SR_TID.X ;  /* 0x00000000000a7919 */ /* 0x000e620000002100 */
[----:B-----5:R-:W-:Y:S01]  /*43060*/  IMAD.MOV.U32 R24, RZ, RZ, R4 ;  /* 0x000000ffff187224 */ /* 0x020fe200078e0004 */
[----:B------:R-:W-:Y:S02]  /*43070*/  SHF.L.U32 R2, R28, 0x8, RZ ;  /* 0x000000081c027819 */ /* 0x000fe400000006ff */
[----:B------:R-:W-:-:S04]  /*43080*/  LEA.HI R29, R29, 0xb0, RZ, 0x1e ;  /* 0x000000b01d1d7811 */ /* 0x000fc800078ff0ff */
[----:B------:R-:W-:Y:S01]  /*43090*/  IADD3 R2, R2, R29, RZ ;  /* 0x0000001d02027210 */ /* 0x000fe20007ffe0ff */
[----:B------:R-:W-:Y:S01]  /*430a0*/  HMMA.16816.F32 R4, R12, R6, R24 ;  /* 0x000000060c04723c */ /* 0x000fe20000001818 */
[----:B------:R-:W3:Y:S01]  /*430b0*/  S2R R26, SR_CTAID.X ;  /* 0x00000000001a7919 */ /* 0x000ee20000002500 */
[----:B0-----:R-:W-:-:S03]  /*430c0*/  LOP3.LUT R29, R3, 0x1c, RZ, 0xc0, !PT ;  /* 0x0000001c031d7812 */ /* 0x001fc600078ec0ff */
[----:B------:R-:W0:Y:S04]  /*430d0*/  S2R R3, SR_CTAID.X ;  /* 0x0000000000037919 */ /* 0x000e280000002500 */
[----:B------:R-:W4:Y:S01]  /*430e0*/  S2R R24, SR_CTAID.X ;  /* 0x0000000000187919 */ /* 0x000f220000002500 */
[----:B-1----:R-:W-:-:S04]  /*430f0*/  LOP3.LUT R10, R10, 0x1c, RZ, 0xc0, !PT ;  /* 0x0000001c0a0a7812 */ /* 0x002fc800078ec0ff */
[C---:B------:R-:W-:Y:S02]  /*43100*/  LEA.HI R15, R10.reuse, 0x98, RZ, 0x1e ;  /* 0x000000980a0f7811 */ /* 0x040fe400078ff0ff */
[----:B------:R-:W-:Y:S02]  /*43110*/  LEA.HI R12, R10, 0x90, RZ, 0x1e ;  /* 0x000000900a0c7811 */ /* 0x000fe400078ff0ff */
[----:B------:R-:W1:Y:S01]  /*43120*/  S2R R10, SR_TID.X ;  /* 0x00000000000a7919 */ /* 0x000e620000002100 */
[----:B------:R-:W-:Y:S01]  /*43130*/  ISETP.GT.U32.AND P2, PT, R0, R2, PT ;  /* 0x000000020000720c */ /* 0x000fe20003f44070 */
[----:B------:R-:W-:Y:S01]  /*43140*/  IMAD.X R2, RZ, RZ, UR5, P3 ;  /* 0x00000005ff027e24 */ /* 0x000fe200098e06ff */
[C---:B------:R-:W-:Y:S01]  /*43150*/  LEA.HI R28, R29.reuse, 0xa8, RZ, 0x1e ;  /* 0x000000a81d1c7811 */ /* 0x040fe200078ff0ff */
[----:B---3--:R-:W-:Y:S01]  /*43160*/  IMAD.SHL.U32 R14, R26, 0x100, RZ ;  /* 0x000001001a0e7824 */ /* 0x008fe200078e00ff */
[----:B------:R-:W-:Y:S02]  /*43170*/  LEA.HI R29, R29, 0xa0, RZ, 0x1e ;  /* 0x000000a01d1d7811 */ /* 0x000fe400078ff0ff */
[----:B0-----:R-:W-:-:S02]  /*43180*/  SHF.L.U32 R3, R3, 0x8, RZ ;  /* 0x0000000803037819 */ /* 0x001fc400000006ff */
[----:B------:R-:W-:Y:S02]  /*43190*/  ISETP.GT.U32.AND.EX P2, PT, R2, RZ, PT, P2 ;  /* 0x000000ff0200720c */ /* 0x000fe40003f44120 */
[----:B------:R-:W-:Y:S02]  /*431a0*/  IADD3 R14, R14, R29, RZ ;  /* 0x0000001d0e0e7210 */ /* 0x000fe40007ffe0ff */
[----:B------:R-:W-:Y:S02]  /*431b0*/  IADD3 R3, R3, R28, RZ ;  /* 0x0000001c03037210 */ /* 0x000fe40007ffe0ff */
[----:B------:R-:W-:Y:S01]  /*431c0*/  ISETP.GT.U32.AND.EX P1, PT, R2, RZ, PT, P1 ;  /* 0x000000ff0200720c */ /* 0x000fe20003f24110 */
[----:B----4-:R-:W-:Y:S01]  /*431d0*/  IMAD.SHL.U32 R11, R24, 0x100, RZ ;  /* 0x00000100180b7824 */ /* 0x010fe200078e00ff */
[C---:B------:R-:W-:Y:S01]  /*431e0*/  ISETP.GT.U32.AND P3, PT, R0.reuse, R3, PT ;  /* 0x000000030000720c */ /* 0x040fe20003f64070 */
[----:B------:R-:W-:Y:S01]  /*431f0*/  SEL R3, RZ, 0x1fffe, !P2 ;  /* 0x0001fffeff037807 */ /* 0x000fe20005000000 */
[----:B------:R-:W-:-:S02]  /*43200*/  ISETP.GT.U32.AND P2, PT, R0, R14, PT ;  /* 0x0000000e0000720c */ /* 0x000fc40003f44070 */
[----:B------:R-:W-:Y:S01]  /*43210*/  SEL R28, RZ, 0x1, !P1 ;  /* 0x00000001ff1c7807 */ /* 0x000fe20004800000 */
[----:B------:R-:W-:Y:S01]  /*43220*/  IMAD.IADD R11, R11, 0x1, R12 ;  /* 0x000000010b0b7824 */ /* 0x000fe200078e020c */
[----:B------:R-:W-:Y:S02]  /*43230*/  ISETP.GT.U32.AND.EX P2, PT, R2, RZ, PT, P2 ;  /* 0x000000ff0200720c */ /* 0x000fe40003f44120 */
[----:B------:R-:W-:Y:S02]  /*43240*/  IADD3 R3, R28, R3, RZ ;  /* 0x000000031c037210 */ /* 0x000fe40007ffe0ff */
[----:B-1----:R-:W-:Y:S01]  /*43250*/  LOP3.LUT R10, R10, 0x1c, RZ, 0xc0, !PT ;  /* 0x0000001c0a0a7812 */ /* 0x002fe200078ec0ff */
[----:B------:R-:W-:Y:S01]  /*43260*/  STL [R1+0x1a74], R4 ;  /* 0x001a740401007387 */ /* 0x000fe20000100800 */
[----:B------:R-:W-:Y:S01]  /*43270*/  SEL R28, RZ, 0x7fff8, !P2 ;  /* 0x0007fff8ff1c7807 */ /* 0x000fe20005000000 */
[----:B------:R-:W-:Y:S02]  /*43280*/  ISETP.GT.U32.AND P2, PT, R0, R11, PT ;  /* 0x0000000b0000720c */ /* 0x000fe40003f44070 */
[----:B------:R0:W-:Y:S01]  /*43290*/  STL [R1+0x1a44], R5 ;  /* 0x001a440501007387 */ /* 0x0001e20000100800 */
[C---:B------:R-:W-:Y:S01]  /*432a0*/  LEA.HI R11, R10.reuse, 0x88, RZ, 0x1e ;  /* 0x000000880a0b7811 */ /* 0x040fe200078ff0ff */
[----:B------:R-:W-:Y:S01]  /*432b0*/  LEA.HI R10, R10, 0x80, RZ, 0x1e ;  /* 0x000000800a0a7811 */ /* 0x000fe200078ff0ff */
[----:B------:R-:W-:Y:S01]  /*432c0*/  ISETP.GT.U32.AND.EX P1, PT, R2, RZ, PT, P3 ;  /* 0x000000ff0200720c */ /* 0x000fe20003f24130 */
[----:B0-----:R-:W-:Y:S01]  /*432d0*/  IMAD.SHL.U32 R5, R26, 0x100, RZ ;  /* 0x000001001a057824 */ /* 0x001fe200078e00ff */
[----:B------:R-:W-:-:S02]  /*432e0*/  LOP3.LUT R3, R3, 0x3, RZ, 0xc0, !PT ;  /* 0x0000000303037812 */ /* 0x000fc400078ec0ff */
[----:B------:R-:W-:Y:S02]  /*432f0*/  SEL R29, RZ, 0x4, !P1 ;  /* 0x00000004ff1d7807 */ /* 0x000fe40004800000 */
[----:B------:R-:W-:Y:S02]  /*43300*/  IADD3 R5, R5, R10, RZ ;  /* 0x0000000a05057210 */ /* 0x000fe40007ffe0ff */
[----:B------:R-:W0:Y:S01]  /*43310*/  S2R R10, SR_TID.X ;  /* 0x00000000000a7919 */ /* 0x000e220000002100 */
[----:B------:R-:W-:Y:S02]  /*43320*/  SHF.L.U32 R4, R24, 0x8, RZ ;  /* 0x0000000818047819 */ /* 0x000fe400000006ff */
[----:B------:R-:W-:Y:S02]  /*43330*/  IADD3 R13, R3, R28, R29 ;  /* 0x0000001c030d7210 */ /* 0x000fe40007ffe01d */
[----:B------:R-:W-:-:S03]  /*43340*/  IADD3 R4, R4, R15, RZ ;  /* 0x0000000f04047210 */ /* 0x000fc60007ffe0ff */
[----:B------:R1:W-:Y:S01]  /*43350*/  STL [R1+0x1a78], R13 ;  /* 0x001a780d01007387 */ /* 0x0003e20000100800 */
[----:B------:R-:W-:Y:S02]  /*43360*/  ISETP.GT.U32.AND P1, PT, R0, R4, PT ;  /* 0x000000040000720c */ /* 0x000fe40003f24070 */
[C---:B------:R-:W-:Y:S02]  /*43370*/  ISETP.GT.U32.AND.EX P2, PT, R2.reuse, RZ, PT, P2 ;  /* 0x000000ff0200720c */ /* 0x040fe40003f44120 */
[----:B------:R-:W-:Y:S02]  /*43380*/  ISETP.GT.U32.AND.EX P1, PT, R2, RZ, PT, P1 ;  /* 0x000000ff0200720c */ /* 0x000fe40003f24110 */
[----:B-1----:R-:W-:Y:S02]  /*43390*/  SHF.L.U32 R13, R26, 0x8, RZ ;  /* 0x000000081a0d7819 */ /* 0x002fe400000006ff */
[----:B------:R-:W-:Y:S02]  /*433a0*/  SEL R3, RZ, 0x1fffe, !P2 ;  /* 0x0001fffeff037807 */ /* 0x000fe40005000000 */
[----:B------:R-:W-:-:S02]  /*433b0*/  IADD3 R13, R13, R11, RZ ;  /* 0x0000000b0d0d7210 */ /* 0x000fc40007ffe0ff */
[----:B------:R-:W-:Y:S01]  /*433c0*/  SEL R28, RZ, 0x1, !P1 ;  /* 0x00000001ff1c7807 */ /* 0x000fe20004800000 */
[C---:B------:R-:W-:Y:S01]  /*433d0*/  ISETP.GT.U32.AND P2, PT, R0.reuse, R5, PT ;  /* 0x000000050000720c */ /* 0x040fe20003f44070 */
[----:B------:R-:W-:Y:S02]  /*433e0*/  ISETP.GT.U32.AND P3, PT, R0, R13, PT ;  /* 0x0000000d0000720c */ /* 0x000fe40003f64070 */
[----:B------:R-:W-:Y:S02]  /*433f0*/  IADD3 R3, R28, R3, RZ ;  /* 0x000000031c037210 */ /* 0x000fe40007ffe0ff */
[----:B------:R-:W-:Y:S02]  /*43400*/  ISETP.GT.U32.AND.EX P2, PT, R2, RZ, PT, P2 ;  /* 0x000000ff0200720c */ /* 0x000fe40003f44120 */
[----:B0-----:R-:W-:Y:S02]  /*43410*/  LOP3.LUT R11, R10, 0x1c, RZ, 0xc0, !PT ;  /* 0x0000001c0a0b7812 */ /* 0x001fe400078ec0ff */
[----:B------:R-:W-:-:S02]  /*43420*/  ISETP.GT.U32.AND.EX P1, PT, R2, RZ, PT, P3 ;  /* 0x000000ff0200720c */ /* 0x000fc40003f24130 */
[----:B------:R-:W-:Y:S02]  /*43430*/  LOP3.LUT R3, R3, 0x3, RZ, 0xc0, !PT ;  /* 0x0000000303037812 */ /* 0x000fe400078ec0ff */
[----:B------:R-:W-:Y:S02]  /*43440*/  SEL R28, RZ, 0x7fff8, !P2 ;  /* 0x0007fff8ff1c7807 */ /* 0x000fe40005000000 */
[----:B------:R-:W-:Y:S02]  /*43450*/  LEA.HI R10, R11, 0xf8, RZ, 0x1e ;  /* 0x000000f80b0a7811 */ /* 0x000fe400078ff0ff */
[----:B------:R-:W-:Y:S02]  /*43460*/  SEL R29, RZ, 0x4, !P1 ;  /* 0x00000004ff1d7807 */ /* 0x000fe40004800000 */
[----:B------:R-:W-:Y:S02]  /*43470*/  SHF.L.U32 R27, R26, 0x8, RZ ;  /* 0x000000081a1b7819 */ /* 0x000fe400000006ff */
[----:B------:R-:W-:-:S02]  /*43480*/  IADD3 R15, R3, R28, R29 ;  /* 0x0000001c030f7210 */ /* 0x000fc40007ffe01d */
[----:B------:R-:W-:Y:S02]  /*43490*/  IADD3 R27, R27, R10, RZ ;  /* 0x0000000a1b1b7210 */ /* 0x000fe40007ffe0ff */
[----:B------:R-:W0:Y:S04]  /*434a0*/  S2R R10, SR_TID.X ;  /* 0x00000000000a7919 */ /* 0x000e280000002100 */
[----:B------:R1:W-:Y:S04]  /*434b0*/  STL [R1+0x1a7c], R15 ;  /* 0x001a7c0f01007387 */ /* 0x0003e80000100800 */
[----:B-1----:R-:W1:Y:S01]  /*434c0*/  S2R R15, SR_CTAID.X ;  /* 0x00000000000f7919 */ /* 0x002e620000002500 */
[----:B------:R-:W-:Y:S01]  /*434d0*/  LEA.HI R11, R11, 0xf0, RZ, 0x1e ;  /* 0x000000f00b0b7811 */ /* 0x000fe200078ff0ff */
[----:B------:R-:W-:-:S04]  /*434e0*/  IMAD.SHL.U32 R24, R26, 0x100, RZ ;  /* 0x000001001a187824 */ /* 0x000fc800078e00ff */
[----:B------:R-:W-:Y:S01]  /*434f0*/  IMAD.IADD R24, R24, 0x1, R11 ;  /* 0x0000000118187824 */ /* 0x000fe200078e020b */
[----:B------:R-:W-:Y:S02]  /*43500*/  ISETP.GT.U32.AND P3, PT, R0, R27, PT ;  /* 0x0000001b0000720c */ /* 0x000fe40003f64070 */
[----:B0-----:R-:W-:Y:S02]  /*43510*/  LOP3.LUT R10, R10, 0x1c, RZ, 0xc0, !PT ;  /* 0x0000001c0a0a7812 */ /* 0x001fe400078ec0ff */
[----:B------:R-:W-:Y:S02]  /*43520*/  ISETP.GT.U32.AND P1, PT, R0, R24, PT ;  /* 0x000000180000720c */ /* 0x000fe40003f24070 */
[C---:B------:R-:W-:Y:S01]  /*43530*/  LEA.HI R11, R10.reuse, 0xe8, RZ, 0x1e ;  /* 0x000000e80a0b7811 */ /* 0x040fe200078ff0ff */
[----:B------:R-:W-:Y:S01]  /*43540*/  LEA.HI R10, R10, 0xe0, RZ, 0x1e ;  /* 0x000000e00a0a7811 */ /* 0x000fe200078ff0ff */
[C---:B------:R-:W-:Y:S02]  /*43550*/  ISETP.GT.U32.AND.EX P3, PT, R2.reuse, RZ, PT, P3 ;  /* 0x000000ff0200720c */ /* 0x040fe40003f64130 */
[----:B------:R-:W-:-:S02]  /*43560*/  ISETP.GT.U32.AND.EX P1, PT, R2, RZ, PT, P1 ;  /* 0x000000ff0200720c */ /* 0x000fc40003f24110 */
[C---:B-1----:R-:W-:Y:S01]  /*43570*/  SHF.L.U32 R12, R15.reuse, 0x8, RZ ;  /* 0x000000080f0c7819 */ /* 0x042fe200000006ff */
[----:B------:R-:W-:-:S03]  /*43580*/  IMAD.SHL.U32 R4, R15, 0x100, RZ ;  /* 0x000001000f047824 */ /* 0x000fc600078e00ff */
[----:B------:R-:W-:Y:S02]  /*43590*/  IADD3 R12, R12, R11, RZ ;  /* 0x0000000b0c0c7210 */ /* 0x000fe40007ffe0ff */
[----:B------:R-:W-:Y:S02]  /*435a0*/  IADD3 R4, R4, R10, RZ ;  /* 0x0000000a04047210 */ /* 0x000fe40007ffe0ff */
[----:B------:R-:W-:Y:S02]  /*435b0*/  SEL R28, RZ, 0x1, !P3 ;  /* 0x00000001ff1c7807 */ /* 0x000fe40005800000 */
[C---:B------:R-:W-:Y:S02]  /*435c0*/  ISETP.GT.U32.AND P2, PT, R0.reuse, R12, PT ;  /* 0x0000000c0000720c */ /* 0x040fe40003f44070 */
[----:B------:R-:W-:Y:S02]  /*435d0*/  SEL R3, RZ, 0x1fffe, !P1 ;  /* 0x0001fffeff037807 */ /* 0x000fe40004800000 */
[----:B------:R-:W-:-:S02]  /*435e0*/  ISETP.GT.U32.AND P4, PT, R0, R4, PT ;  /* 0x000000040000720c */ /* 0x000fc40003f84070 */
[----:B------:R-:W-:Y:S02]  /*435f0*/  ISETP.GT.U32.AND.EX P1, PT, R2, RZ, PT, P2 ;  /* 0x000000ff0200720c */ /* 0x000fe40003f24120 */
[----:B------:R-:W-:Y:S02]  /*43600*/  IADD3 R3, R28, R3, RZ ;  /* 0x000000031c037210 */ /* 0x000fe40007ffe0ff */
[----:B------:R-:W-:Y:S01]  /*43610*/  ISETP.GT.U32.AND.EX P2, PT, R2, RZ, PT, P4 ;  /* 0x000000ff0200720c */ /* 0x000fe20003f44140 */
[----:B------:R-:W0:Y:S01]  /*43620*/  S2R R10, SR_TID.X ;  /* 0x00000000000a7919 */ /* 0x000e220000002100 */
[----:B------:R-:W-:Y:S02]  /*43630*/  SEL R29, RZ, 0x4, !P1 ;  /* 0x00000004ff1d7807 */ /* 0x000fe40004800000 */
[----:B------:R-:W-:Y:S02]  /*43640*/  LOP3.LUT R3, R3, 0x3, RZ, 0xc0, !PT ;  /* 0x0000000303037812 */ /* 0x000fe400078ec0ff */
[----:B------:R-:W-:-:S04]  /*43650*/  SEL R28, RZ, 0x7fff8, !P2 ;  /* 0x0007fff8ff1c7807 */ /* 0x000fc80005000000 */
[----:B------:R-:W-:Y:S02]  /*43660*/  IADD3 R25, R3, R28, R29 ;  /* 0x0000001c03197210 */ /* 0x000fe40007ffe01d */
[----:B------:R-:W1:Y:S04]  /*43670*/  S2R R3, SR_CTAID.X ;  /* 0x0000000000037919 */ /* 0x000e680000002500 */
[----:B------:R-:W3:Y:S01]  /*43680*/  S2R R28, SR_TID.X ;  /* 0x00000000001c7919 */ /* 0x000ee20000002100 */
[----:B0-----:R-:W-:-:S04]  /*43690*/  LOP3.LUT R11, R10, 0x1c, RZ, 0xc0, !PT ;  /* 0x0000001c0a0b7812 */ /* 0x001fc800078ec0ff */
[C---:B------:R-:W-:Y:S01]  /*436a0*/  LEA.HI R10, R11.reuse, 0xd8, RZ, 0x1e ;  /* 0x000000d80b0a7811 */ /* 0x040fe200078ff0ff */
[----:B------:R-:W-:Y:S02]  /*436b0*/  LEA.HI R11, R11, 0xd0, RZ, 0x1e ;  /* 0x000000d00b0b7811 */ /* 0x000fe400078ff0ff */
[C---:B-1----:R-:W-:Y:S01]  /*436c0*/  IMAD.SHL.U32 R29, R3.reuse, 0x100, RZ ;  /* 0x00000100031d7824 */ /* 0x042fe200078e00ff */
[----:B------:R-:W-:-:S03]  /*436d0*/  SHF.L.U32 R3, R3, 0x8, RZ ;  /* 0x0000000803037819 */ /* 0x000fc600000006ff */
[----:B------:R-:W-:Y:S01]  /*436e0*/  IMAD.IADD R29, R29, 0x1, R11 ;  /* 0x000000011d1d7824 */ /* 0x000fe200078e020b */
[----:B------:R-:W-:Y:S02]  /*436f0*/  IADD3 R3, R3, R10, RZ ;  /* 0x0000000a03037210 */ /* 0x000fe40007ffe0ff */
[----:B---3--:R-:W-:Y:S01]  /*43700*/  LOP3.LUT R28, R28, 0x1c, RZ, 0xc0, !PT ;  /* 0x0000001c1c1c7812 */ /* 0x008fe200078ec0ff */
[----:B------:R-:W3:Y:S01]  /*43710*/  LDL.LU R10, [R1+0x1aa0] ;  /* 0x001aa000010a7983 */ /* 0x000ee20000300800 */
[----:B------:R-:W4:Y:S01]  /*43720*/  LDL.LU R11, [R1+0x1a9c] ;  /* 0x001a9c00010b7983 */ /* 0x000f220000300800 */
[C---:B------:R-:W-:Y:S02]  /*43730*/  ISETP.GT.U32.AND P2, PT, R0.reuse, R29, PT ;  /* 0x0000001d0000720c */ /* 0x040fe40003f44070 */
[----:B------:R-:W-:Y:S01]  /*43740*/  ISETP.GT.U32.AND P1, PT, R0, R3, PT ;  /* 0x000000030000720c */ /* 0x000fe20003f24070 */
[----:B------:R-:W-:Y:S01]  /*43750*/  SHF.L.U32 R29, R26, 0x8, RZ ;  /* 0x000000081a1d7819 */ /* 0x000fe200000006ff */
[----:B------:R-:W-:Y:S01]  /*43760*/  LEA.HI R3, R28, 0xc8, RZ, 0x1e ;  /* 0x000000c81c037811 */ /* 0x000fe200078ff0ff */
[----:B------:R-:W-:Y:S01]  /*43770*/  IMAD.SHL.U32 R26, R26, 0x100, RZ ;  /* 0x000001001a1a7824 */ /* 0x000fe200078e00ff */
[----:B------:R-:W-:-:S02]  /*43780*/  LEA.HI R28, R28, 0xc0, RZ, 0x1e ;  /* 0x000000c01c1c7811 */ /* 0x000fc400078ff0ff */
[----:B------:R-:W-:Y:S02]  /*43790*/  ISETP.GT.U32.AND.EX P2, PT, R2, RZ, PT, P2 ;  /* 0x000000ff0200720c */ /* 0x000fe40003f44120 */
[----:B------:R-:W-:Y:S02]  /*437a0*/  IADD3 R26, R26, R28, RZ ;  /* 0x0000001c1a1a7210 */ /* 0x000fe40007ffe0ff */
[----:B------:R-:W-:Y:S01]  /*437b0*/  IADD3 R29, R29, R3, RZ ;  /* 0x000000031d1d7210 */ /* 0x000fe20007ffe0ff */
[----:B------:R-:W-:Y:S01]  /*437c0*/  SEL R3, RZ, 0x1fffe, !P2 ;  /* 0x0001fffeff037807 */ /* 0x000fe20005000000 */
[----:B------:R-:W-:Y:S02]  /*437d0*/  ISETP.GT.U32.AND P2, PT, R0, R26, PT ;  /* 0x0000001a0000720c */ /* 0x000fe40003f44070 */
[----:B------:R-:W0:Y:S01]  /*437e0*/  S2R R26, SR_TID.X ;  /* 0x00000000001a7919 */ /* 0x000e220000002100 */
[----:B------:R-:W-:Y:S02]  /*437f0*/  ISETP.GT.U32.AND.EX P1, PT, R2, RZ, PT, P1 ;  /* 0x000000ff0200720c */ /* 0x000fe40003f24110 */
[----:B------:R-:W-:-:S02]  /*43800*/  ISETP.GT.U32.AND P4, PT, R0, R29, PT ;  /* 0x0000001d0000720c */ /* 0x000fc40003f84070 */
[----:B------:R-:W-:Y:S02]  /*43810*/  SEL R28, RZ, 0x1, !P1 ;  /* 0x00000001ff1c7807 */ /* 0x000fe40004800000 */
[C---:B------:R-:W-:Y:S01]  /*43820*/  ISETP.GT.U32.AND.EX P2, PT, R2.reuse, RZ, PT, P2 ;  /* 0x000000ff0200720c */ /* 0x040fe20003f44120 */
[----:B------:R-:W-:Y:S01]  /*43830*/  ISETP.GT.U32.AND.EX P1, PT, R2, RZ, PT, P4 ;  /* 0x000000ff0200720c */ /* 0x000fe20003f24140 */
[----:B------:R-:W-:Y:S02]  /*43840*/  IADD3 R3, R28, R3, RZ ;  /* 0x000000031c037210 */ /* 0x000fe40007ffe0ff */
[----:B------:R-:W-:Y:S01]  /*43850*/  SEL R28, RZ, 0x7fff8, !P2 ;  /* 0x0007fff8ff1c7807 */ /* 0x000fe20005000000 */
[----:B------:R-:W-:Y:S02]  /*43860*/  SEL R29, RZ, 0x4, !P1 ;  /* 0x00000004ff1d7807 */ /* 0x000fe40004800000 */
[----:B------:R-:W-:Y:S01]  /*43870*/  LOP3.LUT R3, R3, 0x3, RZ, 0xc0, !PT ;  /* 0x0000000303037812 */ /* 0x000fe200078ec0ff */
[----:B------:R0:W-:Y:S02]  /*43880*/  STL [R1+0x1a80], R25 ;  /* 0x001a801901007387 */ /* 0x0001e40000100800 */
[----:B0-----:R-:W-:Y:S01]  /*43890*/  LOP3.LUT R25, R26, 0x1c, RZ, 0xc0, !PT ;  /* 0x0000001c1a197812 */ /* 0x001fe200078ec0ff */
[----:B------:R-:W-:-:S02]  /*438a0*/  IADD3 R26, R3, R28, R29 ;  /* 0x0000001c031a7210 */ /* 0x000fc40007ffe01d */
[----:B------:R-:W0:Y:S04]  /*438b0*/  S2R R28, SR_CTAID.X ;  /* 0x00000000001c7919 */ /* 0x000e280000002500 */
[----:B------:R-:W1:Y:S01]  /*438c0*/  S2R R29, SR_TID.X ;  /* 0x00000000001d7919 */ /* 0x000e620000002100 */
[----:B------:R-:W-:Y:S01]  /*438d0*/  LEA.HI R25, R25, 0xb8, RZ, 0x1e ;  /* 0x000000b819197811 */ /* 0x000fe200078ff0ff */
[----:B0-----:R-:W-:Y:S01]  /*438e0*/  IMAD.SHL.U32 R28, R28, 0x100, RZ ;  /* 0x000001001c1c7824 */ /* 0x001fe200078e00ff */
[----:B-1----:R-:W-:-:S04]  /*438f0*/  LOP3.LUT R29, R29, 0x1c, RZ, 0xc0, !PT ;  /* 0x0000001c1d1d7812 */ /* 0x002fc800078ec0ff */
[----:B------:R-:W-:Y:S02]  /*43900*/  IADD3 R28, R28, R25, RZ ;  /* 0x000000191c1c7210 */ /* 0x000fe40007ffe0ff */
[----:B------:R-:W-:Y:S01]  /*43910*/  LEA.HI R3, R29, 0xb0, RZ, 0x1e ;  /* 0x000000b01d037811 */ /* 0x000fe200078ff0ff */
[----:B------:R-:W-:-:S05]  /*43920*/  SHF.L.U32 R25, R15, 0x8, RZ ;  /* 0x000000080f197819 */ /* 0x000fca00000006ff */
[----:B------:R-:W-:-:S05]  /*43930*/  IMAD.IADD R25, R25, 0x1, R3 ;  /* 0x0000000119197824 */ /* 0x000fca00078e0203 */
[----:B------:R-:W-:-:S04]  /*43940*/  ISETP.GE.U32.AND P2, PT, R0, R25, PT ;  /* 0x000000190000720c */ /* 0x000fc80003f46070 */
[----:B------:R-:W-:-:S04]  /*43950*/  ISETP.GE.U32.AND.EX P2, PT, R2, RZ, PT, P2 ;  /* 0x000000ff0200720c */ /* 0x000fc80003f46120 */
[----:B------:R-:W-:Y:S01]  /*43960*/  SEL R3, RZ, 0x1fffe, P2 ;  /* 0x0001fffeff037807 */ /* 0x000fe20001000000 */
[----:B------:R-:W-:Y:S02]  /*43970*/  ISETP.GE.U32.AND P2, PT, R0, R14, PT ;  /* 0x0000000e0000720c */ /* 0x000fe40003f46070 */
[----:B------:R-:W0:Y:S04]  /*43980*/  S2R R14, SR_TID.X ;  /* 0x00000000000e7919 */ /* 0x000e280000002100 */
[----:B------:R-:W1:Y:S01]  /*43990*/  S2R R25, SR_CTAID.X ;  /* 0x0000000000197919 */ /* 0x000e620000002500 */
[----:B------:R-:W-:Y:S02]  /*439a0*/  LEA.HI R29, R29, 0xa8, RZ, 0x1e ;  /* 0x000000a81d1d7811 */ /* 0x000fe400078ff0ff */
[----:B------:R-:W-:-:S02]  /*439b0*/  SHF.L.U32 R15, R15, 0x8, RZ ;  /* 0x000000080f0f7819 */ /* 0x000fc400000006ff */
[----:B------:R-:W-:Y:S02]  /*439c0*/  ISETP.GE.U32.AND P1, PT, R0, R28, PT ;  /* 0x0000001c0000720c */ /* 0x000fe40003f26070 */
[----:B------:R-:W-:Y:S02]  /*439d0*/  IADD3 R15, R15, R29, RZ ;  /* 0x0000001d0f0f7210 */ /* 0x000fe40007ffe0ff */
[----:B------:R-:W-:Y:S01]  /*439e0*/  ISETP.GE.U32.AND.EX P1, PT, R2, RZ, PT, P1 ;  /* 0x000000ff0200720c */ /* 0x000fe20003f26110 */
[----:B------:R5:W-:Y:S01]  /*439f0*/  STL [R1+0x1a84], R26 ;  /* 0x001a841a01007387 */ /* 0x000be20000100800 */
[----:B------:R-:W-:Y:S02]  /*43a00*/  ISETP.GE.U32.AND P4, PT, R0, R15, PT ;  /* 0x0000000f0000720c */ /* 0x000fe40003f86070 */
[----:B------:R-:W-:Y:S02]  /*43a10*/  SEL R28, RZ, 0x1, P1 ;  /* 0x00000001ff1c7807 */ /* 0x000fe40000800000 */
[----:B------:R-:W-:-:S02]  /*43a20*/  ISETP.GE.U32.AND.EX P2, PT, R2, RZ, PT, P2 ;  /* 0x000000ff0200720c */ /* 0x000fc40003f46120 */
[----:B------:R-:W-:Y:S02]  /*43a30*/  ISETP.GE.U32.AND.EX P1, PT, R2, RZ, PT, P4 ;  /* 0x000000ff0200720c */ /* 0x000fe40003f26140 */
[----:B0-----:R-:W-:Y:S02]  /*43a40*/  LOP3.LUT R14, R14, 0x1c, RZ, 0xc0, !PT ;  /* 0x0000001c0e0e7812 */ /* 0x001fe400078ec0ff */
[C---:B-1----:R-:W-:Y:S01]  /*43a50*/  SHF.L.U32 R15, R25.reuse, 0x8, RZ ;  /* 0x00000008190f7819 */ /* 0x042fe200000006ff */
[----:B------:R-:W-:Y:S01]  /*43a60*/  SHF.L.U32 R25, R25, 0x8, RZ ;  /* 0x0000000819197819 */ /* 0x000fe200000006ff */
[C---:B-----5:R-:W-:Y:S01]  /*43a70*/  LEA.HI R26, R14.reuse, 0x98, RZ, 0x1e ;  /* 0x000000980e1a7811 */ /* 0x060fe200078ff0ff */
[----:B------:R-:W-:Y:S02]  /*43a80*/  LEA.HI R14, R14, 0x90, RZ, 0x1e ;  /* 0x000000900e0e7811 */ /* 0x000fe400078ff0ff */
[----:B------:R-:W-:Y:S02]  /*43a90*/  IMAD.IADD R3, R28, 0x1, R3 ;  /* 0x000000011c037824 */ /* 0x000fe400078e0203 */
[----:B------:R-:W-:Y:S01]  /*43aa0*/  IMAD.IADD R25, R25, 0x1, R26 ;  /* 0x0000000119197824 */ /* 0x000fe200078e021a */
[----:B------:R-:W-:-:S02]  /*43ab0*/  IADD3 R15, R15, R14, RZ ;  /* 0x0000000e0f0f7210 */ /* 0x000fc40007ffe0ff */
[----:B------:R-:W-:Y:S02]  /*43ac0*/  SEL R28, RZ, 0x7fff8, P2 ;  /* 0x0007fff8ff1c7807 */ /* 0x000fe40001000000 */
[----:B------:R-:W-:Y:S02]  /*43ad0*/  SEL R29, RZ, 0x4, P1 ;  /* 0x00000004ff1d7807 */ /* 0x000fe40000800000 */
[C---:B------:R-:W-:Y:S02]  /*43ae0*/  ISETP.GE.U32.AND P2, PT, R0.reuse, R15, PT ;  /* 0x0000000f0000720c */ /* 0x040fe40003f46070 */
[----:B------:R-:W-:Y:S02]  /*43af0*/  ISETP.GE.U32.AND P1, PT, R0, R25, PT ;  /* 0x000000190000720c */ /* 0x000fe40003f26070 */
[----:B------:R-:W-:Y:S02]  /*43b00*/  LOP3.LUT R3, R3, 0x3, RZ, 0xc0, !PT ;  /* 0x0000000303037812 */ /* 0x000fe400078ec0ff */
[----:B------:R-:W-:-:S02]  /*43b10*/  ISETP.GE.U32.AND.EX P2, PT, R2, RZ, PT, P2 ;  /* 0x000000ff0200720c */ /* 0x000fc40003f46120 */
[----:B------:R-:W-:Y:S02]  /*43b20*/  ISETP.GE.U32.AND.EX P1, PT, R2, RZ, PT, P1 ;  /* 0x000000ff0200720c */ /* 0x000fe40003f26110 */
[----:B------:R-:W-:Y:S02]  /*43b30*/  IADD3 R14, R3, R28, R29 ;  /* 0x0000001c030e7210 */ /* 0x000fe40007ffe01d */
[C---:B------:R-:W-:Y:S02]  /*43b40*/  ISETP.GE.U32.AND P4, PT, R0.reuse, R13, PT ;  /* 0x0000000d0000720c */ /* 0x040fe40003f86070 */
[----:B------:R-:W-:Y:S02]  /*43b50*/  SEL R3, RZ, 0x1fffe, P2 ;  /* 0x0001fffeff037807 */ /* 0x000fe40001000000 */
[----:B------:R-:W-:Y:S01]  /*43b60*/  SEL R28, RZ, 0x1, P1 ;  /* 0x00000001ff1c7807 */ /* 0x000fe20000800000 */
[----:B------:R-:W-:Y:S01]  /*43b70*/  ISETP.GE.U32.AND P2, PT, R0, R5, PT ;  /* 0x000000050000720c */ /* 0x000fe20003f46070 */
[----:B------:R-:W-:-:S02]  /*43b80*/  ISETP.GE.U32.AND.EX P1, PT, R2, RZ, PT, P4 ;  /* 0x000000ff0200720c */ /* 0x000fc40003f26140 */
[----:B------:R-:W-:Y:S02]  /*43b90*/  IADD3 R3, R28, R3, RZ ;  /* 0x000000031c037210 */ /* 0x000fe40007ffe0ff */
[----:B------:R-:W-:Y:S02]  /*43ba0*/  ISETP.GE.U32.AND.EX P2, PT, R2, RZ, PT, P2 ;  /* 0x000000ff0200720c */ /* 0x000fe40003f46120 */
[----:B------:R-:W-:Y:S02]  /*43bb0*/  SEL R29, RZ, 0x4, P1 ;  /* 0x00000004ff1d7807 */ /* 0x000fe40000800000 */
[----:B------:R-:W-:Y:S02]  /*43bc0*/  LOP3.LUT R3, R3, 0x3, RZ, 0xc0, !PT ;  /* 0x0000000303037812 */ /* 0x000fe400078ec0ff */
[----:B------:R-:W-:-:S04]  /*43bd0*/  SEL R28, RZ, 0x7fff8, P2 ;  /* 0x0007fff8ff1c7807 */ /* 0x000fc80001000000 */
[----:B------:R-:W-:Y:S01]  /*43be0*/  IADD3 R5, R3, R28, R29 ;  /* 0x0000001c03057210 */ /* 0x000fe20007ffe01d */
[----:B------:R0:W-:Y:S01]  /*43bf0*/  STL [R1+0x1a88], R14 ;  /* 0x001a880e01007387 */ /* 0x0001e20000100800 */
[----:B------:R-:W-:-:S03]  /*43c00*/  ISETP.GE.U32.AND P1, PT, R0, R24, PT ;  /* 0x000000180000720c */ /* 0x000fc60003f26070 */
[----:B------:R1:W-:Y:S01]  /*43c10*/  STL [R1+0x1a8c], R5 ;  /* 0x001a8c0501007387 */ /* 0x0003e20000100800 */
[----:B------:R-:W-:-:S03]  /*43c20*/  ISETP.GE.U32.AND P4, PT, R0, R4, PT ;  /* 0x000000040000720c */ /* 0x000fc60003f86070 */
[----:B0-----:R-:W5:Y:S01]  /*43c30*/  LDL.LU R14, [R1+0xe0] ;  /* 0x0000e000010e7983 */ /* 0x001f620000300800 */
[----:B------:R-:W2:Y:S02]  /*43c40*/  LDL.LU R24, [R1+0xe4] ;  /* 0x0000e40001187983 */ /* 0x000ea40000300800 */
[----:B------:R-:W4:Y:S02]  /*43c50*/  LDL.LU R26, [R1+0xe8] ;  /* 0x0000e800011a7983 */ /* 0x000f240000300800 */
[----:B------:R-:W4:Y:S01]  /*43c60*/  LDL.LU R4, [R1+0xec] ;  /* 0x0000ec0001047983 */ /* 0x000f220000300800 */
[----:B------:R-:W4:Y:S01]  /*43c70*/  LDL.LU R25, [R1+0x50] ;  /* 0x0000500001197983 */ /* 0x000f220000300800 */
[----:B------:R-:W4:Y:S01]  /*43c80*/  LDL.LU R13, [R1+0x54] ;  /* 0x00005400010d7983 */ /* 0x000f220000300800 */
[----:B------:R-:W-:Y:S01]  /*43c90*/  ISETP.GE.U32.AND P5, PT, R0, R27, PT ;  /* 0x0000001b0000720c */ /* 0x000fe20003fa6070 */
[----:B------:R-:W4:Y:S01]  /*43ca0*/  LDL.LU R15, [R1+0x58] ;  /* 0x00005800010f7983 */ /* 0x000f220000300800 */
[----:B------:R-:W4:Y:S04]  /*43cb0*/  LDL.LU R27, [R1+0x5c] ;  /* 0x00005c00011b7983 */ /* 0x000f280000300800 */
[----:B-1----:R-:W0:Y:S01]  /*43cc0*/  S2R R5, SR_TID.X ;  /* 0x0000000000057919 */ /* 0x002e220000002100 */
[----:B------:R-:W-:-:S02]  /*43cd0*/  ISETP.GE.U32.AND.EX P5, PT, R2, RZ, PT, P5 ;  /* 0x000000ff0200720c */ /* 0x000fc40003fa6150 */
[----:B------:R-:W-:Y:S02]  /*43ce0*/  ISETP.GE.U32.AND.EX P1, PT, R2, RZ, PT, P1 ;  /* 0x000000ff0200720c */ /* 0x000fe40003f26110 */
[----:B------:R-:W-:Y:S02]  /*43cf0*/  ISETP.GE.U32.AND P2, PT, R0, R12, PT ;  /* 0x0000000c0000720c */ /* 0x000fe40003f46070 */
[----:B------:R-:W-:Y:S02]  /*43d00*/  SEL R28, RZ, 0x1, P5 ;  /* 0x00000001ff1c7807 */ /* 0x000fe40002800000 */
[----:B------:R-:W-:Y:S01]  /*43d10*/  SEL R3, RZ, 0x1fffe, P1 ;  /* 0x0001fffeff037807 */ /* 0x000fe20000800000 */
[C---:B------:R-:W-:Y:S01]  /*43d20*/  ISETP.GE.U32.AND.EX P1, PT, R2.reuse, RZ, PT, P2 ;  /* 0x000000ff0200720c */ /* 0x040fe20003f26120 */
[----:B------:R-:W-:-:S03]  /*43d30*/  ISETP.GE.U32.AND.EX P2, PT, R2, RZ, PT, P4 ;  /* 0x000000ff0200720c */ /* 0x000fc60003f46140 */
[----:B------:R-:W-:Y:S01]  /*43d40*/  IMAD.IADD R3, R28, 0x1, R3 ;  /* 0x000000011c037824 */ /* 0x000fe200078e0203 */
[----:B------:R-:W-:Y:S02]  /*43d50*/  SEL R29, RZ, 0x4, P1 ;  /* 0x00000004ff1d7807 */ /* 0x000fe40000800000 */
[----:B------:R-:W-:Y:S02]  /*43d60*/  SEL R28, RZ, 0x7fff8, P2 ;  /* 0x0007fff8ff1c7807 */ /* 0x000fe40001000000 */
[----:B------:R-:W-:-:S04]  /*43d70*/  LOP3.LUT R3, R3, 0x3, RZ, 0xc0, !PT ;  /* 0x0000000303037812 */ /* 0x000fc800078ec0ff */
[----:B------:R-:W-:Y:S02]  /*43d80*/  IADD3 R12, R3, R28, R29 ;  /* 0x0000001c030c7210 */ /* 0x000fe40007ffe01d */
[----:B------:R-:W1:Y:S01]  /*43d90*/  S2R R3, SR_CTAID.X ;  /* 0x0000000000037919 */ /* 0x000e620000002500 */
[----:B0-----:R-:W-:-:S03]  /*43da0*/  LOP3.LUT R5, R5, 0x1c, RZ, 0xc0, !PT ;  /* 0x0000001c05057812 */ /* 0x001fc600078ec0ff */
[----:B------:R0:W-:Y:S01]  /*43db0*/  STL [R1+0x1a90], R12 ;  /* 0x001a900c01007387 */ /* 0x0001e20000100800 */
[C---:B------:R-:W-:Y:S02]  /*43dc0*/  LEA.HI R28, R5.reuse, 0xd0, RZ, 0x1e ;  /* 0x000000d0051c7811 */ /* 0x040fe400078ff0ff */
[----:B0-----:R-:W-:Y:S02]  /*43dd0*/  LEA.HI R12, R5, 0xd8, RZ, 0x1e ;  /* 0x000000d8050c7811 */ /* 0x001fe400078ff0ff */
[----:B------:R-:W0:Y:S01]  /*43de0*/  S2R R5, SR_TID.X ;  /* 0x0000000000057919 */ /* 0x000e220000002100 */
[----:B-1----:R-:W-:-:S04]  /*43df0*/  SHF.L.U32 R29, R3, 0x8, RZ ;  /* 0x00000008031d7819 */ /* 0x002fc800000006ff */
[----:B------:R-:W-:Y:S02]  /*43e00*/  IADD3 R29, R29, R28, RZ ;  /* 0x0000001c1d1d7210 */ /* 0x000fe40007ffe0ff */
[----:B0-----:R-:W-:Y:S02]  /*43e10*/  LOP3.LUT R28, R5, 0x1c, RZ, 0xc0, !PT ;  /* 0x0000001c051c7812 */ /* 0x001fe400078ec0ff */
[----:B------:R-:W0:Y:S01]  /*43e20*/  S2R R5, SR_CTAID.X ;  /* 0x0000000000057919 */ /* 0x000e220000002500 */
[----:B------:R-:W-:-:S05]  /*43e30*/  SHF.L.U32 R3, R3, 0x8, RZ ;  /* 0x0000000803037819 */ /* 0x000fca00000006ff */
[----:B------:R-:W-:Y:S01]  /*43e40*/  IMAD.IADD R3, R3, 0x1, R12 ;  /* 0x0000000103037824 */ /* 0x000fe200078e020c */
[----:B------:R-:W-:-:S04]  /*43e50*/  ISETP.GE.U32.AND P4, PT, R0, R29, PT ;  /* 0x0000001d0000720c */ /* 0x000fc80003f86070 */
[----:B------:R-:W-:Y:S01]  /*43e60*/  ISETP.GE.U32.AND P2, PT, R0, R3, PT ;  /* 0x000000030000720c */ /* 0x000fe20003f46070 */
[C---:B------:R-:W-:Y:S01]  /*43e70*/  LEA.HI R3, R28.reuse, 0xc8, RZ, 0x1e ;  /* 0x000000c81c037811 */ /* 0x040fe200078ff0ff */
[----:B------:R-:W-:Y:S02]  /*43e80*/  LEA.HI R28, R28, 0xc0, RZ, 0x1e ;  /* 0x000000c01c1c7811 */ /* 0x000fe400078ff0ff */
[C---:B------:R-:W-:Y:S02]  /*43e90*/  ISETP.GE.U32.AND.EX P4, PT, R2.reuse, RZ, PT, P4 ;  /* 0x000000ff0200720c */ /* 0x040fe40003f86140 */
[----:B------:R-:W-:Y:S02]  /*43ea0*/  ISETP.GE.U32.AND.EX P2, PT, R2, RZ, PT, P2 ;  /* 0x000000ff0200720c */ /* 0x000fe40003f46120 */
[C---:B0-----:R-:W-:Y:S01]  /*43eb0*/  SHF.L.U32 R29, R5.reuse, 0x8, RZ ;  /* 0x00000008051d7819 */ /* 0x041fe200000006ff */
[----:B------:R-:W-:-:S04]  /*43ec0*/  SHF.L.U32 R5, R5, 0x8, RZ ;  /* 0x0000000805057819 */ /* 0x000fc800000006ff */
[----:B------:R-:W-:Y:S01]  /*43ed0*/  IMAD.IADD R29, R29, 0x1, R3 ;  /* 0x000000011d1d7824 */ /* 0x000fe200078e0203 */
[----:B------:R-:W-:Y:S01]  /*43ee0*/  IADD3 R5, R5, R28, RZ ;  /* 0x0000001c05057210 */ /* 0x000fe20007ffe0ff */
[----:B------:R-:W-:Y:S01]  /*43ef0*/  SEL R28, RZ, 0x1, P2 ;  /* 0x00000001ff1c7807 */ /* 0x000fe20001000000 */
[----:B------:R-:W-:Y:S02]  /*43f00*/  SEL R3, RZ, 0x1fffe, P4 ;  /* 0x0001fffeff037807 */ /* 0x000fe40002000000 */
[C---:B------:R-:W-:Y:S02]  /*43f10*/  ISETP.GE.U32.AND P1, PT, R0.reuse, R29, PT ;  /* 0x0000001d0000720c */ /* 0x040fe40003f26070 */
[----:B------:R-:W-:Y:S01]  /*43f20*/  ISETP.GE.U32.AND P2, PT, R0, R5, PT ;  /* 0x000000050000720c */ /* 0x000fe20003f46070 */
[----:B------:R-:W-:Y:S01]  /*43f30*/  IMAD.IADD R3, R28, 0x1, R3 ;  /* 0x000000011c037824 */ /* 0x000fe200078e0203 */
[C---:B------:R-:W-:Y:S02]  /*43f40*/  ISETP.GE.U32.AND.EX P1, PT, R2.reuse, RZ, PT, P1 ;  /* 0x000000ff0200720c */ /* 0x040fe40003f26110 */
[----:B------:R-:W-:-:S02]  /*43f50*/  ISETP.GE.U32.AND.EX P2, PT, R2, RZ, PT, P2 ;  /* 0x000000ff0200720c */ /* 0x000fc40003f46120 */
[----:B------:R-:W-:Y:S02]  /*43f60*/  LOP3.LUT R3, R3, 0x3, RZ, 0xc0, !PT ;  /* 0x0000000303037812 */ /* 0x000fe400078ec0ff */
[----:B------:R-:W-:Y:S02]  /*43f70*/  SEL R29, RZ, 0x4, P1 ;  /* 0x00000004ff1d7807 */ /* 0x000fe40000800000 */
[----:B------:R-:W-:-:S04]  /*43f80*/  SEL R28, RZ, 0x7fff8, P2 ;  /* 0x0007fff8ff1c7807 */ /* 0x000fc80001000000 */
[----:B------:R-:W-:-:S05]  /*43f90*/  IADD3 R28, R3, R28, R29 ;  /* 0x0000001c031c7210 */ /* 0x000fca0007ffe01d */
[----:B------:R-:W-:Y:S01]  /*43fa0*/  STL [R1+0x1a94], R28 ;  /* 0x001a941c01007387 */ /* 0x000fe20000100800 */
[----:B---3--:R-:W-:Y:S02]  /*43fb0*/  FMUL R5, R10, c[0x0][0x188] ;  /* 0x000062000a057a20 */ /* 0x008fe40000400000 */
[----:B------:R-:W-:Y:S02]  /*43fc0*/  FMUL R10, R18, c[0x0][0x188] ;  /* 0x00006200120a7a20 */ /* 0x000fe40000400000 */
[----:B------:R-:W-:Y:S02]  /*43fd0*/  FMUL R29, R16, c[0x0][0x188] ;  /* 0x00006200101d7a20 */ /* 0x000fe40000400000 */
[----:B------:R-:W-:Y:S02]  /*43fe0*/  FMUL R16, R21, c[0x0][0x188] ;  /* 0x0000620015107a20 */ /* 0x000fe40000400000 */
[----:B------:R-:W0:Y:S01]  /*43ff0*/  S2R R21, SR_CTAID.X ;  /* 0x0000000000157919 */ /* 0x000e220000002500 */
[----:B------:R-:W-:-:S02]  /*44000*/  FMUL R6, R6, c[0x0][0x188] ;  /* 0x0000620006067a20 */ /* 0x000fc40000400000 */
[----:B0-----:R-:W-:Y:S02]  /*44010*/  IMAD.SHL.U32 R21, R21, 0x100, RZ ;  /* 0x0000010015157824 */ /* 0x001fe400078e00ff */
[----:B-----5:R-:W-:Y:S02]  /*44020*/  FMUL R3, R14, c[0x0][0x188] ;  /* 0x000062000e037a20 */ /* 0x020fe40000400000 */
[----:B--2---:R-:W-:-:S05]  /*44030*/  FMUL R24, R24, c[0x0][0x188] ;  /* 0x0000620018187a20 */ /* 0x004fca0000400000 */
[----:B------:R-:W-:Y:S01]  /*44040*/  STL [R1+0x1a98], R24 ;  /* 0x001a981801007387 */ /* 0x000fe20000100800 */
[----:B------:R4:W-:Y:S02]  /*44050*/  STL [R1+0xac], R3 ;  /* 0x0000ac0301007387 */ /* 0x0009e40000100800 */
[----:B----4-:R-:W-:Y:S02]  /*44060*/  FMUL R3, R15, c[0x0][0x188] ;  /* 0x000062000f037a20 */ /* 0x010fe40000400000 */
[----:B------:R-:W-:Y:S02]  /*44070*/  FMUL R15, R27, c[0x0][0x188] ;  /* 0x000062001b0f7a20 */ /* 0x000fe40000400000 */
[----:B------:R-:W0:Y:S01]  /*44080*/  S2R R27, SR_TID.X ;  /* 0x00000000001b7919 */ /* 0x000e220000002100 */
[----:B------:R-:W-:Y:S02]  /*44090*/  FMUL R28, R25, c[0x0][0x188] ;  /* 0x00006200191c7a20 */ /* 0x000fe40000400000 */
[----:B------:R-:W-:-:S02]  /*440a0*/  FMUL R25, R9, c[0x0][0x188] ;  /* 0x0000620009197a20 */ /* 0x000fc40000400000 */
[----:B------:R-:W-:Y:S02]  /*440b0*/  FMUL R9, R20, c[0x0][0x188] ;  /* 0x0000620014097a20 */ /* 0x000fe40000400000 */
[----:B------:R-:W1:Y:S04]  /*440c0*/  S2R R20, SR_CTAID.X ;  /* 0x0000000000147919 */ /* 0x000e680000002500 */
[----:B------:R2:W-:Y:S01]  /*440d0*/  STL [R1+0x50], R3 ;  /* 0x0000500301007387 */ /* 0x0005e20000100800 */
[----:B------:R-:W3:Y:S02]  /*440e0*/  LDL.LU R18, [R1+0x50] ;  /* 0x0000500001127983 */ /* 0x000ee40000300800 */
[----:B------:R-:W-:Y:S01]  /*440f0*/  FMUL R12, R26, c[0x0][0x188] ;  /* 0x000062001a0c7a20 */ /* 0x000fe20000400000 */
[----:B0-----:R-:W-:-:S02]  /*44100*/  LOP3.LUT R14, R27, 0x1c, RZ, 0xc0, !PT ;  /* 0x0000001c1b0e7812 */ /* 0x001fc400078ec0ff */
[----:B--2---:R-:W-:Y:S02]  /*44110*/  LOP3.LUT R3, R27, 0x1c, RZ, 0xc0, !PT ;  /* 0x0000001c1b037812 */ /* 0x004fe400078ec0ff */
[----:B------:R-:W0:Y:S01]  /*44120*/  S2R R27, SR_CTAID.X ;  /* 0x00000000001b7919 */ /* 0x000e220000002500 */
[----:B------:R-:W-:Y:S01]  /*44130*/  FMUL R26, R11, c[0x0][0x188] ;  /* 0x000062000b1a7a20 */ /* 0x000fe20000400000 */
[----:B------:R-:W-:Y:S01]  /*44140*/  LEA.HI R11, R14, 0x70, RZ, 0x1e ;  /* 0x000000700e0b7811 */ /* 0x000fe200078ff0ff */
[----:B-1----:R-:W-:-:S04]  /*44150*/  SHF.L.U32 R14, R20, 0x8, RZ ;  /* 0x00000008140e7819 */ /* 0x002fc800000006ff */
[----:B------:R-:W-:Y:S01]  /*44160*/  IADD3 R14, R14, R11, RZ ;  /* 0x0000000b0e0e7210 */ /* 0x000fe20007ffe0ff */
[----:B------:R-:W-:Y:S02]  /*44170*/  LEA.HI R11, R3, 0x78, RZ, 0x1e ;  /* 0x00000078030b7811 */ /* 0x000fe400078ff0ff */
[----:B0-----:R-:W-:Y:S02]  /*44180*/  IMAD.SHL.U32 R3, R27, 0x100, RZ ;  /* 0x000001001b037824 */ /* 0x001fe400078e00ff */
[----:B------:R-:W0:Y:S03]  /*44190*/  S2R R27, SR_TID.X ;  /* 0x00000000001b7919 */ /* 0x000e260000002100 */
[----:B------:R-:W-:-:S04]  /*441a0*/  IADD3 R3, R3, R11, RZ ;  /* 0x0000000b03037210 */ /* 0x000fc80007ffe0ff */
[----:B------:R-:W-:Y:S02]  /*441b0*/  ISETP.GT.U32.AND P1, PT, R0, R3, PT ;  /* 0x000000030000720c */ /* 0x000fe40003f24070 */
[----:B0-----:R-:W-:-:S04]  /*441c0*/  LOP3.LUT R27, R27, 0x1c, RZ, 0xc0, !PT ;  /* 0x0000001c1b1b7812 */ /* 0x001fc800078ec0ff */
[----:B------:R-:W-:-:S04]  /*441d0*/  LEA.HI R3, R27, 0x68, RZ, 0x1e ;  /* 0x000000681b037811 */ /* 0x000fc800078ff0ff */
[----:B------:R-:W-:Y:S01]  /*441e0*/  IADD3 R21, R21, R3, RZ ;  /* 0x0000000315157210 */ /* 0x000fe20007ffe0ff */
[----:B------:R-:W-:Y:S01]  /*441f0*/  FMUL R3, R7, c[0x0][0x188] ;  /* 0x0000620007037a20 */ /* 0x000fe20000400000 */
[----:B------:R-:W-:Y:S02]  /*44200*/  FSEL R7, R6, -INF , !P3 ;  /* 0xff80000006077808 */ /* 0x000fe40005800000 */
[----:B------:R-:W2:Y:S01]  /*44210*/  LDL.LU R6, [R1+0xac] ;  /* 0x0000ac0001067983 */ /* 0x000ea20000300800 */
[----:B------:R-:W-:Y:S02]  /*44220*/  FMUL R24, R8, c[0x0][0x188] ;  /* 0x0000620008187a20 */ /* 0x000fe40000400000 */
[----:B------:R-:W-:Y:S01]  /*44230*/  FMUL R8, R22, c[0x0][0x188] ;  /* 0x0000620016087a20 */ /* 0x000fe20000400000 */
[----:B------:R-:W-:Y:S02]  /*44240*/  LEA.HI R27, R27, 0x60, RZ, 0x1e ;  /* 0x000000601b1b7811 */ /* 0x000fe400078ff0ff */
[----:B------:R-:W-:-:S04]  /*44250*/  SHF.L.U32 R22, R20, 0x8, RZ ;  /* 0x0000000814167819 */ /* 0x000fc800000006ff */
[----:B------:R-:W-:Y:S02]  /*44260*/  IADD3 R22, R22, R27, RZ ;  /* 0x0000001b16167210 */ /* 0x000fe40007ffe0ff */
[----:B------:R-:W0:Y:S01]  /*44270*/  S2R R27, SR_TID.X ;  /* 0x00000000001b7919 */ /* 0x000e220000002100 */
[----:B------:R-:W-:Y:S02]  /*44280*/  ISETP.GT.U32.AND P4, PT, R0, R21, PT ;  /* 0x000000150000720c */ /* 0x000fe40003f84070 */
[----:B0-----:R-:W-:Y:S02]  /*44290*/  LOP3.LUT R21, R27, 0x1c, RZ, 0xc0, !PT ;  /* 0x0000001c1b157812 */ /* 0x001fe400078ec0ff */
[----:B------:R-:W0:Y:S01]  /*442a0*/  S2R R27, SR_CTAID.X ;  /* 0x00000000001b7919 */ /* 0x000e220000002500 */
[----:B------:R-:W-:Y:S01]  /*442b0*/  FMUL R11, R23, c[0x0][0x188] ;  /* 0x00006200170b7a20 */ /* 0x000fe20000400000 */
[----:B------:R-:W-:Y:S01]  /*442c0*/  LEA.HI R21, R21, 0x58, RZ, 0x1e ;  /* 0x0000005815157811 */ /* 0x000fe200078ff0ff */
[----:B------:R-:W1:Y:S01]  /*442d0*/  S2R R23, SR_TID.X ;  /* 0x0000000000177919 */ /* 0x000e620000002100 */
[----:B------:R-:W-:Y:S01]  /*442e0*/  FSEL R3, R3, -INF , !P5 ;  /* 0xff80000003037808 */ /* 0x000fe20006800000 */
[----:B0-----:R-:W-:-:S05]  /*442f0*/  IMAD.SHL.U32 R27, R27, 0x100, RZ ;  /* 0x000001001b1b7824 */ /* 0x001fca00078e00ff */
[----:B------:R-:W-:Y:S02]  /*44300*/  IADD3 R27, R27, R21, RZ ;  /* 0x000000151b1b7210 */ /* 0x000fe40007ffe0ff */
[----:B------:R-:W0:Y:S02]  /*44310*/  S2R R21, SR_CTAID.X ;  /* 0x0000000000157919 */ /* 0x000e240000002500 */
[----:B------:R-:W-:Y:S02]  /*44320*/  ISETP.GT.U32.AND P5, PT, R0, R27, PT ;  /* 0x0000001b0000720c */ /* 0x000fe40003fa4070 */
[----:B------:R-:W4:Y:S01]  /*44330*/  S2R R27, SR_TID.X ;  /* 0x00000000001b7919 */ /* 0x000f220000002100 */
[----:B-1----:R-:W-:-:S04]  /*44340*/  LOP3.LUT R23, R23, 0x1c, RZ, 0xc0, !PT ;  /* 0x0000001c17177812 */ /* 0x002fc800078ec0ff */
[----:B------:R-:W-:Y:S02]  /*44350*/  LEA.HI R23, R23, 0x50, RZ, 0x1e ;  /* 0x0000005017177811 */ /* 0x000fe400078ff0ff */
[----:B------:R-:W-:Y:S01]  /*44360*/  ISETP.GT.U32.AND.EX P1, PT, R2, RZ, PT, P1 ;  /* 0x000000ff0200720c */ /* 0x000fe20003f24110 */
[----:B------:R-:W-:Y:S01]  /*44370*/  STL [R1+0x118], R7 ;  /* 0x0001180701007387 */ /* 0x000fe20000100800 */
[----:B------:R1:W-:Y:S01]  /*44380*/  STL [R1+0x11c], R3 ;  /* 0x00011c0301007387 */ /* 0x0003e20000100800 */
[----:B0-----:R-:W-:Y:S02]  /*44390*/  SHF.L.U32 R21, R21, 0x8, RZ ;  /* 0x0000000815157819 */ /* 0x001fe400000006ff */
[----:B-1----:R-:W-:Y:S02]  /*443a0*/  FSEL R3, R8, -INF , !P1 ;  /* 0xff80000008037808 */ /* 0x002fe40004800000 */
[----:B----4-:R-:W-:Y:S01]  /*443b0*/  LOP3.LUT R27, R27, 0x1c, RZ, 0xc0, !PT ;  /* 0x0000001c1b1b7812 */ /* 0x010fe200078ec0ff */
[----:B------:R-:W-:-:S02]  /*443c0*/  IMAD.IADD R21, R21, 0x1, R23 ;  /* 0x0000000115157824 */ /* 0x000fc400078e0217 */
[----:B------:R-:W0:Y:S03]  /*443d0*/  S2R R23, SR_CTAID.X ;  /* 0x0000000000177919 */ /* 0x000e260000002500 */
[----:B------:R-:W-:Y:S01]  /*443e0*/  ISETP.GT.U32.AND P1, PT, R0, R21, PT ;  /* 0x000000150000720c */ /* 0x000fe20003f24070 */
[----:B------:R-:W-:Y:S02]  /*443f0*/  LEA.HI R21, R27, 0x48, RZ, 0x1e ;  /* 0x000000481b157811 */ /* 0x000fe400078ff0ff */
[----:B------:R-:W1:Y:S01]  /*44400*/  S2R R27, SR_TID.X ;  /* 0x00000000001b7919 */ /* 0x000e620000002100 */
[----:B0-----:R-:W-:-:S04]  /*44410*/  SHF.L.U32 R23, R23, 0x8, RZ ;  /* 0x0000000817177819 */ /* 0x001fc800000006ff */
[----:B------:R-:W-:Y:S02]  /*44420*/  IADD3 R23, R23, R21, RZ ;  /* 0x0000001517177210 */ /* 0x000fe40007ffe0ff */
[----:B-1----:R-:W-:Y:S02]  /*44430*/  LOP3.LUT R21, R27, 0x1c, RZ, 0xc0, !PT ;  /* 0x0000001c1b157812 */ /* 0x002fe400078ec0ff */
[----:B------:R-:W0:Y:S01]  /*44440*/  S2R R27, SR_CTAID.X ;  /* 0x00000000001b7919 */ /* 0x000e220000002500 */
[----:B------:R-:W-:-:S03]  /*44450*/  ISETP.GT.U32.AND P2, PT, R0, R14, PT ;  /* 0x0000000e0000720c */ /* 0x000fc60003f44070 */
[----:B------:R1:W-:Y:S01]  /*44460*/  STL [R1+0x114], R3 ;  /* 0x0001140301007387 */ /* 0x0003e20000100800 */
[----:B------:R-:W-:-:S04]  /*44470*/  ISETP.GT.U32.AND.EX P2, PT, R2, RZ, PT, P2 ;  /* 0x000000ff0200720c */ /* 0x000fc80003f44120 */
[----:B-1----:R-:W-:Y:S01]  /*44480*/  FSEL R3, R9, -INF , !P2 ;  /* 0xff80000009037808 */ /* 0x002fe20005000000 */
[----:B------:R-:W-:Y:S02]  /*44490*/  ISETP.GT.U32.AND P2, PT, R0, R23, PT ;  /* 0x000000170000720c */ /* 0x000fe40003f44070 */
[----:B------:R-:W1:Y:S01]  /*444a0*/  S2R R23, SR_CTAID.X ;  /* 0x0000000000177919 */ /* 0x000e620000002500 */
[----:B0-----:R-:W-:-:S03]  /*444b0*/  IMAD.SHL.U32 R7, R27, 0x100, RZ ;  /* 0x000001001b077824 */ /* 0x001fc600078e00ff */
[----:B------:R-:W0:Y:S01]  /*444c0*/  S2R R27, SR_TID.X ;  /* 0x00000000001b7919 */ /* 0x000e220000002100 */
[----:B------:R-:W-:Y:S02]  /*444d0*/  LEA.HI R21, R21, 0x40, RZ, 0x1e ;  /* 0x0000004015157811 */ /* 0x000fe400078ff0ff */
[----:B------:R-:W-:Y:S01]  /*444e0*/  ISETP.GT.U32.AND.EX P4, PT, R2, RZ, PT, P4 ;  /* 0x000000ff0200720c */ /* 0x000fe20003f84140 */
[----:B------:R4:W-:Y:S01]  /*444f0*/  STL [R1+0x110], R3 ;  /* 0x0001100301007387 */ /* 0x0009e20000100800 */
[----:B------:R-:W-:Y:S02]  /*44500*/  IADD3 R7, R7, R21, RZ ;  /* 0x0000001507077210 */ /* 0x000fe40007ffe0ff */
[----:B----4-:R-:W-:Y:S02]  /*44510*/  FSEL R3, R5, -INF , !P4 ;  /* 0xff80000005037808 */ /* 0x010fe40006000000 */
[----:B------:R-:W-:Y:S01]  /*44520*/  ISETP.GT.U32.AND P4, PT, R0, R7, PT ;  /* 0x000000070000720c */ /* 0x000fe20003f84070 */
[----:B-1----:R-:W-:-:S02]  /*44530*/  SHF.L.U32 R7, R23, 0x8, RZ ;  /* 0x0000000817077819 */ /* 0x002fc400000006ff */
[----:B------:R-:W-:Y:S02]  /*44540*/  ISETP.GT.U32.AND P3, PT, R0, R22, PT ;  /* 0x000000160000720c */ /* 0x000fe40003f64070 */
[C---:B0-----:R-:W-:Y:S01]  /*44550*/  LOP3.LUT R21, R27.reuse, 0x1c, RZ, 0xc0, !PT ;  /* 0x0000001c1b157812 */ /* 0x041fe200078ec0ff */
[----:B------:R-:W-:Y:S01]  /*44560*/  LOP3.LUT R27, R27, 0x1c, RZ, 0xc0, !PT ;  /* 0x0000001c1b1b7812 */ /* 0x000fe200078ec0ff */
[----:B------:R-:W4:Y:S02]  /*44570*/  LDL.LU R5, [R1+0x8] ;  /* 0x0000080001057983 */ /* 0x000f240000300800 */
[----:B------:R-:W-:Y:S02]  /*44580*/  LEA.HI R21, R21, 0x38, RZ, 0x1e ;  /* 0x0000003815157811 */ /* 0x000fe400078ff0ff */
[----:B------:R-:W0:Y:S03]  /*44590*/  S2R R23, SR_CTAID.X ;  /* 0x0000000000177919 */ /* 0x000e260000002500 */
[----:B------:R-:W-:Y:S01]  /*445a0*/  IMAD.IADD R7, R7, 0x1, R21 ;  /* 0x0000000107077824 */ /* 0x000fe200078e0215 */
[----:B------:R-:W-:-:S02]  /*445b0*/  LEA.HI R21, R27, 0x30, RZ, 0x1e ;  /* 0x000000301b157811 */ /* 0x000fc400078ff0ff */
[----:B------:R-:W1:Y:S01]  /*445c0*/  S2R R27, SR_TID.X ;  /* 0x00000000001b7919 */ /* 0x000e620000002100 */
[----:B------:R-:W-:-:S03]  /*445d0*/  ISETP.GT.U32.AND.EX P3, PT, R2, RZ, PT, P3 ;  /* 0x000000ff0200720c */ /* 0x000fc60003f64130 */
[----:B------:R5:W-:Y:S02]  /*445e0*/  STL [R1+0xf4], R3 ;  /* 0x0000f40301007387 */ /* 0x000be40000100800 */
[----:B-----5:R-:W-:Y:S02]  /*445f0*/  FSEL R3, R24, -INF , !P3 ;  /* 0xff80000018037808 */ /* 0x020fe40005800000 */
[----:B------:R-:W5:Y:S03]  /*44600*/  LDL.LU R24, [R1+0x1a98] ;  /* 0x001a980001187983 */ /* 0x000f660000300800 */
[----:B------:R0:W-:Y:S01]  /*44610*/  STL [R1+0xe8], R3 ;  /* 0x0000e80301007387 */ /* 0x0001e20000100800 */
[----:B-1----:R-:W-:Y:S02]  /*44620*/  LOP3.LUT R27, R27, 0x1c, RZ, 0xc0, !PT ;  /* 0x0000001c1b1b7812 */ /* 0x002fe400078ec0ff */
[----:B0-----:R-:W-:-:S02]  /*44630*/  SHF.L.U32 R3, R23, 0x8, RZ ;  /* 0x0000000817037819 */ /* 0x001fc400000006ff */
[----:B------:R-:W0:Y:S02]  /*44640*/  S2R R23, SR_CTAID.X ;  /* 0x0000000000177919 */ /* 0x000e240000002500 */
[----:B------:R-:W-:Y:S01]  /*44650*/  IADD3 R3, R3, R21, RZ ;  /* 0x0000001503037210 */ /* 0x000fe20007ffe0ff */
[----:B------:R-:W-:Y:S02]  /*44660*/  LEA.HI R21, R27, 0x28, RZ, 0x1e ;  /* 0x000000281b157811 */ /* 0x000fe400078ff0ff */
[----:B------:R-:W1:Y:S01]  /*44670*/  S2R R27, SR_TID.X ;  /* 0x00000000001b7919 */ /* 0x000e620000002100 */
[----:B------:R-:W-:Y:S02]  /*44680*/  ISETP.GT.U32.AND.EX P5, PT, R2, RZ, PT, P5 ;  /* 0x000000ff0200720c */ /* 0x000fe40003fa4150 */
[----:B------:R-:W-:Y:S02]  /*44690*/  ISETP.GT.U32.AND P3, PT, R0, R7, PT ;  /* 0x000000070000720c */ /* 0x000fe40003f64070 */
[----:B------:R-:W-:-:S02]  /*446a0*/  ISETP.GT.U32.AND.EX P1, PT, R2, RZ, PT, P1 ;  /* 0x000000ff0200720c */ /* 0x000fc40003f24110 */
[----:B---3--:R-:W-:Y:S01]  /*446b0*/  FSEL R7, R18, -INF , !P5 ;  /* 0xff80000012077808 */ /* 0x008fe20006800000 */
[----:B------:R-:W-:Y:S01]  /*446c0*/  ISETP.GT.U32.AND P5, PT, R0, R3, PT ;  /* 0x000000030000720c */ /* 0x000fe20003fa4070 */
[----:B------:R-:W-:-:S03]  /*446d0*/  FSEL R8, R28, -INF , !P1 ;  /* 0xff8000001c087808 */ /* 0x000fc60004800000 */
[----:B------:R3:W-:Y:S01]  /*446e0*/  STL [R1+0xd4], R7 ;  /* 0x0000d40701007387 */ /* 0x0007e20000100800 */
[----:B------:R-:W5:Y:S02]  /*446f0*/  LDL.LU R18, [R1] ;  /* 0x0000000001127983 */ /* 0x000f640000300800 */
[----:B------:R-:W5:Y:S02]  /*44700*/  LDL.LU R28, [R1+0x1a94] ;  /* 0x001a9400011c7983 */ /* 0x000f640000300800 */
[----:B------:R-:W-:Y:S02]  /*44710*/  STL [R1+0xc8], R8 ;  /* 0x0000c80801007387 */ /* 0x000fe40000100800 */
[----:B0-----:R-:W-:Y:S01]  /*44720*/  IMAD.SHL.U32 R3, R23, 0x100, RZ ;  /* 0x0000010017037824 */ /* 0x001fe200078e00ff */
[----:B---3--:R-:W0:Y:S01]  /*44730*/  S2R R7, SR_CTAID.X ;  /* 0x0000000000077919 */ /* 0x008e220000002500 */
[----:B-1----:R-:W-:-:S03]  /*44740*/  LOP3.LUT R27, R27, 0x1c, RZ, 0xc0, !PT ;  /* 0x0000001c1b1b7812 */ /* 0x002fc600078ec0ff */
[----:B------:R-:W-:Y:S02]  /*44750*/  IADD3 R3, R3, R21, RZ ;  /* 0x0000001503037210 */ /* 0x000fe40007ffe0ff */
[----:B------:R-:W3:Y:S01]  /*44760*/  LDL.LU R21, [R1+0x68] ;  /* 0x0000680001157983 */ /* 0x000ee20000300800 */
[----:B------:R-:W-:Y:S02]  /*44770*/  LEA.HI R23, R27, 0x20, RZ, 0x1e ;  /* 0x000000201b177811 */ /* 0x000fe400078ff0ff */
[----:B------:R-:W1:Y:S01]  /*44780*/  S2R R27, SR_TID.X ;  /* 0x00000000001b7919 */ /* 0x000e620000002100 */
[----:B------:R-:W-:Y:S02]  /*44790*/  ISETP.GT.U32.AND P1, PT, R0, R3, PT ;  /* 0x000000030000720c */ /* 0x000fe40003f24070 */
[C---:B------:R-:W-:Y:S02]  /*447a0*/  ISETP.GT.U32.AND.EX P2, PT, R2.reuse, RZ, PT, P2 ;  /* 0x000000ff0200720c */ /* 0x040fe40003f44120 */
[----:B------:R-:W-:-:S02]  /*447b0*/  ISETP.GT.U32.AND.EX P4, PT, R2, RZ, PT, P4 ;  /* 0x000000ff0200720c */ /* 0x000fc40003f84140 */
[----:B0-----:R-:W-:-:S05]  /*447c0*/  SHF.L.U32 R3, R7, 0x8, RZ ;  /* 0x0000000807037819 */ /* 0x001fca00000006ff */
[----:B------:R-:W-:Y:S01]  /*447d0*/  IMAD.IADD R3, R3, 0x1, R23 ;  /* 0x0000000103037824 */ /* 0x000fe200078e0217 */
[----:B------:R-:W-:Y:S02]  /*447e0*/  FSEL R23, R12, -INF , !P2 ;  /* 0xff8000000c177808 */ /* 0x000fe40005000000 */
[----:B------:R-:W3:Y:S01]  /*447f0*/  LDL.LU R12, [R1+0x1a90] ;  /* 0x001a9000010c7983 */ /* 0x000ee20000300800 */
[----:B-1----:R-:W-:Y:S02]  /*44800*/  LOP3.LUT R27, R27, 0x1c, RZ, 0xc0, !PT ;  /* 0x0000001c1b1b7812 */ /* 0x002fe400078ec0ff */
[----:B------:R-:W-:Y:S01]  /*44810*/  ISETP.GT.U32.AND P2, PT, R0, R3, PT ;  /* 0x000000030000720c */ /* 0x000fe20003f44070 */
[----:B------:R-:W-:Y:S01]  /*44820*/  SHF.L.U32 R3, R20, 0x8, RZ ;  /* 0x0000000814037819 */ /* 0x000fe200000006ff */
[----:B------:R-:W3:Y:S01]  /*44830*/  LDL.LU R7, [R1+0x60] ;  /* 0x0000600001077983 */ /* 0x000ee20000300800 */
[----:B------:R-:W-:-:S04]  /*44840*/  LEA.HI R27, R27, 0x18, RZ, 0x1e ;  /* 0x000000181b1b7811 */ /* 0x000fc800078ff0ff */
[----:B------:R-:W-:Y:S02]  /*44850*/  IADD3 R3, R3, R27, RZ ;  /* 0x0000001b03037210 */ /* 0x000fe40007ffe0ff */
[----:B------:R-:W0:Y:S01]  /*44860*/  S2R R27, SR_TID.X ;  /* 0x00000000001b7919 */ /* 0x000e220000002100 */
[----:B--2---:R-:W-:-:S05]  /*44870*/  FSEL R6, R6, -INF , !P4 ;  /* 0xff80000006067808 */ /* 0x004fca0006000000 */
[----:B------:R1:W-:Y:S04]  /*44880*/  STL [R1+0xb4], R6 ;  /* 0x0000b40601007387 */ /* 0x0003e80000100800 */
[----:B-1----:R-:W1:Y:S01]  /*44890*/  S2R R6, SR_CTAID.X ;  /* 0x0000000000067919 */ /* 0x002e620000002500 */
[----:B------:R-:W-:Y:S02]  /*448a0*/  ISETP.GT.U32.AND.EX P3, PT, R2, RZ, PT, P3 ;  /* 0x000000ff0200720c */ /* 0x000fe40003f64130 */
[----:B0-----:R-:W-:Y:S02]  /*448b0*/  LOP3.LUT R20, R27, 0x1c, RZ, 0xc0, !PT ;  /* 0x0000001c1b147812 */ /* 0x001fe400078ec0ff */
[----:B------:R-:W-:Y:S01]  /*448c0*/  ISETP.GT.U32.AND P4, PT, R0, R3, PT ;  /* 0x000000030000720c */ /* 0x000fe20003f84070 */
[----:B------:R-:W-:Y:S01]  /*448d0*/  STL [R1+0xc4], R23 ;  /* 0x0000c41701007387 */ /* 0x000fe20000100800 */
[----:B------:R-:W-:-:S02]  /*448e0*/  FSEL R8, R10, -INF , !P3 ;  /* 0xff8000000a087808 */ /* 0x000fc40005800000 */
[----:B------:R-:W-:Y:S01]  /*448f0*/  LEA.HI R20, R20, 0x10, RZ, 0x1e ;  /* 0x0000001014147811 */ /* 0x000fe200078ff0ff */
[----:B------:R0:W-:Y:S02]  /*44900*/  STL [R1+0x1a54], R23 ;  /* 0x001a541701007387 */ /* 0x0001e40000100800 */
[----:B0-----:R-:W2:Y:S01]  /*44910*/  LDL.LU R23, [R1+0x108] ;  /* 0x0001080001177983 */ /* 0x001ea20000300800 */
[----:B------:R-:W-:Y:S02]  /*44920*/  STL [R1+0xb0], R8 ;  /* 0x0000b00801007387 */ /* 0x000fe40000100800 */
[----:B-1----:R-:W-:-:S05]  /*44930*/  IMAD.SHL.U32 R3, R6, 0x100, RZ ;  /* 0x0000010006037824 */ /* 0x002fca00078e00ff */
[----:B------:R-:W-:Y:S02]  /*44940*/  IADD3 R3, R3, R20, RZ ;  /* 0x0000001403037210 */ /* 0x000fe40007ffe0ff */
[----:B------:R-:W2:Y:S04]  /*44950*/  LDL.LU R20, [R1+0x100] ;  /* 0x0001000001147983 */ /* 0x000ea80000300800 */
[----:B------:R-:W0:Y:S01]  /*44960*/  S2R R6, SR_CTAID.X ;  /* 0x0000000000067919 */ /* 0x000e220000002500 */
[----:B------:R-:W-:Y:S02]  /*44970*/  ISETP.GT.U32.AND.EX P5, PT, R2, RZ, PT, P5 ;  /* 0x000000ff0200720c */ /* 0x000fe40003fa4150 */
[----:B------:R-:W-:Y:S02]  /*44980*/  ISETP.GT.U32.AND P3, PT, R0, R3, PT ;  /* 0x000000030000720c */ /* 0x000fe40003f64070 */
[----:B------:R-:W-:-:S02]  /*44990*/  ISETP.GT.U32.AND.EX P1, PT, R2, RZ, PT, P1 ;  /* 0x000000ff0200720c */ /* 0x000fc40003f24110 */
[----:B------:R-:W-:Y:S02]  /*449a0*/  ISETP.GT.U32.AND.EX P2, PT, R2, RZ, PT, P2 ;  /* 0x000000ff0200720c */ /* 0x000fe40003f44120 */
[----:B------:R-:W-:-:S04]  /*449b0*/  LOP3.LUT R27, R27, 0x1c, RZ, 0xc0, !PT ;  /* 0x0000001c1b1b7812 */ /* 0x000fc800078ec0ff */
[----:B------:R-:W-:Y:S02]  /*449c0*/  LEA.HI R27, R27, 0x8, RZ, 0x1e ;  /* 0x000000081b1b7811 */ /* 0x000fe400078ff0ff */
[----:B0-----:R-:W-:-:S05]  /*449d0*/  SHF.L.U32 R10, R6, 0x8, RZ ;  /* 0x00000008060a7819 */ /* 0x001fca00000006ff */
[----:B------:R-:W-:Y:S02]  /*449e0*/  IMAD.IADD R10, R10, 0x1, R27 ;  /* 0x000000010a0a7824 */ /* 0x000fe400078e021b */
[----:B------:R-:W0:Y:S01]  /*449f0*/  S2R R27, SR_TID.X ;  /* 0x00000000001b7919 */ /* 0x000e220000002100 */
[C---:B------:R-:W-:Y:S02]  /*44a00*/  ISETP.GT.U32.AND.EX P4, PT, R2.reuse, RZ, PT, P4 ;  /* 0x000000ff0200720c */ /* 0x040fe40003f84140 */
[----:B0-----:R-:W-:Y:S02]  /*44a10*/  LOP3.LUT R9, R27, 0x1c, RZ, 0xc0, !PT ;  /* 0x0000001c1b097812 */ /* 0x001fe400078ec0ff */
[----:B------:R-:W-:Y:S01]  /*44a20*/  ISETP.GT.U32.AND.EX P3, PT, R2, RZ, PT, P3 ;  /* 0x000000ff0200720c */ /* 0x000fe20003f64130 */
[----:B----4-:R-:W-:Y:S01]  /*44a30*/  FMUL R3, R5, c[0x0][0x188] ;  /* 0x0000620005037a20 */ /* 0x010fe20000400000 */
[----:B------:R-:W-:-:S05]  /*44a40*/  FSEL R5, R29, -INF , !P5 ;  /* 0xff8000001d057808 */ /* 0x000fca0006800000 */
[----:B------:R0:W-:Y:S04]  /*44a50*/  STL [R1+0xa8], R5 ;  /* 0x0000a80501007387 */ /* 0x0001e80000100800 */
[----:B0-----:R-:W0:Y:S01]  /*44a60*/  S2R R5, SR_TID.X ;  /* 0x0000000000057919 */ /* 0x001e220000002100 */
[----:B-----5:R-:W-:Y:S01]  /*44a70*/  FMUL R6, R18, c[0x0][0x188] ;  /* 0x0000620012067a20 */ /* 0x020fe20000400000 */
[----:B------:R-:W-:Y:S01]  /*44a80*/  FSEL R18, R3, -INF , !P1 ;  /* 0xff80000003127808 */ /* 0x000fe20004800000 */
[----:B---3--:R-:W-:-:S03]  /*44a90*/  FMUL R3, R21, c[0x0][0x188] ;  /* 0x0000620015037a20 */ /* 0x008fc60000400000 */
[----:B------:R-:W-:Y:S02]  /*44aa0*/  FSEL R21, R6, -INF , !P2 ;  /* 0xff80000006157808 */ /* 0x000fe40005000000 */
[----:B------:R-:W1:Y:S01]  /*44ab0*/  S2R R6, SR_CTAID.X ;  /* 0x0000000000067919 */ /* 0x000e620000002500 */
[----:B0-----:R-:W-:-:S04]  /*44ac0*/  LOP3.LUT R5, R5, 0x1c, RZ, 0xc0, !PT ;  /* 0x0000001c05057812 */ /* 0x001fc800078ec0ff */
[----:B------:R-:W-:Y:S01]  /*44ad0*/  LEA.HI R5, R5, 0x78, RZ, 0x1e ;  /* 0x0000007805057811 */ /* 0x000fe200078ff0ff */
[----:B------:R-:W0:Y:S01]  /*44ae0*/  S2R R29, SR_CTAID.X ;  /* 0x00000000001d7919 */ /* 0x000e220000002500 */
[----:B-1----:R-:W-:-:S05]  /*44af0*/  SHF.L.U32 R6, R6, 0x8, RZ ;  /* 0x0000000806067819 */ /* 0x002fca00000006ff */
[----:B------:R-:W-:-:S05]  /*44b00*/  IMAD.IADD R6, R6, 0x1, R5 ;  /* 0x0000000106067824 */ /* 0x000fca00078e0205 */
[----:B------:R-:W-:Y:S01]  /*44b10*/  ISETP.GE.U32.AND P2, PT, R0, R6, PT ;  /* 0x000000060000720c */ /* 0x000fe20003f46070 */
[----:B------:R-:W-:Y:S01]  /*44b20*/  LOP3.LUT R6, R27, 0x1c, RZ, 0xc0, !PT ;  /* 0x0000001c1b067812 */ /* 0x000fe200078ec0ff */
[----:B------:R-:W-:Y:S02]  /*44b30*/  FSEL R27, R3, -INF , !P4 ;  /* 0xff800000031b7808 */ /* 0x000fe40006000000 */
[----:B------:R-:W1:Y:S01]  /*44b40*/  S2R R3, SR_CTAID.X ;  /* 0x0000000000037919 */ /* 0x000e620000002500 */
[----:B0-----:R-:W-:Y:S02]  /*44b50*/  SHF.L.U32 R8, R29, 0x8, RZ ;  /* 0x000000081d087819 */ /* 0x001fe400000006ff */
[----:B------:R-:W-:Y:S01]  /*44b60*/  LEA.HI R6, R6, 0x68, RZ, 0x1e ;  /* 0x0000006806067811 */ /* 0x000fe200078ff0ff */
[----:B------:R-:W-:Y:S01]  /*44b70*/  FMUL R7, R7, c[0x0][0x188] ;  /* 0x0000620007077a20 */ /* 0x000fe20000400000 */
[----:B------:R-:W-:Y:S02]  /*44b80*/  LEA.HI R8, R9, R8, RZ, 0x1e ;  /* 0x0000000809087211 */ /* 0x000fe400078ff0ff */
[----:B------:R-:W-:-:S02]  /*44b90*/  ISETP.GT.U32.AND P5, PT, R0, R10, PT ;  /* 0x0000000a0000720c */ /* 0x000fc40003fa4070 */
[----:B------:R-:W-:Y:S02]  /*44ba0*/  ISETP.GT.U32.AND P1, PT, R0, R8, PT ;  /* 0x000000080000720c */ /* 0x000fe40003f24070 */
[C---:B------:R-:W-:Y:S02]  /*44bb0*/  ISETP.GT.U32.AND.EX P5, PT, R2.reuse, RZ, PT, P5 ;  /* 0x000000ff0200720c */ /* 0x040fe40003fa4150 */
[----:B------:R-:W-:Y:S02]  /*44bc0*/  ISETP.GT.U32.AND.EX P1, PT, R2, RZ, PT, P1 ;  /* 0x000000ff0200720c */ /* 0x000fe40003f24110 */
[----:B-1----:R-:W-:-:S04]  /*44bd0*/  SHF.L.U32 R3, R3, 0x8, RZ ;  /* 0x0000000803037819 */ /* 0x002fc800000006ff */
[----:B------:R-:W-:Y:S01]  /*44be0*/  IADD3 R3, R3, R6, RZ ;  /* 0x0000000603037210 */ /* 0x000fe20007ffe0ff */
[----:B--2---:R-:W-:Y:S01]  /*44bf0*/  FMUL R6, R23, c[0x0][0x188] ;  /* 0x0000620017067a20 */ /* 0x004fe20000400000 */
[----:B------:R-:W-:Y:S02]  /*44c00*/  FSEL R23, R7, -INF , !P3 ;  /* 0xff80000007177808 */ /* 0x000fe40005800000 */
[----:B------:R-:W-:Y:S01]  /*44c10*/  ISETP.GE.U32.AND P3, PT, R0, R3, PT ;  /* 0x000000030000720c */ /* 0x000fe20003f66070 */
[----:B------:R-:W-:Y:S01]  /*44c20*/  FMUL R3, R20, c[0x0][0x188] ;  /* 0x0000620014037a20 */ /* 0x000fe20000400000 */
[----:B------:R-:W-:Y:S01]  /*44c30*/  FSEL R20, R6, -INF , !P5 ;  /* 0xff80000006147808 */ /* 0x000fe20006800000 */
[----:B------:R-:W-:-:S03]  /*44c40*/  LEA.HI R6, R9, 0x58, RZ, 0x1e ;  /* 0x0000005809067811 */ /* 0x000fc600078ff0ff */
[----:B------:R-:W-:Y:S02]  /*44c50*/  FSEL R9, R3, -INF , !P1 ;  /* 0xff80000003097808 */ /* 0x000fe40004800000 */
[----:B------:R-:W0:Y:S04]  /*44c60*/  S2R R3, SR_CTAID.X ;  /* 0x0000000000037919 */ /* 0x000e280000002500 */
[----:B------:R-:W1:Y:S01]  /*44c70*/  S2R R7, SR_TID.X ;  /* 0x0000000000077919 */ /* 0x000e620000002100 */
[----:B0-----:R-:W-:-:S05]  /*44c80*/  IMAD.SHL.U32 R3, R3, 0x100, RZ ;  /* 0x0000010003037824 */ /* 0x001fca00078e00ff */
[----:B------:R-:W-:Y:S01]  /*44c90*/  IADD3 R3, R3, R6, RZ ;  /* 0x0000000603037210 */ /* 0x000fe20007ffe0ff */
[----:B-1----:R-:W-:Y:S02]  /*44ca0*/  LOP3.LUT R6, R7, 0x1c, RZ, 0xc0, !PT ;  /* 0x0000001c07067812 */ /* 0x002fe400078ec0ff */
[----:B------:R-:W0:Y:S01]  /*44cb0*/  S2R R7, SR_CTAID.X ;  /* 0x0000000000077919 */ /* 0x000e220000002500 */
[----:B------:R-:W-:Y:S01]  /*44cc0*/  ISETP.GE.U32.AND P1, PT, R0, R3, PT ;  /* 0x000000030000720c */ /* 0x000fe20003f26070 */
[----:B------:R-:W-:Y:S01]  /*44cd0*/  LEA.HI R3, R6, 0x50, RZ, 0x1e ;  /* 0x0000005006037811 */ /* 0x000fe200078ff0ff */
[----:B------:R-:W-:Y:S02]  /*44ce0*/  ISETP.GE.U32.AND.EX P2, PT, R2, RZ, PT, P2 ;  /* 0x000000ff0200720c */ /* 0x000fe40003f46120 */
[----:B0-----:R-:W-:Y:S02]  /*44cf0*/  SHF.L.U32 R6, R7, 0x8, RZ ;  /* 0x0000000807067819 */ /* 0x001fe400000006ff */
[----:B------:R-:W0:Y:S03]  /*44d00*/  S2R R7, SR_TID.X ;  /* 0x0000000000077919 */ /* 0x000e260000002100 */
[----:B------:R-:W-:Y:S01]  /*44d10*/  IMAD.IADD R6, R6, 0x1, R3 ;  /* 0x0000000106067824 */ /* 0x000fe200078e0203 */
[----:B------:R-:W-:-:S04]  /*44d20*/  FSEL R3, R11, -INF , !P2 ;  /* 0xff8000000b037808 */ /* 0x000fc80005000000 */
[C---:B------:R-:W-:Y:S02]  /*44d30*/  ISETP.GE.U32.AND P2, PT, R0.reuse, R6, PT ;  /* 0x000000060000720c */ /* 0x040fe40003f46070 */
[----:B------:R-:W1:Y:S04]  /*44d40*/  S2R R6, SR_CTAID.X ;  /* 0x0000000000067919 */ /* 0x000e680000002500 */
[----:B------:R-:W-:Y:S01]  /*44d50*/  STL [R1+0xa4], R18 ;  /* 0x0000a41201007387 */ /* 0x000fe20000100800 */
[----:B------:R-:W2:Y:S02]  /*44d60*/  LDL.LU R5, [R1+0x1a8c] ;  /* 0x001a8c0001057983 */ /* 0x000ea40000300800 */
[----:B------:R-:W-:Y:S01]  /*44d70*/  STL [R1+0x58], R21 ;  /* 0x0000581501007387 */ /* 0x000fe20000100800 */
[----:B------:R-:W-:-:S02]  /*44d80*/  ISETP.GE.U32.AND P4, PT, R0, R14, PT ;  /* 0x0000000e0000720c */ /* 0x000fc40003f86070 */
[----:B------:R-:W3:Y:S01]  /*44d90*/  LDL.LU R14, [R1+0x1a88] ;  /* 0x001a8800010e7983 */ /* 0x000ee20000300800 */
[----:B------:R-:W-:Y:S02]  /*44da0*/  STL [R1+0x50], R27 ;  /* 0x0000501b01007387 */ /* 0x000fe40000100800 */
[----:B------:R-:W-:Y:S01]  /*44db0*/  STL [R1+0x38], R23 ;  /* 0x0000381701007387 */ /* 0x000fe20000100800 */
[----:B------:R-:W-:Y:S02]  /*44dc0*/  ISETP.GE.U32.AND P5, PT, R0, R22, PT ;  /* 0x000000160000720c */ /* 0x000fe40003fa6070 */
[----:B------:R-:W4:Y:S01]  /*44dd0*/  LDL.LU R22, [R1+0xc] ;  /* 0x00000c0001167983 */ /* 0x000f220000300800 */
[----:B0-----:R-:W-:-:S03]  /*44de0*/  LOP3.LUT R7, R7, 0x1c, RZ, 0xc0, !PT ;  /* 0x0000001c07077812 */ /* 0x001fc600078ec0ff */
[----:B------:R-:W-:Y:S01]  /*44df0*/  STL [R1+0x34], R20 ;  /* 0x0000341401007387 */ /* 0x000fe20000100800 */
[----:B------:R-:W-:Y:S01]  /*44e00*/  STL [R1+0x5c], R9 ;  /* 0x00005c0901007387 */ /* 0x000fe20000100800 */
[----:B------:R-:W-:Y:S02]  /*44e10*/  LEA.HI R7, R7, 0x48, RZ, 0x1e ;  /* 0x0000004807077811 */ /* 0x000fe400078ff0ff */
[----:B------:R0:W-:Y:S01]  /*44e20*/  STL [R1+0xf8], R3 ;  /* 0x0000f80301007387 */ /* 0x0001e20000100800 */
[----:B-1----:R-:W-:-:S03]  /*44e30*/  SHF.L.U32 R6, R6, 0x8, RZ ;  /* 0x0000000806067819 */ /* 0x002fc600000006ff */
[----:B0-----:R-:W0:Y:S01]  /*44e40*/  S2R R3, SR_TID.X ;  /* 0x0000000000037919 */ /* 0x001e220000002100 */
[----:B------:R-:W-:Y:S02]  /*44e50*/  IADD3 R6, R6, R7, RZ ;  /* 0x0000000706067210 */ /* 0x000fe40007ffe0ff */
[----:B------:R-:W1:Y:S01]  /*44e60*/  S2R R7, SR_CTAID.X ;  /* 0x0000000000077919 */ /* 0x000e620000002500 */
[C---:B------:R-:W-:Y:S02]  /*44e70*/  ISETP.GE.U32.AND.EX P4, PT, R2.reuse, RZ, PT, P4 ;  /* 0x000000ff0200720c */ /* 0x040fe40003f86140 */
[----:B------:R-:W-:Y:S02]  /*44e80*/  ISETP.GE.U32.AND.EX P3, PT, R2, RZ, PT, P3 ;  /* 0x000000ff0200720c */ /* 0x000fe40003f66130 */
[----:B------:R-:W-:Y:S01]  /*44e90*/  FSEL R11, R16, -INF , !P4 ;  /* 0xff800000100b7808 */ /* 0x000fe20006000000 */
[----:B------:R-:W-:Y:S02]  /*44ea0*/  ISETP.GE.U32.AND P4, PT, R0, R6, PT ;  /* 0x000000060000720c */ /* 0x000fe40003f86070 */
[----:B------:R-:W5:Y:S01]  /*44eb0*/  S2R R6, SR_TID.X ;  /* 0x0000000000067919 */ /* 0x000f620000002100 */
[----:B0-----:R-:W-:Y:S01]  /*44ec0*/  LOP3.LUT R3, R3, 0x1c, RZ, 0xc0, !PT ;  /* 0x0000001c03037812 */ /* 0x001fe200078ec0ff */
[----:B-1----:R-:W-:-:S03]  /*44ed0*/  IMAD.SHL.U32 R7, R7, 0x100, RZ ;  /* 0x0000010007077824 */ /* 0x002fc600078e00ff */
[----:B------:R-:W-:-:S04]  /*44ee0*/  LEA.HI R3, R3, 0x40, RZ, 0x1e ;  /* 0x0000004003037811 */ /* 0x000fc800078ff0ff */
[----:B------:R-:W-:Y:S01]  /*44ef0*/  IADD3 R7, R7, R3, RZ ;  /* 0x0000000307077210 */ /* 0x000fe20007ffe0ff */
[----:B------:R-:W-:-:S03]  /*44f00*/  FSEL R3, R26, -INF , !P3 ;  /* 0xff8000001a037808 */ /* 0x000fc60005800000 */
[----:B------:R-:W-:Y:S02]  /*44f10*/  ISETP.GE.U32.AND P3, PT, R0, R7, PT ;  /* 0x000000070000720c */ /* 0x000fe40003f66070 */
[----:B------:R-:W0:Y:S01]  /*44f20*/  S2R R7, SR_CTAID.X ;  /* 0x0000000000077919 */ /* 0x000e220000002500 */
[----:B-----5:R-:W-:-:S03]  /*44f30*/  LOP3.LUT R6, R6, 0x1c, RZ, 0xc0, !PT ;  /* 0x0000001c06067812 */ /* 0x020fc600078ec0ff */
[----:B------:R-:W-:Y:S01]  /*44f40*/  STL [R1+0xe4], R11 ;  /* 0x0000e40b01007387 */ /* 0x000fe20000100800 */
[----:B------:R-:W5:Y:S02]  /*44f50*/  LDL.LU R26, [R1+0x1a84] ;  /* 0x001a8400011a7983 */ /* 0x000f640000300800 */
[----:B------:R1:W-:Y:S01]  /*44f60*/  STL [R1+0xd8], R3 ;  /* 0x0000d80301007387 */ /* 0x0003e20000100800 */
[----:B------:R-:W-:Y:S01]  /*44f70*/  LEA.HI R6, R6, 0x38, RZ, 0x1e ;  /* 0x0000003806067811 */ /* 0x000fe200078ff0ff */
[----:B-1----:R-:W1:Y:S01]  /*44f80*/  S2R R3, SR_TID.X ;  /* 0x0000000000037919 */ /* 0x002e620000002100 */
[----:B0-----:R-:W-:-:S05]  /*44f90*/  SHF.L.U32 R7, R7, 0x8, RZ ;  /* 0x0000000807077819 */ /* 0x001fca00000006ff */
[----:B------:R-:W-:Y:S02]  /*44fa0*/  IMAD.IADD R7, R7, 0x1, R6 ;  /* 0x0000000107077824 */ /* 0x000fe400078e0206 */
[----:B------:R-:W0:Y:S01]  /*44fb0*/  S2R R6, SR_CTAID.X ;  /* 0x0000000000067919 */ /* 0x000e220000002500 */
[C---:B------:R-:W-:Y:S02]  /*44fc0*/  ISETP.GE.U32.AND.EX P5, PT, R2.reuse, RZ, PT, P5 ;  /* 0x000000ff0200720c */ /* 0x040fe40003fa6150 */
[----:B------:R-:W-:Y:S02]  /*44fd0*/  ISETP.GE.U32.AND.EX P1, PT, R2, RZ, PT, P1 ;  /* 0x000000ff0200720c */ /* 0x000fe40003f26110 */
[----:B-1----:R-:W-:Y:S02]  /*44fe0*/  LOP3.LUT R3, R3, 0x1c, RZ, 0xc0, !PT ;  /* 0x0000001c03037812 */ /* 0x002fe400078ec0ff */
[----:B------:R-:W-:Y:S01]  /*44ff0*/  FSEL R11, R25, -INF , !P5 ;  /* 0xff800000190b7808 */ /* 0x000fe20006800000 */
[----:B------:R-:W-:Y:S01]  /*45000*/  FMUL R13, R13, c[0x0][0x188] ;  /* 0x000062000d0d7a20 */ /* 0x000fe20000400000 */
[----:B------:R-:W2:Y:S01]  /*45010*/  LDL.LU R25, [R1+0x1a80] ;  /* 0x001a800001197983 */ /* 0x000ea20000300800 */
[----:B------:R-:W-:-:S02]  /*45020*/  LEA.HI R3, R3, 0x30, RZ, 0x1e ;  /* 0x0000003003037811 */ /* 0x000fc400078ff0ff */
[----:B------:R-:W-:Y:S01]  /*45030*/  ISETP.GE.U32.AND.EX P2, PT, R2, RZ, PT, P2 ;  /* 0x000000ff0200720c */ /* 0x000fe20003f46120 */
[----:B------:R1:W-:Y:S01]  /*45040*/  STL [R1+0xd0], R11 ;  /* 0x0000d00b01007387 */ /* 0x0003e20000100800 */
[----:B0-----:R-:W-:-:S04]  /*45050*/  SHF.L.U32 R6, R6, 0x8, RZ ;  /* 0x0000000806067819 */ /* 0x001fc800000006ff */
[----:B------:R-:W-:Y:S01]  /*45060*/  IADD3 R6, R6, R3, RZ ;  /* 0x0000000306067210 */ /* 0x000fe20007ffe0ff */
[----:B------:R-:W-:Y:S01]  /*45070*/  FSEL R3, R15, -INF , !P1 ;  /* 0xff8000000f037808 */ /* 0x000fe20004800000 */
[----:B-1----:R-:W-:Y:S01]  /*45080*/  FSEL R11, R13, -INF , !P2 ;  /* 0xff8000000d0b7808 */ /* 0x002fe20005000000 */
[----:B------:R-:W3:Y:S03]  /*45090*/  LDL.LU R15, [R1+0x1a7c] ;  /* 0x001a7c00010f7983 */ /* 0x000ee60000300800 */
[----:B------:R0:W-:Y:S02]  /*450a0*/  STL [R1+0xc0], R3 ;  /* 0x0000c00301007387 */ /* 0x0001e40000100800 */
[----:B------:R-:W3:Y:S01]  /*450b0*/  LDL.LU R13, [R1+0x1a78] ;  /* 0x001a7800010d7983 */ /* 0x000ee20000300800 */
[C---:B------:R-:W-:Y:S02]  /*450c0*/  ISETP.GE.U32.AND P5, PT, R0.reuse, R7, PT ;  /* 0x000000070000720c */ /* 0x040fe40003fa6070 */
[----:B------:R-:W1:Y:S01]  /*450d0*/  S2R R7, SR_TID.X ;  /* 0x0000000000077919 */ /* 0x000e620000002100 */
[----:B------:R-:W-:-:S02]  /*450e0*/  ISETP.GE.U32.AND P1, PT, R0, R6, PT ;  /* 0x000000060000720c */ /* 0x000fc40003f26070 */
[----:B------:R-:W0:Y:S01]  /*450f0*/  S2R R6, SR_CTAID.X ;  /* 0x0000000000067919 */ /* 0x000e220000002500 */
[----:B-1----:R-:W-:Y:S01]  /*45100*/  LOP3.LUT R7, R7, 0x1c, RZ, 0xc0, !PT ;  /* 0x0000001c07077812 */ /* 0x002fe200078ec0ff */
[----:B0-----:R-:W-:-:S03]  /*45110*/  IMAD.SHL.U32 R6, R6, 0x100, RZ ;  /* 0x0000010006067824 */ /* 0x001fc600078e00ff */
[----:B------:R-:W-:Y:S02]  /*45120*/  LEA.HI R3, R7, 0x28, RZ, 0x1e ;  /* 0x0000002807037811 */ /* 0x000fe400078ff0ff */
[----:B------:R-:W0:Y:S02]  /*45130*/  S2R R7, SR_TID.X ;  /* 0x0000000000077919 */ /* 0x000e240000002100 */
[----:B------:R-:W-:-:S04]  /*45140*/  IADD3 R6, R6, R3, RZ ;  /* 0x0000000306067210 */ /* 0x000fc80007ffe0ff */
[----:B------:R-:W-:Y:S02]  /*45150*/  ISETP.GE.U32.AND P2, PT, R0, R6, PT ;  /* 0x000000060000720c */ /* 0x000fe40003f46070 */
[----:B------:R-:W1:Y:S01]  /*45160*/  S2R R6, SR_CTAID.X ;  /* 0x0000000000067919 */ /* 0x000e620000002500 */
[----:B------:R-:W-:Y:S01]  /*45170*/  FMUL R4, R4, c[0x0][0x188] ;  /* 0x0000620004047a20 */ /* 0x000fe20000400000 */
[----:B------:R-:W-:Y:S02]  /*45180*/  ISETP.GE.U32.AND.EX P4, PT, R2, RZ, PT, P4 ;  /* 0x000000ff0200720c */ /* 0x000fe40003f86140 */
[----:B------:R0:W-:Y:S02]  /*45190*/  STL [R1+0xbc], R11 ;  /* 0x0000bc0b01007387 */ /* 0x0001e40000100800 */
[----:B0-----:R-:W-:-:S04]  /*451a0*/  LOP3.LUT R3, R7, 0x1c, RZ, 0xc0, !PT ;  /* 0x0000001c07037812 */ /* 0x001fc800078ec0ff */
[----:B------:R-:W-:Y:S02]  /*451b0*/  LEA.HI R3, R3, 0x20, RZ, 0x1e ;  /* 0x0000002003037811 */ /* 0x000fe400078ff0ff */
[----:B-1----:R-:W-:Y:S01]  /*451c0*/  SHF.L.U32 R6, R6, 0x8, RZ ;  /* 0x0000000806067819 */ /* 0x002fe200000006ff */
[----:B------:R-:W-:-:S04]  /*451d0*/  LOP3.LUT R7, R7, 0x1c, RZ, 0xc0, !PT ;  /* 0x0000001c07077812 */ /* 0x000fc800078ec0ff */
[----:B------:R-:W-:Y:S01]  /*451e0*/  IMAD.IADD R6, R6, 0x1, R3 ;  /* 0x0000000106067824 */ /* 0x000fe200078e0203 */
[----:B------:R-:W-:Y:S02]  /*451f0*/  FSEL R11, R4, -INF , !P4 ;  /* 0xff800000040b7808 */ /* 0x000fe40006000000 */
[----:B------:R-:W-:Y:S02]  /*45200*/  LEA.HI R3, R7, 0x18, RZ, 0x1e ;  /* 0x0000001807037811 */ /* 0x000fe400078ff0ff */
[----:B------:R-:W-:Y:S01]  /*45210*/  ISETP.GE.U32.AND.EX P3, PT, R2, RZ, PT, P3 ;  /* 0x000000ff0200720c */ /* 0x000fe20003f66130 */
[----:B------:R-:W-:Y:S01]  /*45220*/  FMUL R19, R19, c[0x0][0x188] ;  /* 0x0000620013137a20 */ /* 0x000fe20000400000 */
[----:B------:R-:W-:Y:S01]  /*45230*/  ISETP.GE.U32.AND P4, PT, R0, R6, PT ;  /* 0x000000060000720c */ /* 0x000fe20003f86070 */
[----:B------:R-:W-:Y:S01]  /*45240*/  LEA.HI R6, R7, 0x10, RZ, 0x1e ;  /* 0x0000001007067811 */ /* 0x000fe200078ff0ff */
[C---:B------:R-:W-:Y:S01]  /*45250*/  SHF.L.U32 R7, R29.reuse, 0x8, RZ ;  /* 0x000000081d077819 */ /* 0x040fe200000006ff */
[----:B------:R-:W-:Y:S01]  /*45260*/  IMAD.SHL.U32 R29, R29, 0x100, RZ ;  /* 0x000001001d1d7824 */ /* 0x000fe200078e00ff */
[----:B------:R-:W-:Y:S01]  /*45270*/  ISETP.GE.U32.AND.EX P5, PT, R2, RZ, PT, P5 ;  /* 0x000000ff0200720c */ /* 0x000fe20003fa6150 */
[----:B------:R-:W3:Y:S03]  /*45280*/  LDL.LU R4, [R1+0x1a74] ;  /* 0x001a740001047983 */ /* 0x000ee60000300800 */
[----:B------:R-:W-:Y:S01]  /*45290*/  IADD3 R29, R29, R6, RZ ;  /* 0x000000061d1d7210 */ /* 0x000fe20007ffe0ff */
[----:B------:R-:W-:Y:S01]  /*452a0*/  FSEL R6, R24, -INF , !P3 ;  /* 0xff80000018067808 */ /* 0x000fe20005800000 */
[----:B------:R0:W-:Y:S01]  /*452b0*/  STL [R1+0xb8], R11 ;  /* 0x0000b80b01007387 */ /* 0x0001e20000100800 */
[----:B------:R-:W-:Y:S01]  /*452c0*/  IADD3 R7, R7, R3, RZ ;  /* 0x0000000307077210 */ /* 0x000fe20007ffe0ff */
[----:B------:R-:W3:Y:S02]  /*452d0*/  LDL.LU R24, [R1+0x1a70] ;  /* 0x001a700001187983 */ /* 0x000ee40000300800 */
[----:B------:R-:W-:Y:S01]  /*452e0*/  FMUL R17, R17, c[0x0][0x188] ;  /* 0x0000620011117a20 */ /* 0x000fe20000400000 */
[----:B------:R-:W-:Y:S01]  /*452f0*/  FSEL R3, R19, -INF , !P5 ;  /* 0xff80000013037808 */ /* 0x000fe20006800000 */
[----:B------:R4:W-:Y:S01]  /*45300*/  STL [R1+0xac], R6 ;  /* 0x0000ac0601007387 */ /* 0x0009e20000100800 */
[----:B------:R-:W-:-:S02]  /*45310*/  ISETP.GE.U32.AND.EX P1, PT, R2, RZ, PT, P1 ;  /* 0x000000ff0200720c */ /* 0x000fc40003f26110 */
[----:B------:R-:W-:Y:S02]  /*45320*/  ISETP.GE.U32.AND.EX P2, PT, R2, RZ, PT, P2 ;  /* 0x000000ff0200720c */ /* 0x000fe40003f46120 */
[C---:B------:R-:W-:Y:S01]  /*45330*/  ISETP.GE.U32.AND P3, PT, R0.reuse, R7, PT ;  /* 0x000000070000720c */ /* 0x040fe20003f66070 */
[----:B------:R2:W-:Y:S01]  /*45340*/  STL [R1+0x68], R3 ;  /* 0x0000680301007387 */ /* 0x0005e20000100800 */
[----:B0-----:R-:W-:Y:S02]  /*45350*/  FSEL R11, R17, -INF , !P1 ;  /* 0xff800000110b7808 */ /* 0x001fe40004800000 */
[C---:B------:R-:W-:Y:S01]  /*45360*/  ISETP.GE.U32.AND P5, PT, R0.reuse, R29, PT ;  /* 0x0000001d0000720c */ /* 0x040fe20003fa6070 */
[----:B------:R-:W-:Y:S02]  /*45370*/  ISETP.GE.U32.AND P1, PT, R0, R10, PT ;  /* 0x0000000a0000720c */ /* 0x000fe40003f26070 */
[----:B----4-:R-:W-:Y:S02]  /*45380*/  FMUL R6, R22, c[0x0][0x188] ;  /* 0x0000620016067a20 */ /* 0x010fe40000400000 */
[----:B------:R-:W4:Y:S03]  /*45390*/  LDL.LU R22, [R1+0x4] ;  /* 0x0000040001167983 */ /* 0x000f260000300800 */
[----:B------:R-:W-:Y:S01]  /*453a0*/  FSEL R7, R6, -INF , !P2 ;  /* 0xff80000006077808 */ /* 0x000fe20005000000 */
[----:B------:R-:W-:Y:S01]  /*453b0*/  ISETP.GE.U32.AND P2, PT, R0, R8, PT ;  /* 0x000000080000720c */ /* 0x000fe20003f46070 */
[----:B--2---:R-:W-:-:S02]  /*453c0*/  LOP3.LUT R3, R25, 0xf, RZ, 0xc0, !PT ;  /* 0x0000000f19037812 */ /* 0x004fc400078ec0ff */
[----:B------:R-:W2:Y:S01]  /*453d0*/  LDL.LU R25, [R1+0x1a6c] ;  /* 0x001a6c0001197983 */ /* 0x000ea20000300800 */
[----:B------:R-:W-:Y:S01]  /*453e0*/  STL [R1+0x60], R11 ;  /* 0x0000600b01007387 */ /* 0x000fe20000100800 */
[----:B-----5:R-:W-:Y:S01]  /*453f0*/  LEA R6, R26, R3, 0x4 ;  /* 0x000000031a067211 */ /* 0x020fe200078e20ff */
[----:B------:R0:W-:Y:S01]  /*45400*/  STL [R1+0x54], R7 ;  /* 0x0000540701007387 */ /* 0x0001e20000100800 */
[----:B------:R-:W-:Y:S01]  /*45410*/  LOP3.LUT R3, R12, 0xf, RZ, 0xc0, !PT ;  /* 0x0000000f0c037812 */ /* 0x000fe200078ec0ff */
[----:B------:R-:W5:Y:S01]  /*45420*/  LDL.LU R26, [R1+0x1a68] ;  /* 0x001a6800011a7983 */ /* 0x000f620000300800 */
[----:B------:R-:W2:Y:S02]  /*45430*/  LDL.LU R12, [R1+0x1a64] ;  /* 0x001a6400010c7983 */ /* 0x000ea40000300800 */
[----:B------:R-:W-:Y:S01]  /*45440*/  LEA R8, R28, R3, 0x4 ;  /* 0x000000031c087211 */ /* 0x000fe200078e20ff */
[----:B---3--:R-:W-:Y:S02]  /*45450*/  IMAD.SHL.U32 R0, R13, 0x100, RZ ;  /* 0x000001000d007824 */ /* 0x008fe400078e00ff */
[----:B------:R-:W3:Y:S01]  /*45460*/  LDL.LU R13, [R1+0x1a60] ;  /* 0x001a6000010d7983 */ /* 0x000ee20000300800 */
[----:B------:R-:W2:Y:S02]  /*45470*/  LDL.LU R17, [R1+0x64] ;  /* 0x0000640001117983 */ /* 0x000ea40000300800 */
[----:B------:R-:W2:Y:S01]  /*45480*/  LDL.LU R28, [R1+0x6c] ;  /* 0x00006c00011c7983 */ /* 0x000ea20000300800 */
[----:B------:R-:W-:Y:S01]  /*45490*/  LOP3.LUT R3, R0, 0xf00, RZ, 0xe2, !PT ;  /* 0x00000f0000037812 */ /* 0x000fe200078ee2ff */
[----:B------:R-:W-:-:S02]  /*454a0*/  SHF.L.U32 R0, R14, 0x8, RZ ;  /* 0x000000080e007819 */ /* 0x000fc400000006ff */
[----:B------:R-:W3:Y:S02]  /*454b0*/  LDL.LU R14, [R1+0x1a5c] ;  /* 0x001a5c00010e7983 */ /* 0x000ee40000300800 */
[----:B0-----:R-:W-:Y:S02]  /*454c0*/  IMAD R7, R15, 0x1000, R3 ;  /* 0x000010000f077824 */ /* 0x001fe400078e0203 */
[----:B------:R-:W3:Y:S01]  /*454d0*/  LDL.LU R15, [R1+0x1a58] ;  /* 0x001a5800010f7983 */ /* 0x000ee20000300800 */
[----:B------:R-:W3:Y:S02]  /*454e0*/  LDL.LU R10, [R1+0x104] ;  /* 0x00010400010a7983 */ /* 0x000ee40000300800 */
[----:B------:R-:W3:Y:S01]  /*454f0*/  LDL.LU R29, [R1+0x10c] ;  /* 0x00010c00011d7983 */ /* 0x000ee20000300800 */
[----:B------:R-:W-:Y:S02]  /*45500*/  LOP3.LUT R0, R0, 0xf00, RZ, 0xe2, !PT ;  /* 0x00000f0000007812 */ /* 0x000fe400078ee2ff */
[----:B------:R-:W-:-:S02]  /*45510*/  LOP3.LUT R3, R6, 0xff, RZ, 0xc0, !PT ;  /* 0x000000ff06037812 */ /* 0x000fc400078ec0ff */
[----:B------:R-:W-:Y:S02]  /*45520*/  LEA R6, R5, R0, 0xc ;  /* 0x0000000005067211 */ /* 0x000fe400078e60ff */
[----:B------:R-:W5:Y:S01]  /*45530*/  LDL.LU R5, [R1+0x90] ;  /* 0x0000900001057983 */ /* 0x000f620000300800 */
[----:B------:R-:W5:Y:S02]  /*45540*/  LDL.LU R19, [R1+0x98] ;  /* 0x0000980001137983 */ /* 0x000f640000300800 */
[----:B------:R-:W5:Y:S02]  /*45550*/  LDL.LU R16, [R1+0x40] ;  /* 0x0000400001107983 */ /* 0x000f640000300800 */
[----:B------:R-:W5:Y:S01]  /*45560*/  LDL.LU R11, [R1+0x48] ;  /* 0x00004800010b7983 */ /* 0x000f620000300800 */
[----:B------:R-:W-:Y:S02]  /*45570*/  LOP3.LUT R0, R8, 0xff, RZ, 0xc0, !PT ;  /* 0x000000ff08007812 */ /* 0x000fe400078ec0ff */
[----:B------:R-:W-:-:S02]  /*45580*/  IADD3 R3, R7, R3, RZ ;  /* 0x0000000307037210 */ /* 0x000fc40007ffe0ff */
[----:B------:R-:W-:Y:S01]  /*45590*/  ISETP.GE.U32.AND.EX P4, PT, R2, RZ, PT, P4 ;  /* 0x000000ff0200720c */ /* 0x000fe20003f86140 */
[----:B------:R-:W-:Y:S01]  /*455a0*/  IMAD.IADD R0, R6, 0x1, R0 ;  /* 0x0000000106007824 */ /* 0x000fe200078e0200 */
[----:B------:R-:W-:Y:S02]  /*455b0*/  LOP3.LUT R3, R3, 0xffff, RZ, 0xc0, !PT ;  /* 0x0000ffff03037812 */ /* 0x000fe400078ec0ff */
[C---:B------:R-:W-:Y:S02]  /*455c0*/  ISETP.GE.U32.AND.EX P3, PT, R2.reuse, RZ, PT, P3 ;  /* 0x000000ff0200720c */ /* 0x040fe40003f66130 */
[C---:B------:R-:W-:Y:S02]  /*455d0*/  ISETP.GE.U32.AND.EX P5, PT, R2.reuse, RZ, PT, P5 ;  /* 0x000000ff0200720c */ /* 0x040fe40003fa6150 */
[C---:B------:R-:W-:Y:S02]  /*455e0*/  ISETP.GE.U32.AND.EX P1, PT, R2.reuse, RZ, PT, P1 ;  /* 0x000000ff0200720c */ /* 0x040fe40003f26110 */
[----:B------:R-:W-:Y:S01]  /*455f0*/  ISETP.GE.U32.AND.EX P2, PT, R2, RZ, PT, P2 ;  /* 0x000000ff0200720c */ /* 0x000fe20003f46120 */
[----:B------:R-:W-:-:S02]  /*45600*/  SHF.R.U32.HI R2, RZ, 0xf, R3 ;  /* 0x0000000fff027819 */ /* 0x000fc40000011603 */
[----:B----4-:R-:W-:-:S05]  /*45610*/  FMUL R6, R22, c[0x0][0x188] ;  /* 0x0000620016067a20 */ /* 0x010fca0000400000 */
[----:B------:R-:W-:Y:S01]  /*45620*/  FSEL R22, R6, -INF , !P4 ;  /* 0xff80000006167808 */ /* 0x000fe20006000000 */
[----:B------:R-:W-:Y:S01]  /*45630*/  LOP3.LUT P4, RZ, R2, 0x1, RZ, 0xc0, !PT ;  /* 0x0000000102ff7812 */ /* 0x000fe2000788c0ff */
[----:B------:R-:W-:-:S03]  /*45640*/  SHF.R.U32.HI R2, RZ, 0xe, R3 ;  /* 0x0000000eff027819 */ /* 0x000fc60000011603 */
[----:B------:R-:W-:Y:S01]  /*45650*/  STL [R1+0x18], R22 ;  /* 0x0000181601007387 */ /* 0x000fe20000100800 */
[----:B--2---:R-:W-:-:S05]  /*45660*/  FMUL R6, R28, c[0x0][0x188] ;  /* 0x000062001c067a20 */ /* 0x004fca0000400000 */
[----:B------:R-:W-:Y:S01]  /*45670*/  FSEL R7, R6, -INF , !P3 ;  /* 0xff80000006077808 */ /* 0x000fe20005800000 */
[----:B------:R-:W-:Y:S02]  /*45680*/  LOP3.LUT P3, RZ, R2, 0x1, RZ, 0xc0, !PT ;  /* 0x0000000102ff7812 */ /* 0x000fe4000786c0ff */
[----:B------:R-:W-:-:S05]  /*45690*/  FMUL R2, R17, c[0x0][0x188] ;  /* 0x0000620011027a20 */ /* 0x000fca0000400000 */
[----:B------:R-:W-:Y:S01]  /*456a0*/  FSEL R8, R2, -INF , !P5 ;  /* 0xff80000002087808 */ /* 0x000fe20006800000 */
[----:B---3--:R-:W-:-:S05]  /*456b0*/  FMUL R2, R10, c[0x0][0x188] ;  /* 0x000062000a027a20 */ /* 0x008fca0000400000 */
[----:B------:R-:W-:Y:S01]  /*456c0*/  FSEL R10, R2, -INF , !P2 ;  /* 0xff800000020a7808 */ /* 0x000fe20005000000 */
[----:B------:R-:W-:-:S05]  /*456d0*/  FMUL R2, R29, c[0x0][0x188] ;  /* 0x000062001d027a20 */ /* 0x000fca0000400000 */
[----:B------:R-:W-:Y:S01]  /*456e0*/  FSEL R29, R2, -INF , !P1 ;  /* 0xff800000021d7808 */ /* 0x000fe20004800000 */
[----:B-----5:R-:W-:-:S05]  /*456f0*/  FMUL R2, R5, c[0x0][0x188] ;  /* 0x0000620005027a20 */ /* 0x020fca0000400000 */
[----:B------:R-:W-:Y:S01]  /*45700*/  FSEL R5, R2, -INF , !P4 ;  /* 0xff80000002057808 */ /* 0x000fe20006000000 */
[----:B------:R-:W-:Y:S01]  /*45710*/  FMUL R2, R19, c[0x0][0x188] ;  /* 0x0000620013027a20 */ /* 0x000fe20000400000 */
[----:B------:R-:W-:Y:S01]  /*45720*/  STL [R1+0x14], R7 ;  /* 0x0000140701007387 */ /* 0x000fe20000100800 */
[----:B------:R-:W-:Y:S02]  /*45730*/  STL [R1], R8 ;  /* 0x0000000801007387 */ /* 0x000fe40000100800 */
[----:B------:R-:W-:Y:S01]  /*45740*/  STL [R1+0x1c], R10 ;  /* 0x00001c0a01007387 */ /* 0x000fe20000100800 */
[----:B------:R-:W-:Y:S02]  /*45750*/  FSEL R2, R2, -INF , !P3 ;  /* 0xff80000002027808 */ /* 0x000fe40005800000 */
[----:B------:R-:W-:Y:S01]  /*45760*/  SHF.R.U32.HI R6, RZ, 0xd, R3 ;  /* 0x0000000dff067819 */ /* 0x000fe20000011603 */
[----:B------:R-:W-:Y:S01]  /*45770*/  STL [R1+0x90], R5 ;  /* 0x0000900501007387 */ /* 0x000fe20000100800 */
[----:B------:R-:W2:Y:S02]  /*45780*/  LDL.LU R19, [R1+0x70] ;  /* 0x0000700001137983 */ /* 0x000ea40000300800 */
[----:B------:R0:W-:Y:S01]  /*45790*/  STL [R1+0x98], R2 ;  /* 0x0000980201007387 */ /* 0x0001e20000100800 */
[----:B------:R-:W-:Y:S01]  /*457a0*/  LOP3.LUT P5, RZ, R6, 0x1, RZ, 0xc0, !PT ;  /* 0x0000000106ff7812 */ /* 0x000fe200078ac0ff */
[----:B0-----:R-:W-:-:S05]  /*457b0*/  FMUL R2, R16, c[0x0][0x188] ;  /* 0x0000620010027a20 */ /* 0x001fca0000400000 */
[----:B------:R-:W-:-:S05]  /*457c0*/  FSEL R16, R2, -INF , !P5 ;  /* 0xff80000002107808 */ /* 0x000fca0006800000 */
[----:B------:R0:W-:Y:S04]  /*457d0*/  STL [R1+0xa0], R16 ;  /* 0x0000a01001007387 */ /* 0x0001e80000100800 */
[----:B0-----:R-:W3:Y:S01]  /*457e0*/  LDL.LU R16, [R1+0x78] ;  /* 0x0000780001107983 */ /* 0x001ee20000300800 */
[----:B------:R-:W-:Y:S02]  /*457f0*/  FMUL R2, R11, c[0x0][0x188] ;  /* 0x000062000b027a20 */ /* 0x000fe40000400000 */
[----:B------:R-:W4:Y:S01]  /*45800*/  LDL.LU R11, [R1+0x80] ;  /* 0x00008000010b7983 */ /* 0x000f220000300800 */
[----:B------:R-:W-:-:S04]  /*45810*/  SHF.R.U32.HI R6, RZ, 0xc, R3 ;  /* 0x0000000cff067819 */ /* 0x000fc80000011603 */
[----:B------:R-:W-:Y:S01]  /*45820*/  LOP3.LUT P2, RZ, R6, 0x1, RZ, 0xc0, !PT ;  /* 0x0000000106ff7812 */ /* 0x000fe2000784c0ff */
[----:B------:R-:W-:-:S03]  /*45830*/  SHF.R.U32.HI R6, RZ, 0xb, R3 ;  /* 0x0000000bff067819 */ /* 0x000fc60000011603 */
[----:B------:R-:W-:Y:S02]  /*45840*/  FSEL R2, R2, -INF , !P2 ;  /* 0xff80000002027808 */ /* 0x000fe40005000000 */
[----:B------:R-:W-:-:S03]  /*45850*/  LOP3.LUT P1, RZ, R6, 0x1, RZ, 0xc0, !PT ;  /* 0x0000000106ff7812 */ /* 0x000fc6000782c0ff */
[----:B------:R0:W-:Y:S01]  /*45860*/  STL [R1+0xcc], R2 ;  /* 0x0000cc0201007387 */ /* 0x0001e20000100800 */
[----:B------:R-:W-:Y:S01]  /*45870*/  SHF.R.U32.HI R6, RZ, 0xa, R3 ;  /* 0x0000000aff067819 */ /* 0x000fe20000011603 */
[----:B0-----:R-:W-:-:S03]  /*45880*/  FMUL R2, R12, c[0x0][0x188] ;  /* 0x000062000c027a20 */ /* 0x001fc60000400000 */
[----:B------:R-:W-:Y:S02]  /*45890*/  LOP3.LUT P4, RZ, R6, 0x1, RZ, 0xc0, !PT ;  /* 0x0000000106ff7812 */ /* 0x000fe4000788c0ff */
[----:B------:R-:W-:Y:S01]  /*458a0*/  FSEL R28, R2, -INF , !P1 ;  /* 0xff800000021c7808 */ /* 0x000fe20004800000 */
[----:B------:R-:W-:Y:S01]  /*458b0*/  FMUL R2, R14, c[0x0][0x188] ;  /* 0x000062000e027a20 */ /* 0x000fe20000400000 */
[----:B------:R-:W-:-:S03]  /*458c0*/  SHF.R.U32.HI R6, RZ, 0x9, R3 ;  /* 0x00000009ff067819 */ /* 0x000fc60000011603 */
[----:B------:R-:W-:Y:S01]  /*458d0*/  STL [R1+0xdc], R28 ;  /* 0x0000dc1c01007387 */ /* 0x000fe20000100800 */
[----:B------:R-:W-:Y:S01]  /*458e0*/  FSEL R2, R2, -INF , !P4 ;  /* 0xff80000002027808 */ /* 0x000fe20006000000 */
[----:B------:R0:W-:Y:S01]  /*458f0*/  STL [R1+0x1a48], R28 ;  /* 0x001a481c01007387 */ /* 0x0001e20000100800 */
[----:B------:R-:W-:Y:S01]  /*45900*/  LOP3.LUT P3, RZ, R6, 0x1, RZ, 0xc0, !PT ;  /* 0x0000000106ff7812 */ /* 0x000fe2000786c0ff */
[----:B0-----:R-:W5:Y:S01]  /*45910*/  LDL.LU R28, [R1+0x88] ;  /* 0x00008800011c7983 */ /* 0x001f620000300800 */
[----:B------:R-:W5:Y:S02]  /*45920*/  LDL.LU R14, [R1+0x20] ;  /* 0x00002000010e7983 */ /* 0x000f640000300800 */
[----:B------:R0:W-:Y:S01]  /*45930*/  STL [R1+0xe0], R2 ;  /* 0x0000e00201007387 */ /* 0x0001e20000100800 */
[----:B------:R-:W-:Y:S01]  /*45940*/  SHF.R.U32.HI R6, RZ, 0x8, R3 ;  /* 0x00000008ff067819 */ /* 0x000fe20000011603 */
[----:B------:R-:W5:Y:S01]  /*45950*/  LDL.LU R12, [R1+0x28] ;  /* 0x00002800010c7983 */ /* 0x000f620000300800 */
[----:B0-----:R-:W-:-:S05]  /*45960*/  FMUL R2, R24, c[0x0][0x188] ;  /* 0x0000620018027a20 */ /* 0x001fca0000400000 */
[----:B------:R-:W-:Y:S02]  /*45970*/  FSEL R2, R2, -INF , !P3 ;  /* 0xff80000002027808 */ /* 0x000fe40005800000 */
[----:B------:R-:W-:-:S03]  /*45980*/  LOP3.LUT P5, RZ, R6, 0x1, RZ, 0xc0, !PT ;  /* 0x0000000106ff7812 */ /* 0x000fc600078ac0ff */
[----:B------:R0:W-:Y:S01]  /*45990*/  STL [R1+0xec], R2 ;  /* 0x0000ec0201007387 */ /* 0x0001e20000100800 */
[----:B------:R-:W-:Y:S01]  /*459a0*/  SHF.R.U32.HI R6, RZ, 0x7, R3 ;  /* 0x00000007ff067819 */ /* 0x000fe20000011603 */
[----:B------:R-:W5:Y:S02]  /*459b0*/  LDL.LU R17, [R1+0x94] ;  /* 0x0000940001117983 */ /* 0x000f640000300800 */
[----:B0-----:R-:W-:-:S05]  /*459c0*/  FMUL R2, R26, c[0x0][0x188] ;  /* 0x000062001a027a20 */ /* 0x001fca0000400000 */
[----:B------:R-:W-:Y:S02]  /*459d0*/  FSEL R2, R2, -INF , !P5 ;  /* 0xff80000002027808 */ /* 0x000fe40006800000 */
[----:B------:R-:W-:-:S03]  /*459e0*/  LOP3.LUT P2, RZ, R6, 0x1, RZ, 0xc0, !PT ;  /* 0x0000000106ff7812 */ /* 0x000fc6000784c0ff */
[----:B------:R2:W-:Y:S01]  /*459f0*/  STL [R1+0xfc], R2 ;  /* 0x0000fc0201007387 */ /* 0x0005e20000100800 */
[----:B------:R-:W-:-:S04]  /*45a00*/  SHF.R.U32.HI R6, RZ, 0x6, R3 ;  /* 0x00000006ff067819 */ /* 0x000fc80000011603 */
[----:B------:R-:W-:Y:S01]  /*45a10*/  LOP3.LUT P1, RZ, R6, 0x1, RZ, 0xc0, !PT ;  /* 0x0000000106ff7812 */ /* 0x000fe2000782c0ff */
[----:B--2---:R-:W-:-:S05]  /*45a20*/  FMUL R2, R19, c[0x0][0x188] ;  /* 0x0000620013027a20 */ /* 0x004fca0000400000 */
[----:B------:R-:W-:-:S05]  /*45a30*/  FSEL R19, R2, -INF , !P2 ;  /* 0xff80000002137808 */ /* 0x000fca0005000000 */
[----:B------:R0:W-:Y:S04]  /*45a40*/  STL [R1+0x100], R19 ;  /* 0x0001001301007387 */ /* 0x0001e80000100800 */
[----:B0-----:R-:W2:Y:S01]  /*45a50*/  LDL.LU R19, [R1+0x9c] ;  /* 0x00009c0001137983 */ /* 0x001ea20000300800 */
[----:B---3--:R-:W-:-:S03]  /*45a60*/  FMUL R2, R16, c[0x0][0x188] ;  /* 0x0000620010027a20 */ /* 0x008fc60000400000 */
[----:B------:R-:W3:Y:S02]  /*45a70*/  LDL.LU R16, [R1+0x44] ;  /* 0x0000440001107983 */ /* 0x000ee40000300800 */
[----:B------:R-:W-:-:S05]  /*45a80*/  FSEL R2, R2, -INF , !P1 ;  /* 0xff80000002027808 */ /* 0x000fca0004800000 */
[----:B------:R4:W-:Y:S02]  /*45a90*/  STL [R1+0x104], R2 ;  /* 0x0001040201007387 */ /* 0x0009e40000100800 */
[----:B----4-:R-:W-:Y:S02]  /*45aa0*/  FMUL R2, R11, c[0x0][0x188] ;  /* 0x000062000b027a20 */ /* 0x010fe40000400000 */
[----:B------:R-:W4:Y:S01]  /*45ab0*/  LDL.LU R11, [R1+0x4c] ;  /* 0x00004c00010b7983 */ /* 0x000f220000300800 */
[----:B------:R-:W-:-:S04]  /*45ac0*/  SHF.R.U32.HI R6, RZ, 0x5, R3 ;  /* 0x00000005ff067819 */ /* 0x000fc80000011603 */
[----:B------:R-:W-:Y:S01]  /*45ad0*/  LOP3.LUT P4, RZ, R6, 0x1, RZ, 0xc0, !PT ;  /* 0x0000000106ff7812 */ /* 0x000fe2000788c0ff */
[----:B------:R-:W-:-:S03]  /*45ae0*/  SHF.R.U32.HI R6, RZ, 0x4, R3 ;  /* 0x00000004ff067819 */ /* 0x000fc60000011603 */
[----:B------:R-:W-:Y:S02]  /*45af0*/  FSEL R2, R2, -INF , !P4 ;  /* 0xff80000002027808 */ /* 0x000fe40006000000 */
[----:B------:R-:W-:Y:S01]  /*45b00*/  LOP3.LUT P3, RZ, R6, 0x1, RZ, 0xc0, !PT ;  /* 0x0000000106ff7812 */ /* 0x000fe2000786c0ff */
[--C-:B------:R-:W-:Y:S02]  /*45b10*/  SHF.R.U32.HI R6, RZ, 0x3, R3.reuse ;  /* 0x00000003ff067819 */ /* 0x100fe40000011603 */
[----:B------:R5:W-:Y:S02]  /*45b20*/  STL [R1+0x108], R2 ;  /* 0x0001080201007387 */ /* 0x000be40000100800 */
[----:B------:R-:W-:Y:S01]  /*45b30*/  LOP3.LUT P5, RZ, R6, 0x1, RZ, 0xc0, !PT ;  /* 0x0000000106ff7812 */ /* 0x000fe200078ac0ff */
[----:B------:R-:W-:-:S04]  /*45b40*/  SHF.R.U32.HI R6, RZ, 0x2, R3 ;  /* 0x00000002ff067819 */ /* 0x000fc80000011603 */
[----:B------:R-:W-:Y:S01]  /*45b50*/  LOP3.LUT P2, RZ, R6, 0x1, RZ, 0xc0, !PT ;  /* 0x0000000106ff7812 */ /* 0x000fe2000784c0ff */
[----:B-----5:R-:W-:Y:S01]  /*45b60*/  FMUL R2, R28, c[0x0][0x188] ;  /* 0x000062001c027a20 */ /* 0x020fe20000400000 */
[----:B------:R-:W-:-:S04]  /*45b70*/  SHF.R.U32.HI R3, RZ, 0x1, R3 ;  /* 0x00000001ff037819 */ /* 0x000fc80000011603 */
[----:B------:R-:W-:Y:S01]  /*45b80*/  FSEL R6, R2, -INF , !P3 ;  /* 0xff80000002067808 */ /* 0x000fe20005800000 */
[----:B------:R-:W-:Y:S01]  /*45b90*/  FMUL R2, R14, c[0x0][0x188] ;  /* 0x000062000e027a20 */ /* 0x000fe20000400000 */
[----:B------:R-:W-:Y:S02]  /*45ba0*/  LOP3.LUT R0, R0, 0xffff, RZ, 0xc0, !PT ;  /* 0x0000ffff00007812 */ /* 0x000fe400078ec0ff */
[----:B------:R-:W-:Y:S01]  /*45bb0*/  LOP3.LUT P1, RZ, R3, 0x1, RZ, 0xc0, !PT ;  /* 0x0000000103ff7812 */ /* 0x000fe2000782c0ff */
[----:B------:R0:W-:Y:S01]  /*45bc0*/  STL [R1+0x10c], R6 ;  /* 0x00010c0601007387 */ /* 0x0001e20000100800 */
[--C-:B------:R-:W-:Y:S02]  /*45bd0*/  SHF.R.U32.HI R3, RZ, 0xf, R0.reuse ;  /* 0x0000000fff037819 */ /* 0x100fe40000011600 */
[----:B0-----:R-:W-:Y:S01]  /*45be0*/  FSEL R6, R2, -INF , !P5 ;  /* 0xff80000002067808 */ /* 0x001fe20006800000 */
[----:B------:R-:W-:Y:S01]  /*45bf0*/  FMUL R2, R12, c[0x0][0x188] ;  /* 0x000062000c027a20 */ /* 0x000fe20000400000 */
[----:B------:R-:W-:Y:S01]  /*45c00*/  LOP3.LUT P4, RZ, R3, 0x1, RZ, 0xc0, !PT ;  /* 0x0000000103ff7812 */ /* 0x000fe2000788c0ff */
[----:B------:R-:W-:-:S02]  /*45c10*/  SHF.R.U32.HI R3, RZ, 0xe, R0 ;  /* 0x0000000eff037819 */ /* 0x000fc40000011600 */
[----:B------:R0:W-:Y:S02]  /*45c20*/  STL [R1+0xf0], R6 ;  /* 0x0000f00601007387 */ /* 0x0001e40000100800 */
[----:B------:R-:W-:Y:S01]  /*45c30*/  LOP3.LUT P3, RZ, R3, 0x1, RZ, 0xc0, !PT ;  /* 0x0000000103ff7812 */ /* 0x000fe2000786c0ff */
[----:B------:R-:W-:Y:S01]  /*45c40*/  SHF.R.U32.HI R3, RZ, 0xd, R0 ;  /* 0x0000000dff037819 */ /* 0x000fe20000011600 */
[----:B0-----:R-:W-:Y:S01]  /*45c50*/  FSEL R6, R2, -INF , !P2 ;  /* 0xff80000002067808 */ /* 0x001fe20005000000 */
[----:B------:R-:W-:Y:S02]  /*45c60*/  FMUL R2, R4, c[0x0][0x188] ;  /* 0x0000620004027a20 */ /* 0x000fe40000400000 */
[----:B------:R-:W-:-:S03]  /*45c70*/  LOP3.LUT P5, RZ, R3, 0x1, RZ, 0xc0, !PT ;  /* 0x0000000103ff7812 */ /* 0x000fc600078ac0ff */
[----:B------:R-:W-:Y:S01]  /*45c80*/  FSEL R4, R2, -INF , !P1 ;  /* 0xff80000002047808 */ /* 0x000fe20004800000 */
[----:B------:R-:W-:Y:S01]  /*45c90*/  FMUL R2, R17, c[0x0][0x188] ;  /* 0x0000620011027a20 */ /* 0x000fe20000400000 */
[----:B------:R-:W-:-:S04]  /*45ca0*/  SHF.R.U32.HI R3, RZ, 0xc, R0 ;  /* 0x0000000cff037819 */ /* 0x000fc80000011600 */
[----:B------:R-:W-:Y:S02]  /*45cb0*/  FSEL R28, R2, -INF , P4 ;  /* 0xff800000021c7808 */ /* 0x000fe40002000000 */
[----:B------:R-:W-:Y:S01]  /*45cc0*/  LOP3.LUT P2, RZ, R3, 0x1, RZ, 0xc0, !PT ;  /* 0x0000000103ff7812 */ /* 0x000fe2000784c0ff */
[----:B------:R-:W-:Y:S01]  /*45cd0*/  STL [R1+0x88], R6 ;  /* 0x0000880601007387 */ /* 0x000fe20000100800 */
[--C-:B------:R-:W-:Y:S01]  /*45ce0*/  SHF.R.U32.HI R3, RZ, 0xb, R0.reuse ;  /* 0x0000000bff037819 */ /* 0x100fe20000011600 */
[----:B------:R0:W-:Y:S02]  /*45cf0*/  STL [R1+0x80], R4 ;  /* 0x0000800401007387 */ /* 0x0001e40000100800 */
[----:B------:R-:W-:Y:S01]  /*45d00*/  STL [R1+0x3c], R28 ;  /* 0x00003c1c01007387 */ /* 0x000fe20000100800 */
[----:B------:R-:W-:Y:S01]  /*45d10*/  LOP3.LUT P1, RZ, R3, 0x1, RZ, 0xc0, !PT ;  /* 0x0000000103ff7812 */ /* 0x000fe2000782c0ff */
[----:B------:R-:W-:-:S04]  /*45d20*/  SHF.R.U32.HI R3, RZ, 0xa, R0 ;  /* 0x0000000aff037819 */ /* 0x000fc80000011600 */
[----:B------:R-:W-:Y:S01]  /*45d30*/  LOP3.LUT P4, RZ, R3, 0x1, RZ, 0xc0, !PT ;  /* 0x0000000103ff7812 */ /* 0x000fe2000788c0ff */
[--C-:B------:R-:W-:Y:S01]  /*45d40*/  SHF.R.U32.HI R3, RZ, 0x9, R0.reuse ;  /* 0x00000009ff037819 */ /* 0x100fe20000011600 */
[----:B------:R-:W-:Y:S01]  /*45d50*/  SHF.R.U32.HI R12, RZ, 0x5, R0 ;  /* 0x00000005ff0c7819 */ /* 0x000fe20000011600 */
[----:B--2---:R-:W-:-:S05]  /*45d60*/  FMUL R2, R19, c[0x0][0x188] ;  /* 0x0000620013027a20 */ /* 0x004fca0000400000 */
[----:B0-----:R-:W-:Y:S01]  /*45d70*/  FSEL R4, R2, -INF , P3 ;  /* 0xff80000002047808 */ /* 0x001fe20001800000 */
[----:B---3--:R-:W-:-:S04]  /*45d80*/  FMUL R2, R16, c[0x0][0x188] ;  /* 0x0000620010027a20 */ /* 0x008fc80000400000 */
[----:B------:R0:W-:Y:S01]  /*45d90*/  STL [R1+0x40], R4 ;  /* 0x0000400401007387 */ /* 0x0001e20000100800 */
[----:B------:R-:W-:Y:S01]  /*45da0*/  LOP3.LUT P3, RZ, R3, 0x1, RZ, 0xc0, !PT ;  /* 0x0000000103ff7812 */ /* 0x000fe2000786c0ff */
[----:B------:R-:W-:Y:S01]  /*45db0*/  SHF.R.U32.HI R3, RZ, 0x8, R0 ;  /* 0x00000008ff037819 */ /* 0x000fe20000011600 */
[----:B0-----:R-:W-:-:S05]  /*45dc0*/  FSEL R4, R2, -INF , P5 ;  /* 0xff80000002047808 */ /* 0x001fca0002800000 */
[----:B------:R0:W-:Y:S01]  /*45dd0*/  STL [R1+0x44], R4 ;  /* 0x0000440401007387 */ /* 0x0001e20000100800 */
[----:B----4-:R-:W-:Y:S01]  /*45de0*/  FMUL R2, R11, c[0x0][0x188] ;  /* 0x000062000b027a20 */ /* 0x010fe20000400000 */
[----:B------:R-:W-:-:S04]  /*45df0*/  LOP3.LUT P5, RZ, R3, 0x1, RZ, 0xc0, !PT ;  /* 0x0000000103ff7812 */ /* 0x000fc800078ac0ff */
[----:B0-----:R-:W-:Y:S01]  /*45e00*/  FSEL R4, R2, -INF , P2 ;  /* 0xff80000002047808 */ /* 0x001fe20001000000 */
[----:B------:R-:W-:Y:S01]  /*45e10*/  FMUL R2, R13, c[0x0][0x188] ;  /* 0x000062000d027a20 */ /* 0x000fe20000400000 */
[----:B------:R-:W-:-:S04]  /*45e20*/  SHF.R.U32.HI R3, RZ, 0x7, R0 ;  /* 0x00000007ff037819 */ /* 0x000fc80000011600 */
[----:B------:R-:W-:Y:S02]  /*45e30*/  FSEL R2, R2, -INF , P1 ;  /* 0xff80000002027808 */ /* 0x000fe40000800000 */
[----:B------:R-:W-:Y:S01]  /*45e40*/  LOP3.LUT P2, RZ, R3, 0x1, RZ, 0xc0, !PT ;  /* 0x0000000103ff7812 */ /* 0x000fe2000784c0ff */
[----:B------:R0:W-:Y:S01]  /*45e50*/  STL [R1+0x48], R4 ;  /* 0x0000480401007387 */ /* 0x0001e20000100800 */
[----:B------:R-:W-:Y:S01]  /*45e60*/  SHF.R.U32.HI R3, RZ, 0x6, R0 ;  /* 0x00000006ff037819 */ /* 0x000fe20000011600 */
[----:B------:R1:W-:Y:S02]  /*45e70*/  STL [R1+0x6c], R2 ;  /* 0x00006c0201007387 */ /* 0x0003e40000100800 */
[----:B------:R-:W-:Y:S01]  /*45e80*/  FMUL R11, R15, c[0x0][0x188] ;  /* 0x000062000f0b7a20 */ /* 0x000fe20000400000 */
[----:B------:R-:W-:Y:S02]  /*45e90*/  LOP3.LUT P1, RZ, R3, 0x1, RZ, 0xc0, !PT ;  /* 0x0000000103ff7812 */ /* 0x000fe4000782c0ff */
[----:B0-----:R-:W-:-:S02]  /*45ea0*/  FMNMX R4, R20, R29, !PT ;  /* 0x0000001d14047209 */ /* 0x001fc40007800000 */
[----:B------:R-:W2:Y:S01]  /*45eb0*/  LDL.LU R20, [R1+0x74] ;  /* 0x0000740001147983 */ /* 0x000ea20000300800 */
[----:B------:R-:W3:Y:S02]  /*45ec0*/  LDL R14, [R1+0xa8] ;  /* 0x0000a800010e7983 */ /* 0x000ee40000100800 */
[----:B------:R-:W4:Y:S02]  /*45ed0*/  LDL R13, [R1+0xb0] ;  /* 0x0000b000010d7983 */ /* 0x000f240000100800 */
[----:B------:R-:W5:Y:S01]  /*45ee0*/  LDL R24, [R1+0xb4] ;  /* 0x0000b40001187983 */ /* 0x000f620000100800 */
[----:B------:R-:W3:Y:S01]  /*45ef0*/  LDL R19, [R1+0xb8] ;  /* 0x0000b80001137983 */ /* 0x000ee20000100800 */
[----:B------:R0:W-:Y:S01]  /*45f00*/  STL [R1+0x1a38], R29 ;  /* 0x001a381d01007387 */ /* 0x0001e20000100800 */
[----:B-1----:R-:W-:Y:S02]  /*45f10*/  FMNMX R2, R23, R8, !PT ;  /* 0x0000000817027209 */ /* 0x002fe40007800000 */
[----:B------:R-:W-:-:S02]  /*45f20*/  FMNMX R3, R27, R7, !PT ;  /* 0x000000071b037209 */ /* 0x000fc40007800000 */
[----:B------:R-:W-:Y:S01]  /*45f30*/  FSEL R15, R11, -INF , P4 ;  /* 0xff8000000b0f7808 */ /* 0x000fe20002000000 */
[----:B0-----:R-:W5:Y:S01]  /*45f40*/  LDL R29, [R1+0xac] ;  /* 0x0000ac00011d7983 */ /* 0x001f620000100800 */
[----:B------:R-:W3:Y:S02]  /*45f50*/  LDL.LU R23, [R1+0x1a54] ;  /* 0x001a540001177983 */ /* 0x000ee40000300800 */
[----:B------:R-:W3:Y:S02]  /*45f60*/  LDL.LU R27, [R1+0x1a50] ;  /* 0x001a5000011b7983 */ /* 0x000ee40000300800 */
[----:B------:R-:W-:Y:S01]  /*45f70*/  FMUL R11, R25, c[0x0][0x188] ;  /* 0x00006200190b7a20 */ /* 0x000fe20000400000 */
[----:B------:R0:W-:Y:S01]  /*45f80*/  STL [R1+0x70], R15 ;  /* 0x0000700f01007387 */ /* 0x0001e20000100800 */
[----:B------:R-:W4:Y:S03]  /*45f90*/  LDL R25, [R1+0x68] ;  /* 0x0000680001197983 */ /* 0x000f260000100800 */
[----:B0-----:R-:W-:-:S02]  /*45fa0*/  FSEL R15, R11, -INF , P3 ;  /* 0xff8000000b0f7808 */ /* 0x001fc40001800000 */
[----:B------:R-:W5:Y:S01]  /*45fb0*/  LDL R11, [R1+0x60] ;  /* 0x00006000010b7983 */ /* 0x000f620000100800 */
[----:B------:R-:W5:Y:S01]  /*45fc0*/  LDL.LU R26, [R1+0x7c] ;  /* 0x00007c00011a7983 */ /* 0x000f620000300800 */
[----:B------:R-:W-:Y:S01]  /*45fd0*/  LOP3.LUT P4, RZ, R12, 0x1, RZ, 0xc0, !PT ;  /* 0x000000010cff7812 */ /* 0x000fe2000788c0ff */
[----:B------:R-:W-:Y:S01]  /*45fe0*/  SHF.R.U32.HI R12, RZ, 0x4, R0 ;  /* 0x00000004ff0c7819 */ /* 0x000fe20000011600 */
[----:B------:R-:W-:Y:S03]  /*45ff0*/  STL [R1+0x78], R15 ;  /* 0x0000780f01007387 */ /* 0x000fe60000100800 */
[----:B------:R-:W-:Y:S02]  /*46000*/  LOP3.LUT P3, RZ, R12, 0x1, RZ, 0xc0, !PT ;  /* 0x000000010cff7812 */ /* 0x000fe4000786c0ff */
[----:B------:R-:W5:Y:S01]  /*46010*/  LDL R12, [R1+0x54] ;  /* 0x00005400010c7983 */ /* 0x000f620000100800 */
[----:B------:R-:W-:-:S05]  /*46020*/  FMNMX R10, R9, R10, !PT ;  /* 0x0000000a090a7209 */ /* 0x000fca0007800000 */
[----:B------:R-:W0:Y:S04]  /*46030*/  SHFL.BFLY PT, R9, R10, 0x2, 0x1f ;  /* 0x0c401f000a097f89 */ /* 0x000e2800000e0000 */
[----:B------:R-:W1:Y:S04]  /*46040*/  SHFL.BFLY PT, R8, R4, 0x2, 0x1f ;  /* 0x0c401f0004087f89 */ /* 0x000e6800000e0000 */
[----:B------:R-:W1:Y:S04]  /*46050*/  SHFL.BFLY PT, R7, R2, 0x2, 0x1f ;  /* 0x0c401f0002077f89 */ /* 0x000e6800000e0000 */
[----:B------:R-:W1:Y:S01]  /*46060*/  SHFL.BFLY PT, R6, R3, 0x2, 0x1f ;  /* 0x0c401f0003067f89 */ /* 0x000e6200000e0000 */
[----:B0-----:R-:W-:-:S05]  /*46070*/  FMNMX R15, R10, R9, !PT ;  /* 0x000000090a0f7209 */ /* 0x001fca0007800000 */
[----:B------:R-:W0:Y:S01]  /*46080*/  SHFL.BFLY PT, R17, R15, 0x1, 0x1f ;  /* 0x0c201f000f117f89 */ /* 0x000e2200000e0000 */
[----:B-1----:R-:W-:Y:S01]  /*46090*/  FMNMX R16, R4, R8, !PT ;  /* 0x0000000804107209 */ /* 0x002fe20007800000 */
[----:B------:R-:W-:Y:S01]  /*460a0*/  FMNMX R4, R2, R7, !PT ;  /* 0x0000000702047209 */ /* 0x000fe20007800000 */
[----:B------:R-:W-:Y:S02]  /*460b0*/  FMNMX R21, R21, R22, !PT ;  /* 0x0000001615157209 */ /* 0x000fe40007800000 */
[----:B------:R-:W-:Y:S01]  /*460c0*/  FMNMX R3, R3, R6, !PT ;  /* 0x0000000603037209 */ /* 0x000fe20007800000 */
[----:B------:R-:W1:Y:S04]  /*460d0*/  SHFL.BFLY PT, R22, R16, 0x1, 0x1f ;  /* 0x0c201f0010167f89 */ /* 0x000e6800000e0000 */
[----:B------:R-:W-:Y:S01]  /*460e0*/  SHFL.BFLY PT, R8, R3, 0x1, 0x1f ;  /* 0x0c201f0003087f89 */ /* 0x000fe200000e0000 */
[----:B0-----:R-:W-:-:S02]  /*460f0*/  FMNMX R15, R15, R17, !PT ;  /* 0x000000110f0f7209 */ /* 0x001fc40007800000 */
[----:B------:R-:W-:Y:S02]  /*46100*/  SHF.R.U32.HI R10, RZ, 0x3, R0 ;  /* 0x00000003ff0a7819 */ /* 0x000fe40000011600 */
[----:B-1----:R-:W-:Y:S01]  /*46110*/  FMNMX R16, R16, R22, !PT ;  /* 0x0000001610107209 */ /* 0x002fe20007800000 */
[----:B--2---:R-:W-:Y:S02]  /*46120*/  FMUL R20, R20, c[0x0][0x188] ;  /* 0x0000620014147a20 */ /* 0x004fe40000400000 */
[----:B---3--:R-:W-:Y:S01]  /*46130*/  FMUL R9, R27, c[0x0][0x188] ;  /* 0x000062001b097a20 */ /* 0x008fe20000400000 */
[----:B----4-:R-:W-:-:S04]  /*46140*/  FMNMX R13, R13, R25, !PT ;  /* 0x000000190d0d7209 */ /* 0x010fc80007800000 */
[----:B------:R-:W-:Y:S01]  /*46150*/  FSEL R9, R9, -INF , P5 ;  /* 0xff80000009097808 */ /* 0x000fe20002800000 */
[----:B------:R-:W-:Y:S01]  /*46160*/  FSEL R25, R20, -INF , P2 ;  /* 0xff80000014197808 */ /* 0x000fe20001000000 */
[----:B-----5:R-:W-:-:S03]  /*46170*/  FMNMX R2, R24, R29, !PT ;  /* 0x0000001d18027209 */ /* 0x020fc60007800000 */
[----:B------:R-:W-:Y:S01]  /*46180*/  STL [R1+0x64], R9 ;  /* 0x0000640901007387 */ /* 0x000fe20000100800 */
[----:B------:R-:W2:Y:S02]  /*46190*/  LDL R29, [R1+0x114] ;  /* 0x00011400011d7983 */ /* 0x000ea40000100800 */
[----:B------:R-:W3:Y:S02]  /*461a0*/  LDL R20, [R1+0xc8] ;  /* 0x0000c80001147983 */ /* 0x000ee40000100800 */
[----:B------:R0:W-:Y:S02]  /*461b0*/  STL [R1+0x4c], R25 ;  /* 0x00004c1901007387 */ /* 0x0001e40000100800 */
[----:B------:R-:W-:Y:S01]  /*461c0*/  FMUL R17, R26, c[0x0][0x188] ;  /* 0x000062001a117a20 */ /* 0x000fe20000400000 */
[----:B------:R-:W1:Y:S04]  /*461d0*/  S2R R27, SR_TID.X ;  /* 0x00000000001b7919 */ /* 0x000e680000002100 */
[----:B------:R-:W4:Y:S04]  /*461e0*/  S2R R26, SR_TID.X ;  /* 0x00000000001a7919 */ /* 0x000f280000002100 */
[----:B0-----:R-:W0:Y:S01]  /*461f0*/  S2R R25, SR_TID.X ;  /* 0x0000000000197919 */ /* 0x001e220000002100 */
[----:B------:R-:W-:-:S02]  /*46200*/  FMNMX R18, R18, R12, !PT ;  /* 0x0000000c12127209 */ /* 0x000fc40007800000 */
[----:B------:R-:W-:Y:S02]  /*46210*/  FMNMX R14, R14, R11, !PT ;  /* 0x0000000b0e0e7209 */ /* 0x000fe40007800000 */
[----:B------:R-:W-:Y:S02]  /*46220*/  FMNMX R7, R23, R19, !PT ;  /* 0x0000001317077209 */ /* 0x000fe40007800000 */
[----:B------:R-:W5:Y:S04]  /*46230*/  SHFL.BFLY PT, R23, R21, 0x2, 0x1f ;  /* 0x0c401f0015177f89 */ /* 0x000f6800000e0000 */
[----:B------:R-:W-:Y:S04]  /*46240*/  SHFL.BFLY PT, R19, R18, 0x2, 0x1f ;  /* 0x0c401f0012137f89 */ /* 0x000fe800000e0000 */
[----:B------:R-:W5:Y:S04]  /*46250*/  SHFL.BFLY PT, R6, R14, 0x2, 0x1f ;  /* 0x0c401f000e067f89 */ /* 0x000f6800000e0000 */
[----:B------:R-:W5:Y:S04]  /*46260*/  SHFL.BFLY PT, R12, R13, 0x2, 0x1f ;  /* 0x0c401f000d0c7f89 */ /* 0x000f6800000e0000 */
[----:B------:R-:W5:Y:S01]  /*46270*/  SHFL.BFLY PT, R11, R2, 0x2, 0x1f ;  /* 0x0c401f00020b7f89 */ /* 0x000f6200000e0000 */
[----:B------:R-:W-:-:S04]  /*46280*/  SHF.R.U32.HI R24, RZ, 0x2, R0 ;  /* 0x00000002ff187819 */ /* 0x000fc80000011600 */
[----:B------:R-:W-:Y:S02]  /*46290*/  LOP3.LUT P2, RZ, R24, 0x1, RZ, 0xc0, !PT ;  /* 0x0000000118ff7812 */ /* 0x000fe4000784c0ff */
[----:B----4-:R-:W-:Y:S02]  /*462a0*/  LOP3.LUT R26, R26, 0x1c, RZ, 0xc0, !PT ;  /* 0x0000001c1a1a7812 */ /* 0x010fe400078ec0ff */
[----:B0-----:R-:W-:-:S04]  /*462b0*/  LOP3.LUT R25, R25, 0x1c, RZ, 0xc0, !PT ;  /* 0x0000001c19197812 */ /* 0x001fc800078ec0ff */
[----:B------:R-:W-:Y:S01]  /*462c0*/  SHF.L.U32 R24, R25, 0x1, RZ ;  /* 0x0000000119187819 */ /* 0x000fe200000006ff */
[--C-:B-1----:R-:W-:Y:S01]  /*462d0*/  SHF.R.U32.HI R25, RZ, 0x3, R27.reuse ;  /* 0x00000003ff197819 */ /* 0x102fe2000001161b */
[----:B------:R-:W-:Y:S02]  /*462e0*/  SHF.R.U32.HI R27, RZ, 0x3, R27 ;  /* 0x00000003ff1b7819 */ /* 0x000fe4000001161b */
[----:B------:R-:W-:Y:S02]  /*462f0*/  LEA.HI R26, R26, 0x8, RZ, 0x1e ;  /* 0x000000081a1a7811 */ /* 0x000fe400078ff0ff */
[----:B------:R-:W-:Y:S02]  /*46300*/  LOP3.LUT R27, R27, 0x4, RZ, 0xc0, !PT ;  /* 0x000000041b1b7812 */ /* 0x000fe400078ec0ff */
[----:B------:R-:W-:Y:S02]  /*46310*/  SHF.L.U32 R26, R26, 0x3, RZ ;  /* 0x000000031a1a7819 */ /* 0x000fe400000006ff */
[----:B------:R-:W-:-:S02]  /*46320*/  LOP3.LUT R25, R25, 0x4, RZ, 0xc0, !PT ;  /* 0x0000000419197812 */ /* 0x000fc400078ec0ff */
[----:B------:R-:W-:Y:S01]  /*46330*/  SHF.R.U32.HI R0, RZ, 0x1, R0 ;  /* 0x00000001ff007819 */ /* 0x000fe20000011600 */
[----:B------:R-:W-:Y:S01]  /*46340*/  IMAD.IADD R27, R24, 0x1, R27 ;  /* 0x00000001181b7824 */ /* 0x000fe200078e021b */
[----:B------:R-:W-:Y:S02]  /*46350*/  IADD3 R25, R25, R26, RZ ;  /* 0x0000001a19197210 */ /* 0x000fe40007ffe0ff */
[----:B------:R-:W-:Y:S02]  /*46360*/  FSEL R17, R17, -INF , P1 ;  /* 0xff80000011117808 */ /* 0x000fe40000800000 */
[----:B-----5:R-:W-:Y:S01]  /*46370*/  FMNMX R24, R21, R23, !PT ;  /* 0x0000001715187209 */ /* 0x020fe20007800000 */
[----:B------:R-:W-:Y:S01]  /*46380*/  FMNMX R23, R3, R8, !PT ;  /* 0x0000000803177209 */ /* 0x000fe20007800000 */
[----:B------:R0:W-:Y:S01]  /*46390*/  @P0 STS [R27+0x40000], R15 ;  /* 0x0400000f1b000388 */ /* 0x0001e20000000800 */
[----:B------:R1:W-:Y:S03]  /*463a0*/  @P0 STS [R25+0x40000], R16 ;  /* 0x0400001019000388 */ /* 0x0003e60000000800 */
[----:B------:R4:W-:Y:S01]  /*463b0*/  STL [R1+0x30], R17 ;  /* 0x0000301101007387 */ /* 0x0009e20000100800 */
[----:B------:R-:W-:-:S02]  /*463c0*/  LOP3.LUT P1, RZ, R0, 0x1, RZ, 0xc0, !PT ;  /* 0x0000000100ff7812 */ /* 0x000fc4000782c0ff */
[----:B------:R-:W-:Y:S02]  /*463d0*/  FMNMX R6, R14, R6, !PT ;  /* 0x000000060e067209 */ /* 0x000fe40007800000 */
[----:B------:R-:W-:Y:S02]  /*463e0*/  FMNMX R13, R13, R12, !PT ;  /* 0x0000000c0d0d7209 */ /* 0x000fe40007800000 */
[----:B------:R-:W-:Y:S01]  /*463f0*/  FMNMX R2, R2, R11, !PT ;  /* 0x0000000b02027209 */ /* 0x000fe20007800000 */
[----:B------:R-:W2:Y:S04]  /*46400*/  LDL R0, [R1+0xf8] ;  /* 0x0000f80001007983 */ /* 0x000ea80000100800 */
[----:B0-----:R-:W5:Y:S04]  /*46410*/  LDL R15, [R1+0x110] ;  /* 0x00011000010f7983 */ /* 0x001f680000100800 */
[----:B-1----:R-:W5:Y:S04]  /*46420*/  LDL R16, [R1+0xe4] ;  /* 0x0000e40001107983 */ /* 0x002f680000100800 */
[----:B----4-:R-:W4:Y:S01]  /*46430*/  LDL R17, [R1+0xf4] ;  /* 0x0000f40001117983 */ /* 0x010f220000100800 */
[----:B------:R-:W-:-:S03]  /*46440*/  FMNMX R25, R18, R19, !PT ;  /* 0x0000001312197209 */ /* 0x000fc60007800000 */
[----:B------:R-:W4:Y:S01]  /*46450*/  LDL R21, [R1+0xd8] ;  /* 0x0000d80001157983 */ /* 0x000f220000100800 */
[----:B------:R-:W3:Y:S02]  /*46460*/  LDL R19, [R1+0xd4] ;  /* 0x0000d40001137983 */ /* 0x000ee40000100800 */
[----:B------:R-:W3:Y:S01]  /*46470*/  LDL R18, [R1+0xe8] ;  /* 0x0000e80001127983 */ /* 0x000ee20000100800 */
[----:B------:R-:W3:Y:S04]  /*46480*/  LDL R14, [R1+0xd0] ;  /* 0x0000d000010e7983 */ /* 0x000ee80000100800 */
[----:B------:R-:W4:Y:S04]  /*46490*/  LDL R12, [R1+0xc0] ;  /* 0x0000c000010c7983 */ /* 0x000f280000100800 */
[----:B------:R-:W4:Y:S01]  /*464a0*/  LDL R11, [R1+0xbc] ;  /* 0x0000bc00010b7983 */ /* 0x000f220000100800 */
[----:B------:R0:W-:Y:S03]  /*464b0*/  STL [R1+0x1a4c], R23 ;  /* 0x001a4c1701007387 */ /* 0x0001e60000100800 */
[----:B0-----:R-:W4:Y:S04]  /*464c0*/  LDL R23, [R1+0xd1c] ;  /* 0x000d1c0001177983 */ /* 0x001f280000100800 */
[----:B------:R-:W0:Y:S02]  /*464d0*/  SHFL.BFLY PT, R9, R4, 0x1, 0x1f ;  /* 0x0c201f0004097f89 */ /* 0x000e2400000e0000 */
[----:B0-----:R-:W-:-:S02]  /*464e0*/  FMNMX R22, R4, R9, !PT ;  /* 0x0000000904167209 */ /* 0x001fc40007800000 */
[----:B------:R-:W0:Y:S02]  /*464f0*/  SHFL.BFLY PT, R9, R6, 0x1, 0x1f ;  /* 0x0c201f0006097f89 */ /* 0x000e2400000e0000 */
[----:B0-----:R-:W-:Y:S02]  /*46500*/  FMNMX R6, R6, R9, !PT ;  /* 0x0000000906067209 */ /* 0x001fe40007800000 */
[----:B------:R-:W4:Y:S01]  /*46510*/  LDL R9, [R1+0xd10] ;  /* 0x000d100001097983 */ /* 0x000f220000100800 */
[----:B-----5:R-:W-:Y:S01]  /*46520*/  FMNMX R16, R15, R16, !PT ;  /* 0x000000100f107209 */ /* 0x020fe20007800000 */
[----:B--2---:R-:W-:Y:S02]  /*46530*/  FMNMX R15, R29, R0, !PT ;  /* 0x000000001d0f7209 */ /* 0x004fe40007800000 */
[----:B------:R-:W2:Y:S01]  /*46540*/  LDL R29, [R1+0x6c] ;  /* 0x00006c00011d7983 */ /* 0x000ea20000100800 */
[----:B---3--:R-:W-:Y:S01]  /*46550*/  FMNMX R18, R18, R14, !PT ;  /* 0x0000000e12127209 */ /* 0x008fe20007800000 */
[----:B------:R-:W-:-:S02]  /*46560*/  FMNMX R14, R5, R28, !PT ;  /* 0x0000001c050e7209 */ /* 0x000fc40007800000 */
[----:B------:R-:W3:Y:S04]  /*46570*/  LDL R28, [R1+0xd18] ;  /* 0x000d1800011c7983 */ /* 0x000ee80000100800 */
[----:B------:R-:W5:Y:S04]  /*46580*/  LDL R5, [R1+0xd0c] ;  /* 0x000d0c0001057983 */ /* 0x000f680000100800 */
[----:B----4-:R0:W-:Y:S04]  /*46590*/  @P0 STS [R23+0x40000], R22 ;  /* 0x0400001617000388 */ /* 0x0101e80000000800 */
[----:B0-----:R-:W3:Y:S01]  /*465a0*/  LDL.LU R23, [R1+0x1a4c] ;  /* 0x001a4c0001177983 */ /* 0x001ee20000300800 */
[----:B------:R-:W4:Y:S03]  /*465b0*/  LDL R22, [R1+0xd14] ;  /* 0x000d140001167983 */ /* 0x000f260000100800 */
[----:B------:R-:W0:Y:S04]  /*465c0*/  SHFL.BFLY PT, R26, R24, 0x1, 0x1f ;  /* 0x0c201f00181a7f89 */ /* 0x000e2800000e0000 */
[----:B------:R-:W1:Y:S01]  /*465d0*/  SHFL.BFLY PT, R27, R25, 0x1, 0x1f ;  /* 0x0c201f00191b7f89 */ /* 0x000e6200000e0000 */
[----:B------:R-:W-:-:S02]  /*465e0*/  FMNMX R20, R20, R11, !PT ;  /* 0x0000000b14147209 */ /* 0x000fc40007800000 */
[----:B------:R-:W-:-:S03]  /*465f0*/  FMNMX R17, R17, R21, !PT ;  /* 0x0000001511117209 */ /* 0x000fc60007800000 */
[----:B------:R-:W2:Y:S01]  /*46600*/  SHFL.BFLY PT, R21, R20, 0x2, 0x1f ;  /* 0x0c401f0014157f89 */ /* 0x000ea200000e0000 */
[----:B0-----:R-:W-:Y:S02]  /*46610*/  FMNMX R26, R24, R26, !PT ;  /* 0x0000001a181a7209 */ /* 0x001fe40007800000 */
[----:B-1----:R-:W-:Y:S02]  /*46620*/  FMNMX R27, R25, R27, !PT ;  /* 0x0000001b191b7209 */ /* 0x002fe40007800000 */
[----:B------:R-:W-:Y:S01]  /*46630*/  FMNMX R19, R19, R12, !PT ;  /* 0x0000000c13137209 */ /* 0x000fe20007800000 */
[----:B------:R-:W-:Y:S04]  /*46640*/  SHFL.BFLY PT, R8, R13, 0x1, 0x1f ;  /* 0x0c201f000d087f89 */ /* 0x000fe800000e0000 */
[----:B------:R-:W0:Y:S04]  /*46650*/  SHFL.BFLY PT, R3, R19, 0x2, 0x1f ;  /* 0x0c401f0013037f89 */ /* 0x000e2800000e0000 */
[----:B------:R-:W1:Y:S04]  /*46660*/  SHFL.BFLY PT, R12, R16, 0x2, 0x1f ;  /* 0x0c401f00100c7f89 */ /* 0x000e6800000e0000 */
[----:B---3--:R3:W-:Y:S01]  /*46670*/  @P0 STS [R28+0x40000], R23 ;  /* 0x040000171c000388 */ /* 0x0087e20000000800 */
[----:B----4-:R-:W-:Y:S02]  /*46680*/  @P0 STS [R22+0x40000], R26 ;  /* 0x0400001a16000388 */ /* 0x010fe40000000800 */
[----:B------:R4:W-:Y:S02]  /*46690*/  @P0 STS [R9+0x40000], R27 ;  /* 0x0400001b09000388 */ /* 0x0009e40000000800 */
[----:B-----5:R5:W-:Y:S01]  /*466a0*/  @P0 STS [R5+0x40000], R6 ;  /* 0x0400000605000388 */ /* 0x020be20000000800 */
[----:B---3--:R-:W3:Y:S01]  /*466b0*/  LDL.LU R28, [R1+0x1a48] ;  /* 0x001a4800011c7983 */ /* 0x008ee20000300800 */
[----:B----4-:R-:W4:Y:S02]  /*466c0*/  LDL R27, [R1+0xcc] ;  /* 0x0000cc00011b7983 */ /* 0x010f240000100800 */
[----:B-----5:R-:W5:Y:S01]  /*466d0*/  LDL R5, [R1+0xd08] ;  /* 0x000d080001057983 */ /* 0x020f620000100800 */
[----:B--2---:R-:W-:-:S02]  /*466e0*/  FMNMX R6, R20, R21, !PT ;  /* 0x0000001514067209 */ /* 0x004fc40007800000 */
[----:B------:R-:W4:Y:S01]  /*466f0*/  LDL R20, [R1+0x48] ;  /* 0x0000480001147983 */ /* 0x000f220000100800 */
[----:B0-----:R-:W-:-:S03]  /*46700*/  FMNMX R3, R19, R3, !PT ;  /* 0x0000000313037209 */ /* 0x001fc60007800000 */
[----:B------:R-:W0:Y:S01]  /*46710*/  SHFL.BFLY PT, R4, R15, 0x2, 0x1f ;  /* 0x0c401f000f047f89 */ /* 0x000e2200000e0000 */
[----:B-1----:R-:W-:Y:S02]  /*46720*/  FMNMX R9, R16, R12, !PT ;  /* 0x0000000c10097209 */ /* 0x002fe40007800000 */
[----:B------:R-:W-:Y:S01]  /*46730*/  FMNMX R13, R13, R8, !PT ;  /* 0x000000080d0d7209 */ /* 0x000fe20007800000 */
[----:B------:R-:W1:Y:S04]  /*46740*/  SHFL.BFLY PT, R0, R18, 0x2, 0x1f ;  /* 0x0c401f0012007f89 */ /* 0x000e6800000e0000 */
[----:B------:R-:W2:Y:S04]  /*46750*/  SHFL.BFLY PT, R11, R17, 0x2, 0x1f ;  /* 0x0c401f00110b7f89 */ /* 0x000ea800000e0000 */
[----:B------:R-:W2:Y:S04]  /*46760*/  SHFL.BFLY PT, R8, R6, 0x1, 0x1f ;  /* 0x0c201f0006087f89 */ /* 0x000ea800000e0000 */
[----:B------:R-:W2:Y:S01]  /*46770*/  SHFL.BFLY PT, R12, R3, 0x1, 0x1f ;  /* 0x0c201f00030c7f89 */ /* 0x000ea200000e0000 */
[----:B------:R-:W3:Y:S02]  /*46780*/  LDL R19, [R1+0x98] ;  /* 0x0000980001137983 */ /* 0x000ee40000100800 */
[----:B------:R-:W3:Y:S01]  /*46790*/  LDL R16, [R1+0x40] ;  /* 0x0000400001107983 */ /* 0x000ee20000100800 */
[----:B0-----:R-:W-:-:S02]  /*467a0*/  FMNMX R4, R15, R4, !PT ;  /* 0x000000040f047209 */ /* 0x001fc40007800000 */
[----:B-1----:R-:W-:Y:S02]  /*467b0*/  FMNMX R0, R18, R0, !PT ;  /* 0x0000000012007209 */ /* 0x002fe40007800000 */
[----:B--2---:R-:W-:Y:S02]  /*467c0*/  FMNMX R11, R17, R11, !PT ;  /* 0x0000000b110b7209 */ /* 0x004fe40007800000 */
[----:B------:R-:W-:Y:S02]  /*467d0*/  FMNMX R6, R6, R8, !PT ;  /* 0x0000000806067209 */ /* 0x000fe40007800000 */
[----:B------:R-:W-:Y:S01]  /*467e0*/  FMNMX R3, R3, R12, !PT ;  /* 0x0000000c03037209 */ /* 0x000fe20007800000 */
[----:B------:R-:W2:Y:S04]  /*467f0*/  LDL R18, [R1+0xa0] ;  /* 0x0000a00001127983 */ /* 0x000ea80000100800 */
[----:B------:R-:W2:Y:S04]  /*46800*/  LDL R17, [R1+0x44] ;  /* 0x0000440001117983 */ /* 0x000ea80000100800 */
[----:B------:R-:W2:Y:S04]  /*46810*/  LDL R8, [R1+0xcfc] ;  /* 0x000cfc0001087983 */ /* 0x000ea80000100800 */
[----:B------:R-:W2:Y:S01]  /*46820*/  LDL R12, [R1+0xd00] ;  /* 0x000d0000010c7983 */ /* 0x000ea20000100800 */
[----:B------:R-:W-:-:S02]  /*46830*/  LOP3.LUT P5, RZ, R10, 0x1, RZ, 0xc0, !PT ;  /* 0x000000010aff7812 */ /* 0x000fc400078ac0ff */
[----:B------:R-:W0:Y:S02]  /*46840*/  SHFL.BFLY PT, R10, R7, 0x2, 0x1f ;  /* 0x0c401f00070a7f89 */ /* 0x000e2400000e0000 */
[----:B0-----:R-:W-:-:S05]  /*46850*/  FMNMX R7, R7, R10, !PT ;  /* 0x0000000a07077209 */ /* 0x001fca0007800000 */
[----:B------:R-:W0:Y:S04]  /*46860*/  SHFL.BFLY PT, R25, R7, 0x1, 0x1f ;  /* 0x0c201f0007197f89 */ /* 0x000e2800000e0000 */
[----:B-----5:R1:W-:Y:S01]  /*46870*/  @P0 STS [R5+0x40000], R13 ;  /* 0x0400000d05000388 */ /* 0x0203e20000000800 */
[----:B----4-:R-:W-:-:S03]  /*46880*/  FMNMX R15, R27, R20, !PT ;  /* 0x000000141b0f7209 */ /* 0x010fc60007800000 */
[----:B------:R-:W4:Y:S04]  /*46890*/  LDL R27, [R1+0xcf4] ;  /* 0x000cf400011b7983 */ /* 0x000f280000100800 */
[----:B-1----:R-:W5:Y:S01]  /*468a0*/  LDL.LU R5, [R1+0x1a44] ;  /* 0x001a440001057983 */ /* 0x002f620000300800 */
[----:B------:R-:W2:Y:S01]  /*468b0*/  LDL R13, [R1+0xd04] ;  /* 0x000d0400010d7983 */ /* 0x000ea20000100800 */
[----:B0-----:R-:W-:Y:S01]  /*468c0*/  FMNMX R26, R7, R25, !PT ;  /* 0x00000019071a7209 */ /* 0x001fe20007800000 */
[----:B---3--:R-:W-:Y:S02]  /*468d0*/  FMNMX R7, R28, R29, !PT ;  /* 0x0000001d1c077209 */ /* 0x008fe40007800000 */
[----:B------:R-:W0:Y:S04]  /*468e0*/  S2R R28, SR_TID.X ;  /* 0x00000000001c7919 */ /* 0x000e280000002100 */
[----:B------:R-:W1:Y:S04]  /*468f0*/  SHFL.BFLY PT, R24, R2, 0x1, 0x1f ;  /* 0x0c201f0002187f89 */ /* 0x000e6800000e0000 */
[----:B------:R-:W3:Y:S01]  /*46900*/  SHFL.BFLY PT, R10, R14, 0x2, 0x1f ;  /* 0x0c401f000e0a7f89 */ /* 0x000ee200000e0000 */
[----:B0-----:R-:W-:-:S04]  /*46910*/  LOP3.LUT R28, R28, 0x1c, RZ, 0xc0, !PT ;  /* 0x0000001c1c1c7812 */ /* 0x001fc800078ec0ff */
[----:B------:R-:W-:Y:S02]  /*46920*/  LEA.HI R29, R28, 0x58, RZ, 0x1e ;  /* 0x000000581c1d7811 */ /* 0x000fe400078ff0ff */
[----:B------:R-:W0:Y:S01]  /*46930*/  S2R R28, SR_TID.X ;  /* 0x00000000001c7919 */ /* 0x000e220000002100 */
[----:B-1----:R-:W-:Y:S02]  /*46940*/  FMNMX R2, R2, R24, !PT ;  /* 0x0000001802027209 */ /* 0x002fe40007800000 */
[----:B------:R-:W-:Y:S02]  /*46950*/  SHF.L.U32 R29, R29, 0x3, RZ ;  /* 0x000000031d1d7819 */ /* 0x000fe400000006ff */
[----:B---3--:R-:W-:Y:S01]  /*46960*/  FMNMX R10, R14, R10, !PT ;  /* 0x0000000a0e0a7209 */ /* 0x008fe20007800000 */
[----:B------:R-:W1:Y:S01]  /*46970*/  SHFL.BFLY PT, R24, R9, 0x1, 0x1f ;  /* 0x0c201f0009187f89 */ /* 0x000e6200000e0000 */
[----:B0-----:R-:W-:-:S04]  /*46980*/  SHF.R.U32.HI R28, RZ, 0x3, R28 ;  /* 0x00000003ff1c7819 */ /* 0x001fc8000001161c */
[----:B------:R-:W-:-:S05]  /*46990*/  LOP3.LUT R28, R28, 0x4, RZ, 0xc0, !PT ;  /* 0x000000041c1c7812 */ /* 0x000fca00078ec0ff */
[----:B------:R-:W-:Y:S02]  /*469a0*/  IMAD.IADD R28, R28, 0x1, R29 ;  /* 0x000000011c1c7824 */ /* 0x000fe400078e021d */
[----:B------:R-:W3:Y:S04]  /*469b0*/  LDL R29, [R1+0xcec] ;  /* 0x000cec00011d7983 */ /* 0x000ee80000100800 */
[----:B------:R-:W0:Y:S04]  /*469c0*/  SHFL.BFLY PT, R22, R10, 0x1, 0x1f ;  /* 0x0c201f000a167f89 */ /* 0x000e2800000e0000 */
[----:B--2---:R2:W-:Y:S04]  /*469d0*/  @P0 STS [R13+0x40000], R2 ;  /* 0x040000020d000388 */ /* 0x0045e80000000800 */
[----:B--2---:R-:W2:Y:S01]  /*469e0*/  LDL R13, [R1+0xcf0] ;  /* 0x000cf000010d7983 */ /* 0x004ea20000100800 */
[----:B------:R-:W-:Y:S02]  /*469f0*/  @P0 STS [R12+0x40000], R26 ;  /* 0x0400001a0c000388 */ /* 0x000fe40000000800 */
[----:B------:R0:W-:Y:S02]  /*46a00*/  @P0 STS [R8+0x40000], R6 ;  /* 0x0400000608000388 */ /* 0x0001e40000000800 */
[----:B------:R1:W-:Y:S01]  /*46a10*/  @P0 STS [R28+0x40000], R3 ;  /* 0x040000031c000388 */ /* 0x0003e20000000800 */
[----:B0-----:R-:W5:Y:S01]  /*46a20*/  LDL.LU R8, [R1+0x84] ;  /* 0x0000840001087983 */ /* 0x001f620000300800 */
[----:B-1----:R-:W-:-:S02]  /*46a30*/  FMNMX R3, R9, R24, !PT ;  /* 0x0000001809037209 */ /* 0x002fc40007800000 */
[----:B------:R-:W5:Y:S01]  /*46a40*/  LDL.LU R9, [R1+0x8c] ;  /* 0x00008c0001097983 */ /* 0x000f620000300800 */
[----:B------:R-:W-:Y:S02]  /*46a50*/  FMNMX R6, R10, R22, !PT ;  /* 0x000000160a067209 */ /* 0x000fe40007800000 */
[----:B------:R-:W5:Y:S04]  /*46a60*/  LDL.LU R10, [R1+0x2c] ;  /* 0x00002c00010a7983 */ /* 0x000f680000300800 */
[----:B------:R-:W0:Y:S04]  /*46a70*/  S2R R28, SR_TID.X ;  /* 0x00000000001c7919 */ /* 0x000e280000002100 */
[----:B------:R-:W1:Y:S04]  /*46a80*/  SHFL.BFLY PT, R25, R0, 0x1, 0x1f ;  /* 0x0c201f0000197f89 */ /* 0x000e6800000e0000 */
[----:B------:R-:W1:Y:S01]  /*46a90*/  SHFL.BFLY PT, R21, R11, 0x1, 0x1f ;  /* 0x0c201f000b157f89 */ /* 0x000e6200000e0000 */
[----:B0-----:R-:W-:-:S04]  /*46aa0*/  LOP3.LUT R28, R28, 0x1c, RZ, 0xc0, !PT ;  /* 0x0000001c1c1c7812 */ /* 0x001fc800078ec0ff */
[----:B------:R-:W-:Y:S02]  /*46ab0*/  LEA.HI R12, R28, 0x78, RZ, 0x1e ;  /* 0x000000781c0c7811 */ /* 0x000fe400078ff0ff */
[----:B------:R-:W0:Y:S01]  /*46ac0*/  S2R R28, SR_TID.X ;  /* 0x00000000001c7919 */ /* 0x000e220000002100 */
[----:B-1----:R-:W-:Y:S02]  /*46ad0*/  FMNMX R0, R0, R25, !PT ;  /* 0x0000001900007209 */ /* 0x002fe40007800000 */
[----:B------:R-:W-:-:S03]  /*46ae0*/  FMNMX R2, R11, R21, !PT ;  /* 0x000000150b027209 */ /* 0x000fc60007800000 */
[----:B----4-:R1:W-:Y:S04]  /*46af0*/  @P0 STS [R27+0x40000], R0 ;  /* 0x040000001b000388 */ /* 0x0103e80000000800 */
[----:B------:R-:W4:Y:S01]  /*46b00*/  SHFL.BFLY PT, R23, R4, 0x1, 0x1f ;  /* 0x0c201f0004177f89 */ /* 0x000f2200000e0000 */
[----:B------:R-:W-:-:S03]  /*46b10*/  FMNMX R19, R19, R16, !PT ;  /* 0x0000001013137209 */ /* 0x000fc60007800000 */
[----:B------:R-:W-:Y:S04]  /*46b20*/  SHFL.BFLY PT, R14, R7, 0x2, 0x1f ;  /* 0x0c401f00070e7f89 */ /* 0x000fe800000e0000 */
[----:B------:R-:W0:Y:S04]  /*46b30*/  SHFL.BFLY PT, R20, R19, 0x2, 0x1f ;  /* 0x0c401f0013147f89 */ /* 0x000e2800000e0000 */
[----:B-1----:R-:W5:Y:S01]  /*46b40*/  LDL.LU R0, [R1+0x24] ;  /* 0x0000240001007983 */ /* 0x002f620000300800 */
[----:B------:R-:W5:Y:S01]  /*46b50*/  LDL R22, [R1+0x100] ;  /* 0x0001000001167983 */ /* 0x000f620000100800 */
[----:B----4-:R-:W-:-:S02]  /*46b60*/  FMNMX R4, R4, R23, !PT ;  /* 0x0000001704047209 */ /* 0x010fc40007800000 */
[----:B--2---:R1:W-:Y:S01]  /*46b70*/  @P0 STS [R13+0x40000], R2 ;  /* 0x040000020d000388 */ /* 0x0043e20000000800 */
[----:B---3--:R2:W-:Y:S02]  /*46b80*/  @P0 STS [R29+0x40000], R3 ;  /* 0x040000031d000388 */ /* 0x0085e40000000800 */
[----:B-----5:R-:W-:Y:S01]  /*46b90*/  FMUL R8, R8, c[0x0][0x188] ;  /* 0x0000620008087a20 */ /* 0x020fe20000400000 */
[----:B-1----:R-:W-:Y:S01]  /*46ba0*/  SHF.L.U32 R13, R12, 0x3, RZ ;  /* 0x000000030c0d7819 */ /* 0x002fe200000006ff */
[----:B0-----:R-:W-:Y:S01]  /*46bb0*/  SHF.R.U32.HI R12, RZ, 0x3, R28 ;  /* 0x00000003ff0c7819 */ /* 0x001fe2000001161c */
[----:B------:R-:W-:Y:S02]  /*46bc0*/  LOP3.LUT R28, R28, 0x1c, RZ, 0xc0, !PT ;  /* 0x0000001c1c1c7812 */ /* 0x000fe400078ec0ff */
[----:B------:R-:W-:Y:S01]  /*46bd0*/  FMNMX R17, R18, R17, !PT ;  /* 0x0000001112117209 */ /* 0x000fe20007800000 */
[----:B------:R-:W0:Y:S01]  /*46be0*/  SHFL.BFLY PT, R16, R15, 0x2, 0x1f ;  /* 0x0c401f000f107f89 */ /* 0x000e2200000e0000 */
[----:B------:R-:W-:Y:S01]  /*46bf0*/  FMUL R9, R9, c[0x0][0x188] ;  /* 0x0000620009097a20 */ /* 0x000fe20000400000 */
[----:B--2---:R-:W-:Y:S01]  /*46c00*/  LEA.HI R29, R28, 0x80, RZ, 0x1e ;  /* 0x000000801c1d7811 */ /* 0x004fe200078ff0ff */
[----:B------:R-:W-:Y:S01]  /*46c10*/  FMUL R5, R5, c[0x0][0x188] ;  /* 0x0000620005057a20 */ /* 0x000fe20000400000 */
[----:B------:R-:W1:Y:S01]  /*46c20*/  S2R R28, SR_TID.X ;  /* 0x00000000001c7919 */ /* 0x000e620000002100 */
[----:B------:R-:W-:-:S03]  /*46c30*/  LOP3.LUT R12, R12, 0x4, RZ, 0xc0, !PT ;  /* 0x000000040c0c7812 */ /* 0x000fc600078ec0ff */
[----:B------:R-:W2:Y:S01]  /*46c40*/  LDL R26, [R1+0x70] ;  /* 0x00007000011a7983 */ /* 0x000ea20000100800 */
[----:B------:R-:W-:-:S03]  /*46c50*/  IMAD.SHL.U32 R29, R29, 0x8, RZ ;  /* 0x000000081d1d7824 */ /* 0x000fc600078e00ff */
[----:B------:R-:W2:Y:S01]  /*46c60*/  LDL R27, [R1+0xe0] ;  /* 0x0000e000011b7983 */ /* 0x000ea20000100800 */
[----:B------:R-:W-:Y:S02]  /*46c70*/  IADD3 R12, R12, R13, RZ ;  /* 0x0000000d0c0c7210 */ /* 0x000fe40007ffe0ff */
[----:B------:R-:W-:Y:S01]  /*46c80*/  FMNMX R2, R19, R20, !PT ;  /* 0x0000001413027209 */ /* 0x000fe20007800000 */
[----:B------:R-:W3:Y:S04]  /*46c90*/  SHFL.BFLY PT, R18, R17, 0x2, 0x1f ;  /* 0x0c401f0011127f89 */ /* 0x000ee800000e0000 */
[----:B------:R4:W-:Y:S04]  /*46ca0*/  @P0 STS [R12+0x40000], R4 ;  /* 0x040000040c000388 */ /* 0x0009e80000000800 */
[----:B------:R-:W5:Y:S04]  /*46cb0*/  LDL R20, [R1+0x4c] ;  /* 0x00004c0001147983 */ /* 0x000f680000100800 */
[----:B------:R-:W2:Y:S01]  /*46cc0*/  LDL R11, [R1+0x30] ;  /* 0x00003000010b7983 */ /* 0x000ea20000100800 */
[----:B------:R-:W2:Y:S03]  /*46cd0*/  LDL R13, [R1+0x104] ;  /* 0x00010400010d7983 */ /* 0x000ea60000100800 */
[----:B------:R-:W2:Y:S04]  /*46ce0*/  LDL R23, [R1+0x10c] ;  /* 0x00010c0001177983 */ /* 0x000ea80000100800 */
[----:B------:R-:W2:Y:S04]  /*46cf0*/  LDL R24, [R1+0xf0] ;  /* 0x0000f00001187983 */ /* 0x000ea80000100800 */
[----:B------:R-:W2:Y:S04]  /*46d00*/  LDL R21, [R1+0x88] ;  /* 0x0000880001157983 */ /* 0x000ea80000100800 */
[----:B------:R-:W2:Y:S04]  /*46d10*/  LDL R25, [R1+0x80] ;  /* 0x0000800001197983 */ /* 0x000ea80000100800 */
[----:B----4-:R-:W4:Y:S04]  /*46d20*/  LDL R12, [R1+0x108] ;  /* 0x00010800010c7983 */ /* 0x010f280000100800 */
[----:B------:R-:W2:Y:S01]  /*46d30*/  LDL R19, [R1+0xfc] ;  /* 0x0000fc0001137983 */ /* 0x000ea20000100800 */
[----:B-1----:R-:W-:-:S04]  /*46d40*/  SHF.R.U32.HI R28, RZ, 0x3, R28 ;  /* 0x00000003ff1c7819 */ /* 0x002fc8000001161c */
[----:B------:R-:W-:Y:S02]  /*46d50*/  LOP3.LUT R28, R28, 0x4, RZ, 0xc0, !PT ;  /* 0x000000041c1c7812 */ /* 0x000fe400078ec0ff */
[----:B------:R-:W-:Y:S01]  /*46d60*/  FMNMX R4, R7, R14, !PT ;  /* 0x0000000e07047209 */ /* 0x000fe20007800000 */
[----:B------:R-:W-:Y:S01]  /*46d70*/  FMUL R7, R10, c[0x0][0x188] ;  /* 0x000062000a077a20 */ /* 0x000fe20000400000 */
[----:B------:R-:W-:Y:S02]  /*46d80*/  IADD3 R28, R28, R29, RZ ;  /* 0x0000001d1c1c7210 */ /* 0x000fe40007ffe0ff */
[----:B------:R-:W-:Y:S01]  /*46d90*/  FSEL R10, R8, -INF , P4 ;  /* 0xff800000080a7808 */ /* 0x000fe20002000000 */
[----:B------:R-:W2:Y:S04]  /*46da0*/  LDL R14, [R1+0xec] ;  /* 0x0000ec00010e7983 */ /* 0x000ea80000100800 */
[----:B------:R-:W2:Y:S04]  /*46db0*/  LDL R8, [R1+0x78] ;  /* 0x0000780001087983 */ /* 0x000ea80000100800 */
[----:B------:R1:W-:Y:S04]  /*46dc0*/  @P0 STS [R28+0x40000], R6 ;  /* 0x040000061c000388 */ /* 0x0003e80000000800 */
[----:B------:R-:W4:Y:S04]  /*46dd0*/  LDL R29, [R1+0x11c] ;  /* 0x00011c00011d7983 */ /* 0x000f280000100800 */
[----:B-1----:R-:W4:Y:S01]  /*46de0*/  LDL R28, [R1+0x118] ;  /* 0x00011800011c7983 */ /* 0x002f220000100800 */
[----:B------:R-:W-:Y:S01]  /*46df0*/  FMUL R0, R0, c[0x0][0x188] ;  /* 0x0000620000007a20 */ /* 0x000fe20000400000 */
[----:B0-----:R-:W-:-:S02]  /*46e00*/  FMNMX R3, R15, R16, !PT ;  /* 0x000000100f037209 */ /* 0x001fc40007800000 */
[----:B---3--:R-:W-:Y:S01]  /*46e10*/  FMNMX R6, R17, R18, !PT ;  /* 0x0000001211067209 */ /* 0x008fe20007800000 */
[----:B------:R-:W-:Y:S01]  /*46e20*/  FSEL R16, R9, -INF , P3 ;  /* 0xff80000009107808 */ /* 0x000fe20001800000 */
[----:B------:R-:W-:Y:S02]  /*46e30*/  FSEL R18, R7, -INF , P2 ;  /* 0xff80000007127808 */ /* 0x000fe40001000000 */
[----:B------:R-:W-:Y:S01]  /*46e40*/  FSEL R17, R0, -INF , P5 ;  /* 0xff80000000117808 */ /* 0x000fe20002800000 */
[----:B------:R-:W3:Y:S01]  /*46e50*/  LDL R15, [R1+0x64] ;  /* 0x00006400010f7983 */ /* 0x000ee20000100800 */
[----:B------:R-:W-:Y:S01]  /*46e60*/  FSEL R0, R5, -INF , P1 ;  /* 0xff80000005007808 */ /* 0x000fe20000800000 */
[----:B------:R-:W-:Y:S02]  /*46e70*/  STL [R1+0x10], R10 ;  /* 0x0000100a01007387 */ /* 0x000fe40000100800 */
[----:B------:R-:W-:Y:S01]  /*46e80*/  STL [R1+0xc], R16 ;  /* 0x00000c1001007387 */ /* 0x000fe20000100800 */
[----:B------:R-:W-:Y:S01]  /*46e90*/  STL [R1+0x8], R17 ;  /* 0x0000081101007387 */ /* 0x000fe20000100800 */
[----:B------:R-:W-:Y:S02]  /*46ea0*/  STL [R1+0x4], R18 ;  /* 0x0000041201007387 */ /* 0x000fe40000100800 */
[----:B------:R-:W-:Y:S01]  /*46eb0*/  STL [R1+0x1a14], R0 ;  /* 0x001a140001007387 */ /* 0x000fe20000100800 */
[----:B--2---:R-:W-:Y:S01]  /*46ec0*/  FMNMX R5, R14, R8, !PT ;  /* 0x000000080e057209 */ /* 0x004fe20007800000 */
[----:B-----5:R-:W-:Y:S01]  /*46ed0*/  FMNMX R8, R22, R20, !PT ;  /* 0x0000001416087209 */ /* 0x020fe20007800000 */
[----:B----4-:R-:W-:-:S02]  /*46ee0*/  FMNMX R20, R28, R29, !PT ;  /* 0x0000001d1c147209 */ /* 0x010fc40007800000 */
[----:B------:R-:W2:Y:S04]  /*46ef0*/  LDL R29, [R1+0xcd8] ;  /* 0x000cd800011d7983 */ /* 0x000ea80000100800 */
[----:B--2---:R0:W-:Y:S04]  /*46f00*/  STL [R1+0x1a3c], R29 ;  /* 0x001a3c1d01007387 */ /* 0x0041e80000100800 */
[----:B0-----:R-:W2:Y:S01]  /*46f10*/  LDL R29, [R1+0xcdc] ;  /* 0x000cdc00011d7983 */ /* 0x001ea20000100800 */
[----:B------:R-:W-:Y:S02]  /*46f20*/  FMNMX R26, R27, R26, !PT ;  /* 0x0000001a1b1a7209 */ /* 0x000fe40007800000 */
[----:B---3--:R-:W-:-:S02]  /*46f30*/  FMNMX R7, R19, R15, !PT ;  /* 0x0000000f13077209 */ /* 0x008fc40007800000 */
[----:B------:R-:W-:Y:S02]  /*46f40*/  FMNMX R16, R23, R16, !PT ;  /* 0x0000001017107209 */ /* 0x000fe40007800000 */
[----:B------:R-:W-:Y:S01]  /*46f50*/  FMNMX R10, R12, R10, !PT ;  /* 0x0000000a0c0a7209 */ /* 0x000fe20007800000 */
[----:B------:R-:W0:Y:S04]  /*46f60*/  SHFL.BFLY PT, R27, R26, 0x2, 0x1f ;  /* 0x0c401f001a1b7f89 */ /* 0x000e2800000e0000 */
[----:B------:R-:W1:Y:S01]  /*46f70*/  SHFL.BFLY PT, R12, R7, 0x2, 0x1f ;  /* 0x0c401f00070c7f89 */ /* 0x000e6200000e0000 */
[----:B------:R-:W-:Y:S02]  /*46f80*/  FMNMX R18, R21, R18, !PT ;  /* 0x0000001215127209 */ /* 0x000fe40007800000 */
[----:B------:R-:W3:Y:S01]  /*46f90*/  SHFL.BFLY PT, R21, R16, 0x2, 0x1f ;  /* 0x0c401f0010157f89 */ /* 0x000ee200000e0000 */
[----:B------:R-:W-:Y:S01]  /*46fa0*/  FMNMX R9, R13, R11, !PT ;  /* 0x0000000b0d097209 */ /* 0x000fe20007800000 */
[----:B------:R-:W-:Y:S04]  /*46fb0*/  SHFL.BFLY PT, R28, R6, 0x1, 0x1f ;  /* 0x0c201f00061c7f89 */ /* 0x000fe800000e0000 */
[----:B------:R-:W-:Y:S04]  /*46fc0*/  SHFL.BFLY PT, R23, R18, 0x2, 0x1f ;  /* 0x0c401f0012177f89 */ /* 0x000fe800000e0000 */
[----:B------:R-:W4:Y:S04]  /*46fd0*/  SHFL.BFLY PT, R14, R9, 0x2, 0x1f ;  /* 0x0c401f00090e7f89 */ /* 0x000f2800000e0000 */
[----:B--2---:R2:W-:Y:S04]  /*46fe0*/  STL [R1+0x1a40], R29 ;  /* 0x001a401d01007387 */ /* 0x0045e80000100800 */
[----:B--2---:R-:W2:Y:S01]  /*46ff0*/  LDL R29, [R1+0xce0] ;  /* 0x000ce000011d7983 */ /* 0x004ea20000100800 */
[----:B0-----:R-:W-:-:S02]  /*47000*/  FMNMX R26, R26, R27, !PT ;  /* 0x0000001b1a1a7209 */ /* 0x001fc40007800000 */
[----:B------:R-:W0:Y:S01]  /*47010*/  SHFL.BFLY PT, R27, R2, 0x1, 0x1f ;  /* 0x0c201f00021b7f89 */ /* 0x000e2200000e0000 */
[----:B-1----:R-:W-:Y:S01]  /*47020*/  FMNMX R7, R7, R12, !PT ;  /* 0x0000000c07077209 */ /* 0x002fe20007800000 */
[----:B---3--:R-:W-:Y:S02]  /*47030*/  FMNMX R12, R16, R21, !PT ;  /* 0x00000015100c7209 */ /* 0x008fe40007800000 */
[----:B------:R-:W1:Y:S01]  /*47040*/  SHFL.BFLY PT, R16, R26, 0x1, 0x1f ;  /* 0x0c201f001a107f89 */ /* 0x000e6200000e0000 */
[----:B----4-:R-:W-:Y:S01]  /*47050*/  FMNMX R9, R9, R14, !PT ;  /* 0x0000000e09097209 */ /* 0x010fe20007800000 */
[----:B------:R-:W-:Y:S01]  /*47060*/  FMNMX R14, R18, R23, !PT ;  /* 0x00000017120e7209 */ /* 0x000fe20007800000 */
[----:B------:R-:W-:Y:S02]  /*47070*/  FMNMX R19, R25, R0, !PT ;  /* 0x0000000019137209 */ /* 0x000fe40007800000 */
[----:B------:R-:W-:Y:S01]  /*47080*/  FMNMX R23, R6, R28, !PT ;  /* 0x0000001c06177209 */ /* 0x000fe20007800000 */
[----:B------:R-:W3:Y:S04]  /*47090*/  LDL R0, [R1+0xcbc] ;  /* 0x000cbc0001007983 */ /* 0x000ee80000100800 */
[----:B------:R-:W4:Y:S01]  /*470a0*/  LDL R28, [R1+0xcc0] ;  /* 0x000cc000011c7983 */ /* 0x000f220000100800 */
[----:B0-----:R-:W-:-:S02]  /*470b0*/  FMNMX R2, R2, R27, !PT ;  /* 0x0000001b02027209 */ /* 0x001fc40007800000 */
[----:B-1----:R-:W-:Y:S02]  /*470c0*/  FMNMX R16, R26, R16, !PT ;  /* 0x000000101a107209 */ /* 0x002fe40007800000 */
[----:B------:R-:W5:Y:S04]  /*470d0*/  LDL R26, [R1+0xcc4] ;  /* 0x000cc400011a7983 */ /* 0x000f680000100800 */
[----:B--2---:R0:W-:Y:S04]  /*470e0*/  @P0 STS [R29+0x40000], R2 ;  /* 0x040000021d000388 */ /* 0x0041e80000000800 */
[----:B0-----:R-:W2:Y:S01]  /*470f0*/  LDL.LU R29, [R1+0x1a40] ;  /* 0x001a4000011d7983 */ /* 0x001ea20000300800 */
[----:B------:R-:W3:Y:S03]  /*47100*/  LDL R2, [R1+0xcd0] ;  /* 0x000cd00001027983 */ /* 0x000ee60000100800 */
[----:B------:R-:W0:Y:S02]  /*47110*/  SHFL.BFLY PT, R11, R5, 0x2, 0x1f ;  /* 0x0c401f00050b7f89 */ /* 0x000e2400000e0000 */
[----:B0-----:R-:W-:-:S02]  /*47120*/  FMNMX R5, R5, R11, !PT ;  /* 0x0000000b05057209 */ /* 0x001fc40007800000 */
[----:B------:R-:W0:Y:S04]  /*47130*/  SHFL.BFLY PT, R11, R3, 0x1, 0x1f ;  /* 0x0c201f00030b7f89 */ /* 0x000e2800000e0000 */
[----:B--2---:R1:W-:Y:S04]  /*47140*/  @P0 STS [R29+0x40000], R23 ;  /* 0x040000171d000388 */ /* 0x0043e80000000800 */
[----:B-1----:R-:W2:Y:S01]  /*47150*/  LDL.LU R29, [R1+0x1a3c] ;  /* 0x001a3c00011d7983 */ /* 0x002ea20000300800 */
[----:B0-----:R-:W-:Y:S01]  /*47160*/  FMNMX R3, R3, R11, !PT ;  /* 0x0000000b03037209 */ /* 0x001fe20007800000 */
[----:B------:R-:W3:Y:S02]  /*47170*/  LDL R23, [R1+0xcc8] ;  /* 0x000cc80001177983 */ /* 0x000ee40000100800 */
[----:B------:R-:W0:Y:S02]  /*47180*/  SHFL.BFLY PT, R15, R10, 0x2, 0x1f ;  /* 0x0c401f000a0f7f89 */ /* 0x000e2400000e0000 */
[----:B0-----:R-:W-:-:S02]  /*47190*/  FMNMX R15, R10, R15, !PT ;  /* 0x0000000f0a0f7209 */ /* 0x001fc40007800000 */
[----:B--2---:R0:W-:Y:S04]  /*471a0*/  @P0 STS [R29+0x40000], R3 ;  /* 0x040000031d000388 */ /* 0x0041e80000000800 */
[----:B0-----:R-:W2:Y:S01]  /*471b0*/  LDL.LU R29, [R1+0x1a38] ;  /* 0x001a3800011d7983 */ /* 0x001ea20000300800 */
[----:B------:R-:W2:Y:S03]  /*471c0*/  LDL R3, [R1+0xcd4] ;  /* 0x000cd40001037983 */ /* 0x000ea60000100800 */
[----:B------:R-:W0:Y:S02]  /*471d0*/  SHFL.BFLY PT, R10, R4, 0x1, 0x1f ;  /* 0x0c201f00040a7f89 */ /* 0x000e2400000e0000 */
[----:B0-----:R-:W-:-:S02]  /*471e0*/  FMNMX R27, R4, R10, !PT ;  /* 0x0000000a041b7209 */ /* 0x001fc40007800000 */
[----:B------:R-:W-:Y:S01]  /*471f0*/  FMNMX R17, R24, R17, !PT ;  /* 0x0000001118117209 */ /* 0x000fe20007800000 */
[----:B------:R-:W0:Y:S04]  /*47200*/  SHFL.BFLY PT, R13, R8, 0x2, 0x1f ;  /* 0x0c401f00080d7f89 */ /* 0x000e2800000e0000 */
[----:B------:R-:W-:Y:S04]  /*47210*/  SHFL.BFLY PT, R25, R20, 0x2, 0x1f ;  /* 0x0c401f0014197f89 */ /* 0x000fe800000e0000 */
[----:B------:R-:W1:Y:S04]  /*47220*/  SHFL.BFLY PT, R22, R17, 0x2, 0x1f ;  /* 0x0c401f0011167f89 */ /* 0x000e6800000e0000 */
[----:B--2---:R2:W-:Y:S04]  /*47230*/  @P0 STS [R3+0x40000], R27 ;  /* 0x0400001b03000388 */ /* 0x0045e80000000800 */
[----:B--2---:R-:W2:Y:S01]  /*47240*/  LDL R27, [R1+0xccc] ;  /* 0x000ccc00011b7983 */ /* 0x004ea20000100800 */
[----:B0-----:R-:W-:Y:S01]  /*47250*/  FMNMX R8, R8, R13, !PT ;  /* 0x0000000d08087209 */ /* 0x001fe20007800000 */
[----:B-1----:R-:W-:-:S02]  /*47260*/  FMNMX R13, R17, R22, !PT ;  /* 0x00000016110d7209 */ /* 0x002fc40007800000 */
[----:B------:R-:W0:Y:S04]  /*47270*/  SHFL.BFLY PT, R6, R7, 0x1, 0x1f ;  /* 0x0c201f0007067f89 */ /* 0x000e2800000e0000 */
[----:B------:R-:W1:Y:S01]  /*47280*/  SHFL.BFLY PT, R22, R5, 0x1, 0x1f ;  /* 0x0c201f0005167f89 */ /* 0x000e6200000e0000 */
[----:B------:R-:W-:-:S03]  /*47290*/  FMNMX R17, R20, R25, !PT ;  /* 0x0000001914117209 */ /* 0x000fc60007800000 */
[----:B------:R-:W4:Y:S01]  /*472a0*/  SHFL.BFLY PT, R21, R8, 0x1, 0x1f ;  /* 0x0c201f0008157f89 */ /* 0x000f2200000e0000 */
[----:B------:R-:W5:Y:S03]  /*472b0*/  SHFL.BFLY PT, R20, R9, 0x1, 0x1f ;  /* 0x0c201f0009147f89 */ /* 0x000f6600000e0000 */
[----:B------:R-:W5:Y:S01]  /*472c0*/  SHFL.BFLY PT, R18, R15, 0x1, 0x1f ;  /* 0x0c201f000f127f89 */ /* 0x000f6200000e0000 */
[----:B---3--:R1:W-:Y:S01]  /*472d0*/  @P0 STS [R2+0x40000], R16 ;  /* 0x0400001002000388 */ /* 0x0083e20000000800 */
[----:B0-----:R-:W-:Y:S02]  /*472e0*/  FMNMX R3, R7, R6, !PT ;  /* 0x0000000607037209 */ /* 0x001fe40007800000 */
[----:B-1----:R-:W-:Y:S02]  /*472f0*/  FMNMX R2, R5, R22, !PT ;  /* 0x0000001605027209 */ /* 0x002fe40007800000 */
[----:B----4-:R-:W-:-:S02]  /*47300*/  FMNMX R5, R8, R21, !PT ;  /* 0x0000001508057209 */ /* 0x010fc40007800000 */
[----:B-----5:R-:W-:Y:S02]  /*47310*/  FMNMX R6, R9, R20, !PT ;  /* 0x0000001409067209 */ /* 0x020fe40007800000 */
[----:B------:R-:W-:Y:S01]  /*47320*/  FMNMX R7, R15, R18, !PT ;  /* 0x000000120f077209 */ /* 0x000fe20007800000 */
[----:B------:R-:W3:Y:S04]  /*47330*/  LDL R8, [R1+0x550] ;  /* 0x0005500001087983 */ /* 0x000ee80000100800 */
[----:B------:R-:W0:Y:S04]  /*47340*/  SHFL.BFLY PT, R24, R19, 0x2, 0x1f ;  /* 0x0c401f0013187f89 */ /* 0x000e2800000e0000 */
[----:B------:R-:W1:Y:S04]  /*47350*/  SHFL.BFLY PT, R25, R12, 0x1, 0x1f ;  /* 0x0c201f000c197f89 */ /* 0x000e6800000e0000 */
[----:B------:R-:W4:Y:S04]  /*47360*/  SHFL.BFLY PT, R4, R13, 0x1, 0x1f ;  /* 0x0c201f000d047f89 */ /* 0x000f2800000e0000 */
[----:B------:R-:W-:Y:S01]  /*47370*/  SHFL.BFLY PT, R10, R17, 0x1, 0x1f ;  /* 0x0c201f00110a7f89 */ /* 0x000fe200000e0000 */
[----:B0-----:R-:W-:-:S03]  /*47380*/  FMNMX R19, R19, R24, !PT ;  /* 0x0000001813137209 */ /* 0x001fc60007800000 */
[----:B------:R-:W0:Y:S04]  /*47390*/  SHFL.BFLY PT, R24, R14, 0x1, 0x1f ;  /* 0x0c201f000e187f89 */ /* 0x000e2800000e0000 */
[----:B------:R-:W5:Y:S04]  /*473a0*/  SHFL.BFLY PT, R11, R19, 0x1, 0x1f ;  /* 0x0c201f00130b7f89 */ /* 0x000f6800000e0000 */
[----:B--2---:R-:W-:Y:S01]  /*473b0*/  @P0 STS [R27+0x40000], R2 ;  /* 0x040000021b000388 */ /* 0x004fe20000000800 */
[----:B------:R-:W-:Y:S02]  /*473c0*/  @P0 STS [R23+0x40000], R3 ;  /* 0x0400000317000388 */ /* 0x000fe40000000800 */
[----:B------:R-:W-:Y:S02]  /*473d0*/  @P0 STS [R26+0x40000], R5 ;  /* 0x040000051a000388 */ /* 0x000fe40000000800 */
[----:B------:R-:W-:Y:S01]  /*473e0*/  @P0 STS [R28+0x40000], R6 ;  /* 0x040000061c000388 */ /* 0x000fe20000000800 */
[----:B------:R2:W-:Y:S04]  /*473f0*/  @P0 STS [R0+0x40000], R7 ;  /* 0x0400000700000388 */ /* 0x0005e80000000800 */
[----:B--2---:R-:W2:Y:S01]  /*47400*/  LDL.LU R0, [R1+0x5c] ;  /* 0x00005c0001007983 */ /* 0x004ea20000300800 */
[----:B------:R-:W2:Y:S03]  /*47410*/  LDL.LU R28, [R1+0x1c] ;  /* 0x00001c00011c7983 */ /* 0x000ea60000300800 */
[----:B------:R-:W0:Y:S04]  /*47420*/  S2R R26, SR_TID.X ;  /* 0x00000000001a7919 */ /* 0x000e280000002100 */
[----:B------:R-:W1:Y:S01]  /*47430*/  S2R R23, SR_TID.X ;  /* 0x0000000000177919 */ /* 0x000e620000002100 */
[----:B0-----:R-:W-:-:S04]  /*47440*/  LOP3.LUT R27, R26, 0x1c, RZ, 0xc0, !PT ;  /* 0x0000001c1a1b7812 */ /* 0x001fc800078ec0ff */
[----:B------:R-:W-:-:S04]  /*47450*/  LEA.HI R16, R27, 0xe0, RZ, 0x1e ;  /* 0x000000e01b107811 */ /* 0x000fc800078ff0ff */
[----:B------:R-:W-:Y:S01]  /*47460*/  SHF.L.U32 R15, R16, 0x3, RZ ;  /* 0x00000003100f7819 */ /* 0x000fe200000006ff */
[----:B------:R-:W-:Y:S02]  /*47470*/  LEA.HI R16, R27, 0xd8, RZ, 0x1e ;  /* 0x000000d81b107811 */ /* 0x000fe400078ff0ff */
[----:B------:R-:W0:Y:S01]  /*47480*/  S2R R27, SR_TID.X ;  /* 0x00000000001b7919 */ /* 0x000e220000002100 */
[--C-:B-1----:R-:W-:Y:S02]  /*47490*/  SHF.R.U32.HI R9, RZ, 0x3, R23.reuse ;  /* 0x00000003ff097819 */ /* 0x102fe40000011617 */
[----:B------:R-:W-:Y:S01]  /*474a0*/  IMAD.SHL.U32 R18, R16, 0x8, RZ ;  /* 0x0000000810127824 */ /* 0x000fe200078e00ff */
[----:B------:R-:W-:Y:S02]  /*474b0*/  SHF.R.U32.HI R16, RZ, 0x3, R23 ;  /* 0x00000003ff107819 */ /* 0x000fe40000011617 */
[----:B------:R-:W-:Y:S02]  /*474c0*/  LOP3.LUT R9, R9, 0x4, RZ, 0xc0, !PT ;  /* 0x0000000409097812 */ /* 0x000fe400078ec0ff */
[----:B------:R-:W-:Y:S01]  /*474d0*/  LOP3.LUT R16, R16, 0x4, RZ, 0xc0, !PT ;  /* 0x0000000410107812 */ /* 0x000fe200078ec0ff */
[----:B------:R-:W-:Y:S01]  /*474e0*/  LOP3.LUT R23, R23, 0x1c, RZ, 0xc0, !PT ;  /* 0x0000001c17177812 */ /* 0x000fe200078ec0ff */
[----:B------:R-:W-:-:S02]  /*474f0*/  FMNMX R2, R12, R25, !PT ;  /* 0x000000190c027209 */ /* 0x000fc40007800000 */
[----:B----4-:R-:W-:Y:S02]  /*47500*/  FMNMX R3, R13, R4, !PT ;  /* 0x000000040d037209 */ /* 0x010fe40007800000 */
[----:B------:R-:W-:Y:S02]  /*47510*/  IADD3 R16, R16, R18, RZ ;  /* 0x0000001210107210 */ /* 0x000fe40007ffe0ff */
[----:B------:R-:W-:Y:S02]  /*47520*/  IADD3 R9, R9, R15, RZ ;  /* 0x0000000f09097210 */ /* 0x000fe40007ffe0ff */
[----:B0-----:R-:W-:-:S04]  /*47530*/  LOP3.LUT R27, R27, 0x1c, RZ, 0xc0, !PT ;  /* 0x0000001c1b1b7812 */ /* 0x001fc800078ec0ff */
[----:B------:R-:W-:Y:S02]  /*47540*/  LEA.HI R27, R27, 0xf8, RZ, 0x1e ;  /* 0x000000f81b1b7811 */ /* 0x000fe400078ff0ff */
[--C-:B------:R-:W-:Y:S01]  /*47550*/  SHF.R.U32.HI R20, RZ, 0x3, R26.reuse ;  /* 0x00000003ff147819 */ /* 0x100fe2000001161a */
[----:B------:R0:W-:Y:S02]  /*47560*/  @P0 STS [R16+0x40000], R2 ;  /* 0x0400000210000388 */ /* 0x0001e40000000800 */
[----:B------:R-:W-:Y:S01]  /*47570*/  IMAD.SHL.U32 R15, R27, 0x8, RZ ;  /* 0x000000081b0f7824 */ /* 0x000fe200078e00ff */
[C---:B------:R-:W-:Y:S01]  /*47580*/  LEA.HI R27, R23.reuse, 0xf0, RZ, 0x1e ;  /* 0x000000f0171b7811 */ /* 0x040fe200078ff0ff */
[----:B------:R-:W-:Y:S01]  /*47590*/  LEA.HI R23, R23, 0xe8, RZ, 0x1e ;  /* 0x000000e817177811 */ /* 0x000fe200078ff0ff */
[----:B------:R1:W-:Y:S01]  /*475a0*/  @P0 STS [R9+0x40000], R3 ;  /* 0x0400000309000388 */ /* 0x0003e20000000800 */
[----:B------:R-:W-:Y:S02]  /*475b0*/  LOP3.LUT R20, R20, 0x4, RZ, 0xc0, !PT ;  /* 0x0000000414147812 */ /* 0x000fe400078ec0ff */
[----:B0-----:R-:W-:-:S02]  /*475c0*/  SHF.R.U32.HI R16, RZ, 0x3, R26 ;  /* 0x00000003ff107819 */ /* 0x001fc4000001161a */
[----:B------:R-:W-:Y:S02]  /*475d0*/  SHF.L.U32 R21, R23, 0x3, RZ ;  /* 0x0000000317157819 */ /* 0x000fe400000006ff */
[----:B------:R-:W-:Y:S02]  /*475e0*/  SHF.L.U32 R18, R27, 0x3, RZ ;  /* 0x000000031b127819 */ /* 0x000fe400000006ff */
[----:B-1----:R-:W-:Y:S02]  /*475f0*/  SHF.R.U32.HI R9, RZ, 0x3, R26 ;  /* 0x00000003ff097819 */ /* 0x002fe4000001161a */
[----:B------:R-:W-:Y:S02]  /*47600*/  LOP3.LUT R16, R16, 0x4, RZ, 0xc0, !PT ;  /* 0x0000000410107812 */ /* 0x000fe400078ec0ff */
[----:B------:R-:W-:Y:S02]  /*47610*/  FMNMX R4, R14, R24, !PT ;  /* 0x000000180e047209 */ /* 0x000fe40007800000 */
[----:B------:R-:W-:Y:S01]  /*47620*/  LOP3.LUT R9, R9, 0x4, RZ, 0xc0, !PT ;  /* 0x0000000409097812 */ /* 0x000fe200078ec0ff */
[----:B------:R-:W-:Y:S01]  /*47630*/  IMAD.IADD R20, R20, 0x1, R21 ;  /* 0x0000000114147824 */ /* 0x000fe200078e0215 */
[----:B-----5:R-:W-:-:S02]  /*47640*/  FMNMX R5, R19, R11, !PT ;  /* 0x0000000b13057209 */ /* 0x020fc40007800000 */
[----:B------:R-:W-:Y:S02]  /*47650*/  IADD3 R16, R16, R18, RZ ;  /* 0x0000001210107210 */ /* 0x000fe40007ffe0ff */
[----:B------:R-:W-:Y:S02]  /*47660*/  FMNMX R6, R17, R10, !PT ;  /* 0x0000000a11067209 */ /* 0x000fe40007800000 */
[----:B------:R-:W-:Y:S01]  /*47670*/  IADD3 R9, R9, R15, RZ ;  /* 0x0000000f09097210 */ /* 0x000fe20007ffe0ff */
[----:B------:R-:W-:Y:S01]  /*47680*/  @P0 STS [R20+0x40000], R4 ;  /* 0x0400000414000388 */ /* 0x000fe20000000800 */
[----:B------:R-:W-:Y:S03]  /*47690*/  @P0 STS [R16+0x40000], R5 ;  /* 0x0400000510000388 */ /* 0x000fe60000000800 */
[----:B------:R-:W4:Y:S04]  /*476a0*/  LDL.LU R21, [R1+0x34] ;  /* 0x0000340001157983 */ /* 0x000f280000300800 */
[----:B------:R0:W-:Y:S01]  /*476b0*/  @P0 STS [R9+0x40000], R6 ;  /* 0x0400000609000388 */ /* 0x0001e20000000800 */
[----:B------:R-:W-:Y:S06]  /*476c0*/  BAR.SYNC.DEFER_BLOCKING 0x0 ;  /* 0x0000000000007b1d */ /* 0x000fec0000010000 */
[----:B------:R-:W5:Y:S02]  /*476d0*/  LDL.LU R22, [R1+0x38] ;  /* 0x0000380001167983 */ /* 0x000f640000300800 */
[----:B------:R-:W4:Y:S01]  /*476e0*/  LDL.LU R27, [R1] ;  /* 0x00000000011b7983 */ /* 0x000f220000300800 */
[----:B0-----:R-:W-:-:S05]  /*476f0*/  LOP3.LUT R9, R26, 0xff, RZ, 0xc0, !PT ;  /* 0x000000ff1a097812 */ /* 0x001fca00078ec0ff */
[----:B------:R-:W0:Y:S04]  /*47700*/  LDS R2, [R9.X4+0x40000] ;  /* 0x0400000009027984 */ /* 0x000e280000004800 */
[----:B------:R-:W1:Y:S04]  /*47710*/  LDS R3, [R9.X4+0x40400] ;  /* 0x0404000009037984 */ /* 0x000e680000004800 */
[----:B------:R-:W0:Y:S04]  /*47720*/  S2R R16, SR_TID.X ;  /* 0x0000000000107919 */ /* 0x000e280000002100 */
[----:B0-----:R-:W0:Y:S04]  /*47730*/  SHFL.BFLY PT, R4, R2, 0x1, 0x1f ;  /* 0x0c201f0002047f89 */ /* 0x001e2800000e0000 */
[----:B-1----:R-:W1:Y:S01]  /*47740*/  SHFL.BFLY PT, R5, R3, 0x1, 0x1f ;  /* 0x0c201f0003057f89 */ /* 0x002e6200000e0000 */
[----:B------:R-:W-:-:S02]  /*47750*/  LOP3.LUT R18, R16, 0x1c, RZ, 0xc0, !PT ;  /* 0x0000001c10127812 */ /* 0x000fc400078ec0ff */
[----:B0-----:R-:W-:Y:S02]  /*47760*/  FMNMX R2, R2, R4, !PT ;  /* 0x0000000402027209 */ /* 0x001fe40007800000 */
[----:B-1----:R-:W-:-:S03]  /*47770*/  FMNMX R3, R3, R5, !PT ;  /* 0x0000000503037209 */ /* 0x002fc60007800000 */
[----:B------:R-:W-:Y:S02]  /*47780*/  @!P6 STS [R9.X4+0x40000], R2 ;  /* 0x040000020900e388 */ /* 0x000fe40000004800 */
[----:B------:R-:W-:Y:S02]  /*47790*/  @!P6 STS [R9.X4+0x40400], R3 ;  /* 0x040400030900e388 */ /* 0x000fe40000004800 */
[----:B------:R-:W-:Y:S02]  /*477a0*/  BAR.SYNC.DEFER_BLOCKING 0x0 ;  /* 0x0000000000007b1d */ /* 0x000fe40000010000 */
[----:B------:R-:W-:-:S05]  /*477b0*/  IMAD.SHL.U32 R19, R18, 0x2, RZ ;  /* 0x0000000212137824 */ /* 0x000fca00078e00ff */
[----:B------:R-:W3:Y:S01]  /*477c0*/  LDS R2, [R19+0x40000] ;  /* 0x0400000013027984 */ /* 0x000ee20000000800 */
[----:B------:R-:W-:Y:S02]  /*477d0*/  LOP3.LUT R26, R26, 0x1c, RZ, 0xc0, !PT ;  /* 0x0000001c1a1a7812 */ /* 0x000fe400078ec0ff */
[----:B---3--:R-:W-:-:S05]  /*477e0*/  FMNMX R4, R2, R8, !PT ;  /* 0x0000000802047209 */ /* 0x008fca0007800000 */
[----:B------:R0:W-:Y:S01]  /*477f0*/  STL [R1+0xbdc], R4 ;  /* 0x000bdc0401007387 */ /* 0x0001e20000100800 */
[----:B------:R-:W3:Y:S02]  /*47800*/  LDL R11, [R1+0x554] ;  /* 0x00055400010b7983 */ /* 0x000ee40000100800 */
[----:B------:R-:W4:Y:S02]  /*47810*/  LDL.LU R23, [R1+0x50] ;  /* 0x0000500001177983 */ /* 0x000f240000300800 */
[----:B------:R-:W4:Y:S01]  /*47820*/  LDL R10, [R1+0x560] ;  /* 0x00056000010a7983 */ /* 0x000f220000100800 */
[----:B------:R-:W-:-:S05]  /*47830*/  LEA.HI R8, R26, 0x8, RZ, 0x1e ;  /* 0x000000081a087811 */ /* 0x000fca00078ff0ff */
[----:B------:R1:W3:Y:S01]  /*47840*/  LDS R2, [R8.X8+0x40000] ;  /* 0x0400000008027984 */ /* 0x0002e20000008800 */
[----:B--2---:R-:W-:-:S03]  /*47850*/  FADD R3, R0, -R4 ;  /* 0x8000000400037221 */ /* 0x004fc60000000000 */
[----:B------:R-:W2:Y:S01]  /*47860*/  S2R R0, SR_TID.X ;  /* 0x0000000000007919 */ /* 0x000ea20000002100 */
[----:B0-----:R-:W-:Y:S02]  /*47870*/  FADD R4, R28, -R4 ;  /* 0x800000041c047221 */ /* 0x001fe40000000000 */
[----:B------:R-:W0:Y:S02]  /*47880*/  S2R R28, SR_TID.X ;  /* 0x00000000001c7919 */ /* 0x000e240000002100 */
[----:B------:R-:W-:Y:S02]  /*47890*/  FMUL R3, R3, 1.4426950216293334961 ;  /* 0x3fb8aa3b03037820 */ /* 0x000fe40000400000 */
[----:B------:R-:W-:Y:S02]  /*478a0*/  FMUL R4, R4, 1.4426950216293334961 ;  /* 0x3fb8aa3b04047820 */ /* 0x000fe40000400000 */
[----:B------:R0:W0:Y:S08]  /*478b0*/  MUFU.EX2 R6, R3 ;  /* 0x0000000300067308 */ /* 0x0000300000000800 */
[----:B------:R0:W0:Y:S01]  /*478c0*/  MUFU.EX2 R7, R4 ;  /* 0x0000000400077308 */ /* 0x0000220000000800 */
[----:B--2---:R-:W-:-:S02]  /*478d0*/  LOP3.LUT R0, R0, 0x1c, RZ, 0xc0, !PT ;  /* 0x0000001c00007812 */ /* 0x004fc400078ec0ff */
[----:B0-----:R-:W-:Y:S02]  /*478e0*/  LOP3.LUT R28, R28, 0x1c, RZ, 0xc0, !PT ;  /* 0x0000001c1c1c7812 */ /* 0x001fe400078ec0ff */
[----:B------:R-:W-:Y:S02]  /*478f0*/  LEA.HI R0, R0, 0x10, RZ, 0x1e ;  /* 0x0000001000007811 */ /* 0x000fe400078ff0ff */
[----:B------:R-:W-:-:S03]  /*47900*/  LEA.HI R9, R28, 0x18, RZ, 0x1e ;  /* 0x000000181c097811 */ /* 0x000fc600078ff0ff */
[----:B------:R0:W2:Y:S01]  /*47910*/  LDS R3, [R0.X8+0x40000] ;  /* 0x0400000000037984 */ /* 0x0000a20000008800 */
[----:B-1----:R-:W-:-:S03]  /*47920*/  LEA.HI R8, R28, 0x20, RZ, 0x1e ;  /* 0x000000201c087811 */ /* 0x002fc600078ff0ff */
[----:B------:R1:W-:Y:S04]  /*47930*/  LDS R4, [R9.X8+0x40000] ;  /* 0x0400000009047984 */ /* 0x0003e80000008800 */
[----:B------:R1:W-:Y:S04]  /*47940*/  LDS R5, [R8.X8+0x40000] ;  /* 0x0400000008057984 */ /* 0x0003e80000008800 */
[----:B0-----:R-:W5:Y:S01]  /*47950*/  LDL.LU R0, [R1+0x14] ;  /* 0x0000140001007983 */ /* 0x001f620000300800 */
[----:B------:R0:W-:Y:S02]  /*47960*/  STL [R1+0x830], R6 ;  /* 0x0008300601007387 */ /* 0x0001e40000100800 */
[----:B------:R-:W5:Y:S02]  /*47970*/  LDL.LU R26, [R1+0x58] ;  /* 0x00005800011a7983 */ /* 0x000f640000300800 */
[----:B------:R-:W-:Y:S01]  /*47980*/  STL [R1+0x82c], R7 ;  /* 0x00082c0701007387 */ /* 0x000fe20000100800 */
[----:B-1----:R-:W5:Y:S04]  /*47990*/  LDL R9, [R1+0x564] ;  /* 0x0005640001097983 */ /* 0x002f680000100800 */
[----:B------:R-:W5:Y:S01]  /*479a0*/  LDL R8, [R1+0x570] ;  /* 0x0005700001087983 */ /* 0x000f620000100800 */
[----:B------:R-:W5:Y:S02]  /*479b0*/  LDL.LU R28, [R1+0x18] ;  /* 0x00001800011c7983 */ /* 0x000f640000300800 */
[----:B0-----:R-:W-:-:S05]  /*479c0*/  FADD R6, R6, R7 ;  /* 0x0000000706067221 */ /* 0x001fca0000000000 */
[----:B------:R-:W0:Y:S01]  /*479d0*/  SHFL.BFLY PT, R7, R6, 0x2, 0x1f ;  /* 0x0c401f0006077f89 */ /* 0x000e2200000e0000 */
[----:B---3--:R-:W-:-:S05]  /*479e0*/  FMNMX R11, R2, R11, !PT ;  /* 0x0000000b020b7209 */ /* 0x008fca0007800000 */
[----:B----4-:R-:W-:-:S04]  /*479f0*/  FADD R2, R21, -R11 ;  /* 0x8000000b15027221 */ /* 0x010fc80000000000 */
[----:B------:R-:W-:-:S06]  /*47a00*/  FMUL R2, R2, 1.4426950216293334961 ;  /* 0x3fb8aa3b02027820 */ /* 0x000fcc0000400000 */
[----:B------:R-:W1:Y:S01]  /*47a10*/  MUFU.EX2 R2, R2 ;  /* 0x0000000200027308 */ /* 0x000e620000000800 */
[----:B--2---:R-:W-:Y:S01]  /*47a20*/  FMNMX R10, R3, R10, !PT ;  /* 0x0000000a030a7209 */ /* 0x004fe20007800000 */
[----:B------:R-:W-:Y:S01]  /*47a30*/  FADD R3, R29, -R11 ;  /* 0x8000000b1d037221 */ /* 0x000fe20000000000 */
[----:B------:R2:W-:Y:S03]  /*47a40*/  STL [R1+0xbd8], R11 ;  /* 0x000bd80b01007387 */ /* 0x0005e60000100800 */
[----:B------:R-:W-:Y:S02]  /*47a50*/  STL [R1+0xbd4], R10 ;  /* 0x000bd40a01007387 */ /* 0x000fe40000100800 */
[----:B------:R-:W-:Y:S01]  /*47a60*/  FMUL R3, R3, 1.4426950216293334961 ;  /* 0x3fb8aa3b03037820 */ /* 0x000fe20000400000 */
[----:B-1----:R5:W-:Y:S03]  /*47a70*/  STL [R1+0x824], R2 ;  /* 0x0008240201007387 */ /* 0x002be60000100800 */
[----:B--2---:R0:W1:Y:S01]  /*47a80*/  MUFU.EX2 R11, R3 ;  /* 0x00000003000b7308 */ /* 0x0040620000000800 */
[----:B-----5:R-:W-:-:S02]  /*47a90*/  FADD R2, R22, -R10 ;  /* 0x8000000a16027221 */ /* 0x020fc40000000000 */
[----:B0-----:R-:W-:Y:S02]  /*47aa0*/  FADD R3, R6, R7 ;  /* 0x0000000706037221 */ /* 0x001fe40000000000 */
[----:B------:R-:W-:Y:S02]  /*47ab0*/  FADD R6, R27, -R10 ;  /* 0x8000000a1b067221 */ /* 0x000fe40000000000 */
[----:B------:R-:W-:-:S04]  /*47ac0*/  FMUL R2, R2, 1.4426950216293334961 ;  /* 0x3fb8aa3b02027820 */ /* 0x000fc80000400000 */
[----:B------:R0:W2:Y:S02]  /*47ad0*/  MUFU.EX2 R21, R2 ;  /* 0x0000000200157308 */ /* 0x0000a40000000800 */
[----:B0-----:R-:W-:Y:S01]  /*47ae0*/  FMUL R2, R6, 1.4426950216293334961 ;  /* 0x3fb8aa3b06027820 */ /* 0x001fe20000400000 */
[----:B------:R-:W-:Y:S02]  /*47af0*/  FMNMX R7, R4, R9, !PT ;  /* 0x0000000904077209 */ /* 0x000fe40007800000 */
[----:B------:R-:W-:-:S03]  /*47b00*/  FMNMX R6, R5, R8, !PT ;  /* 0x0000000805067209 */ /* 0x000fc60007800000 */
[--C-:B------:R-:W-:Y:S02]  /*47b10*/  FADD R5, R0, -R7.reuse ;  /* 0x8000000700057221 */ /* 0x100fe40000000000 */
[----:B------:R-:W0:Y:S04]  /*47b20*/  S2R R0, SR_TID.X ;  /* 0x0000000000007919 */ /* 0x000e280000002100 */
[----:B-1----:R-:W-:Y:S01]  /*47b30*/  STL [R1+0x820], R11 ;  /* 0x0008200b01007387 */ /* 0x002fe20000100800 */
[----:B------:R1:W-:Y:S02]  /*47b40*/  STL [R1+0xbd0], R7 ;  /* 0x000bd00701007387 */ /* 0x0003e40000100800 */
[----:B------:R-:W-:Y:S01]  /*47b50*/  FADD R4, R23, -R7 ;  /* 0x8000000717047221 */ /* 0x000fe20000000000 */
[----:B------:R3:W4:Y:S01]  /*47b60*/  MUFU.EX2 R25, R2 ;  /* 0x0000000200197308 */ /* 0x0007220000000800 */
[----:B0-----:R-:W-:-:S04]  /*47b70*/  LOP3.LUT R0, R0, 0x1c, RZ, 0xc0, !PT ;  /* 0x0000001c00007812 */ /* 0x001fc800078ec0ff */
[----:B-1----:R-:W-:Y:S02]  /*47b80*/  LEA.HI R7, R0, 0x28, RZ, 0x1e ;  /* 0x0000002800077811 */ /* 0x002fe400078ff0ff */
[----:B------:R-:W0:Y:S04]  /*47b90*/  S2R R0, SR_TID.X ;  /* 0x0000000000007919 */ /* 0x000e280000002100 */
[----:B---3--:R-:W1:Y:S01]  /*47ba0*/  SHFL.BFLY PT, R2, R3, 0x1, 0x1f ;  /* 0x0c201f0003027f89 */ /* 0x008e6200000e0000 */
[----:B------:R-:W-:Y:S02]  /*47bb0*/  FMUL R4, R4, 1.4426950216293334961 ;  /* 0x3fb8aa3b04047820 */ /* 0x000fe40000400000 */
[----:B------:R-:W-:Y:S01]  /*47bc0*/  FMUL R5, R5, 1.4426950216293334961 ;  /* 0x3fb8aa3b05057820 */ /* 0x000fe20000400000 */
[----:B--2---:R-:W-:Y:S04]  /*47bd0*/  STL [R1+0x81c], R21 ;  /* 0x00081c1501007387 */ /* 0x004fe80000100800 */
[----:B------:R2:W-:Y:S01]  /*47be0*/  LDS R22, [R7.X8+0x40000] ;  /* 0x0400000007167984 */ /* 0x0005e20000008800 */
[----:B0-----:R-:W-:-:S04]  /*47bf0*/  LOP3.LUT R27, R0, 0x1c, RZ, 0xc0, !PT ;  /* 0x0000001c001b7812 */ /* 0x001fc800078ec0ff */
[----:B------:R-:W-:Y:S01]  /*47c00*/  LEA.HI R8, R27, 0x30, RZ, 0x1e ;  /* 0x000000301b087811 */ /* 0x000fe200078ff0ff */
[----:B-1----:R-:W-:-:S04]  /*47c10*/  FADD R20, R3, R2 ;  /* 0x0000000203147221 */ /* 0x002fc80000000000 */
[----:B------:R-:W0:Y:S01]  /*47c20*/  LDS R3, [R8.X8+0x40000] ;  /* 0x0400000008037984 */ /* 0x000e220000008800 */
[----:B------:R1:W3:Y:S08]  /*47c30*/  MUFU.EX2 R23, R4 ;  /* 0x0000000400177308 */ /* 0x0002f00000000800 */
[----:B------:R5:W2:Y:S01]  /*47c40*/  MUFU.EX2 R24, R5 ;  /* 0x0000000500187308 */ /* 0x000aa20000000800 */
[----:B-1----:R-:W-:-:S04]  /*47c50*/  FADD R4, R26, -R6 ;  /* 0x800000061a047221 */ /* 0x002fc80000000000 */
[----:B------:R-:W-:-:S04]  /*47c60*/  FMUL R4, R4, 1.4426950216293334961 ;  /* 0x3fb8aa3b04047820 */ /* 0x000fc80000400000 */
[----:B------:R-:W1:Y:S01]  /*47c70*/  MUFU.EX2 R26, R4 ;  /* 0x00000004001a7308 */ /* 0x000e620000000800 */
[----:B----4-:R-:W-:Y:S01]  /*47c80*/  STL [R1+0x71c], R25 ;  /* 0x00071c1901007387 */ /* 0x010fe20000100800 */
[----:B------:R4:W-:Y:S02]  /*47c90*/  STL [R1+0xbcc], R6 ;  /* 0x000bcc0601007387 */ /* 0x0009e40000100800 */
[----:B-----5:R-:W-:Y:S01]  /*47ca0*/  FADD R5, R28, -R6 ;  /* 0x800000061c057221 */ /* 0x020fe20000000000 */
[C---:B--2---:R-:W-:Y:S01]  /*47cb0*/  LEA.HI R7, R27.reuse, 0x38, RZ, 0x1e ;  /* 0x000000381b077811 */ /* 0x044fe200078ff0ff */
[----:B---3--:R-:W-:Y:S01]  /*47cc0*/  STL [R1+0x718], R23 ;  /* 0x0007181701007387 */ /* 0x008fe20000100800 */
[----:B------:R-:W-:Y:S01]  /*47cd0*/  STL [R1+0x714], R24 ;  /* 0x0007141801007387 */ /* 0x000fe20000100800 */
[----:B------:R-:W-:Y:S02]  /*47ce0*/  LOP3.LUT R0, R0, 0x1c, RZ, 0xc0, !PT ;  /* 0x0000001c00007812 */ /* 0x000fe400078ec0ff */
[----:B----4-:R-:W-:Y:S01]  /*47cf0*/  LEA.HI R6, R27, 0x40, RZ, 0x1e ;  /* 0x000000401b067811 */ /* 0x010fe200078ff0ff */
[----:B------:R-:W-:Y:S01]  /*47d00*/  FMUL R5, R5, 1.4426950216293334961 ;  /* 0x3fb8aa3b05057820 */ /* 0x000fe20000400000 */
[----:B------:R-:W2:Y:S04]  /*47d10*/  S2R R27, SR_TID.X ;  /* 0x00000000001b7919 */ /* 0x000ea80000002100 */
[----:B-1----:R-:W-:Y:S04]  /*47d20*/  STL [R1+0x710], R26 ;  /* 0x0007101a01007387 */ /* 0x002fe80000100800 */
[----:B------:R-:W-:Y:S04]  /*47d30*/  LDS R2, [R7.X8+0x40000] ;  /* 0x0400000007027984 */ /* 0x000fe80000008800 */
[----:B0-----:R-:W-:Y:S02]  /*47d40*/  STL [R1], R3 ;  /* 0x0000000301007387 */ /* 0x001fe40000100800 */
[----:B------:R0:W-:Y:S01]  /*47d50*/  LDS R3, [R6.X8+0x40000] ;  /* 0x0400000006037984 */ /* 0x0001e20000008800 */
[----:B------:R1:W3:Y:S01]  /*47d60*/  MUFU.EX2 R28, R5 ;  /* 0x00000005001c7308 */ /* 0x0002e20000000800 */
[----:B0-----:R-:W-:-:S02]  /*47d70*/  LEA.HI R6, R0, 0x48, RZ, 0x1e ;  /* 0x0000004800067811 */ /* 0x001fc400078ff0ff */
[----:B------:R-:W-:-:S03]  /*47d80*/  LEA.HI R0, R0, 0x50, RZ, 0x1e ;  /* 0x0000005000007811 */ /* 0x000fc600078ff0ff */
[----:B------:R-:W-:Y:S04]  /*47d90*/  LDS R4, [R6.X8+0x40000] ;  /* 0x0400000006047984 */ /* 0x000fe80000008800 */
[----:B-1----:R0:W1:Y:S04]  /*47da0*/  LDS R5, [R0.X8+0x40000] ;  /* 0x0400000000057984 */ /* 0x0020680000008800 */
[----:B0-----:R-:W0:Y:S01]  /*47db0*/  S2R R0, SR_TID.X ;  /* 0x0000000000007919 */ /* 0x001e220000002100 */
[----:B--2---:R-:W-:-:S04]  /*47dc0*/  LOP3.LUT R27, R27, 0x1c, RZ, 0xc0, !PT ;  /* 0x0000001c1b1b7812 */ /* 0x004fc800078ec0ff */
[----:B------:R-:W-:-:S06]  /*47dd0*/  LEA.HI R6, R27, 0x58, RZ, 0x1e ;  /* 0x000000581b067811 */ /* 0x000fcc00078ff0ff */
[----:B------:R-:W2:Y:S01]  /*47de0*/  LDS R6, [R6.X8+0x40000] ;  /* 0x0400000006067984 */ /* 0x000ea20000008800 */
[----:B0-----:R-:W-:-:S04]  /*47df0*/  LOP3.LUT R0, R0, 0x1c, RZ, 0xc0, !PT ;  /* 0x0000001c00007812 */ /* 0x001fc800078ec0ff */
[----:B------:R-:W-:Y:S02]  /*47e00*/  LEA.HI R8, R0, 0x68, RZ, 0x1e ;  /* 0x0000006800087811 */ /* 0x000fe400078ff0ff */
[----:B------:R-:W0:Y:S01]  /*47e10*/  S2R R0, SR_TID.X ;  /* 0x0000000000007919 */ /* 0x000e220000002100 */
[----:B------:R-:W-:-:S03]  /*47e20*/  LEA.HI R7, R27, 0x60, RZ, 0x1e ;  /* 0x000000601b077811 */ /* 0x000fc600078ff0ff */
[----:B---3--:R-:W-:Y:S01]  /*47e30*/  STL [R1+0x70c], R28 ;  /* 0x00070c1c01007387 */ /* 0x008fe20000100800 */
[----:B-1----:R-:W-:Y:S03]  /*47e40*/  STL [R1+0x1a2c], R5 ;  /* 0x001a2c0501007387 */ /* 0x002fe60000100800 */
[----:B------:R-:W-:Y:S04]  /*47e50*/  LDS R8, [R8.X8+0x40000] ;  /* 0x0400000008087984 */ /* 0x000fe80000008800 */
[----:B------:R-:W1:Y:S01]  /*47e60*/  LDS R7, [R7.X8+0x40000] ;  /* 0x0400000007077984 */ /* 0x000e620000008800 */
[----:B------:R-:W3:Y:S01]  /*47e70*/  S2R R27, SR_TID.X ;  /* 0x00000000001b7919 */ /* 0x000ee20000002100 */
[----:B0-----:R-:W-:-:S04]  /*47e80*/  LOP3.LUT R9, R0, 0x1c, RZ, 0xc0, !PT ;  /* 0x0000001c00097812 */ /* 0x001fc800078ec0ff */
[C---:B------:R-:W-:Y:S02]  /*47e90*/  LEA.HI R11, R9.reuse, 0x70, RZ, 0x1e ;  /* 0x00000070090b7811 */ /* 0x040fe400078ff0ff */
[----:B------:R-:W-:Y:S01]  /*47ea0*/  LEA.HI R10, R9, 0x78, RZ, 0x1e ;  /* 0x00000078090a7811 */ /* 0x000fe200078ff0ff */
[----:B--2---:R-:W-:Y:S02]  /*47eb0*/  STL [R1+0x1a30], R6 ;  /* 0x001a300601007387 */ /* 0x004fe40000100800 */
[----:B------:R0:W2:Y:S02]  /*47ec0*/  LDS R6, [R11.X8+0x40000] ;  /* 0x040000000b067984 */ /* 0x0000a40000008800 */
[----:B------:R4:W5:Y:S01]  /*47ed0*/  LDS R5, [R10.X8+0x40000] ;  /* 0x040000000a057984 */ /* 0x0009620000008800 */
[----:B---3--:R-:W-:Y:S02]  /*47ee0*/  LOP3.LUT R0, R27, 0x1c, RZ, 0xc0, !PT ;  /* 0x0000001c1b007812 */ /* 0x008fe400078ec0ff */
[----:B0-----:R-:W-:-:S02]  /*47ef0*/  LEA.HI R11, R9, 0x80, RZ, 0x1e ;  /* 0x00000080090b7811 */ /* 0x001fc400078ff0ff */
[C---:B----4-:R-:W-:Y:S01]  /*47f00*/  LEA.HI R10, R0.reuse, 0x88, RZ, 0x1e ;  /* 0x00000088000a7811 */ /* 0x050fe200078ff0ff */
[----:B-1----:R0:W-:Y:S04]  /*47f10*/  STL [R1+0x1a34], R7 ;  /* 0x001a340701007387 */ /* 0x0021e80000100800 */
[----:B0-----:R-:W3:Y:S01]  /*47f20*/  LDL R7, [R1+0x824] ;  /* 0x0008240001077983 */ /* 0x001ee20000100800 */
[----:B------:R-:W-:Y:S03]  /*47f30*/  STL [R1+0x1a24], R8 ;  /* 0x001a240801007387 */ /* 0x000fe60000100800 */
[----:B--2---:R-:W-:Y:S01]  /*47f40*/  STL [R1+0x18], R6 ;  /* 0x0000180601007387 */ /* 0x004fe20000100800 */
[----:B-----5:R-:W-:Y:S03]  /*47f50*/  STL [R1+0x20], R5 ;  /* 0x0000200501007387 */ /* 0x020fe60000100800 */
[----:B------:R-:W0:Y:S01]  /*47f60*/  LDS R6, [R11.X8+0x40000] ;  /* 0x040000000b067984 */ /* 0x000e220000008800 */
[----:B------:R-:W1:Y:S01]  /*47f70*/  LDS R5, [R10.X8+0x40000] ;  /* 0x040000000a057984 */ /* 0x000e620000008800 */
[----:B------:R-:W-:-:S03]  /*47f80*/  LEA.HI R9, R0, 0x90, RZ, 0x1e ;  /* 0x0000009000097811 */ /* 0x000fc600078ff0ff */
[----:B------:R-:W-:Y:S01]  /*47f90*/  LEA.HI R0, R0, 0x98, RZ, 0x1e ;  /* 0x0000009800007811 */ /* 0x000fe200078ff0ff */
[----:B------:R-:W-:Y:S01]  /*47fa0*/  LOP3.LUT R27, R27, 0x1c, RZ, 0xc0, !PT ;  /* 0x0000001c1b1b7812 */ /* 0x000fe200078ec0ff */
[----:B0-----:R-:W-:Y:S02]  /*47fb0*/  STL [R1+0x28], R6 ;  /* 0x0000280601007387 */ /* 0x001fe40000100800 */
[----:B------:R0:W2:Y:S04]  /*47fc0*/  LDS R6, [R9.X8+0x40000] ;  /* 0x0400000009067984 */ /* 0x0000a80000008800 */
[----:B-1----:R-:W-:Y:S02]  /*47fd0*/  STL [R1+0x2c], R5 ;  /* 0x00002c0501007387 */ /* 0x002fe40000100800 */
[----:B------:R-:W1:Y:S01]  /*47fe0*/  LDS R5, [R0.X8+0x40000] ;  /* 0x0400000000057984 */ /* 0x000e620000008800 */
[----:B------:R-:W-:-:S02]  /*47ff0*/  LEA.HI R10, R27, 0xa0, RZ, 0x1e ;  /* 0x000000a01b0a7811 */ /* 0x000fc400078ff0ff */
[----:B0-----:R-:W-:-:S06]  /*48000*/  LEA.HI R9, R27, 0xa8, RZ, 0x1e ;  /* 0x000000a81b097811 */ /* 0x001fcc00078ff0ff */
[----:B------:R-:W-:Y:S04]  /*48010*/  LDS R9, [R9.X8+0x40000] ;  /* 0x0400000009097984 */ /* 0x000fe80000008800 */
[----:B--2---:R-:W-:Y:S01]  /*48020*/  STL [R1+0x24], R6 ;  /* 0x0000240601007387 */ /* 0x004fe20000100800 */
[----:B-1----:R-:W-:Y:S03]  /*48030*/  STL [R1+0x1c], R5 ;  /* 0x00001c0501007387 */ /* 0x002fe60000100800 */
[----:B------:R-:W0:Y:S01]  /*48040*/  LDS R5, [R10.X8+0x40000] ;  /* 0x040000000a057984 */ /* 0x000e220000008800 */
[----:B------:R-:W2:Y:S03]  /*48050*/  LDL.LU R27, [R1+0xa4] ;  /* 0x0000a400011b7983 */ /* 0x000ea60000300800 */
[----:B0-----:R-:W-:Y:S01]  /*48060*/  STL [R1+0x14], R5 ;  /* 0x0000140501007387 */ /* 0x001fe20000100800 */
[----:B------:R0:W-:Y:S03]  /*48070*/  STL [R1+0x1a28], R9 ;  /* 0x001a280901007387 */ /* 0x0001e60000100800 */
[----:B0-----:R-:W3:Y:S04]  /*48080*/  LDL R9, [R1+0x820] ;  /* 0x0008200001097983 */ /* 0x001ee80000100800 */
[----:B------:R-:W0:Y:S02]  /*48090*/  S2R R0, SR_TID.X ;  /* 0x0000000000007919 */ /* 0x000e240000002100 */
[----:B0-----:R-:W-:-:S04]  /*480a0*/  LOP3.LUT R0, R0, 0x1c, RZ, 0xc0, !PT ;  /* 0x0000001c00007812 */ /* 0x001fc800078ec0ff */
[C---:B------:R-:W-:Y:S02]  /*480b0*/  LEA.HI R5, R0.reuse, 0xc0, RZ, 0x1e ;  /* 0x000000c000057811 */ /* 0x040fe400078ff0ff */
[C---:B------:R-:W-:Y:S02]  /*480c0*/  LEA.HI R10, R0.reuse, 0xb0, RZ, 0x1e ;  /* 0x000000b0000a7811 */ /* 0x040fe400078ff0ff */
[----:B------:R-:W-:Y:S02]  /*480d0*/  LEA.HI R6, R0, 0xb8, RZ, 0x1e ;  /* 0x000000b800067811 */ /* 0x000fe400078ff0ff */
[----:B------:R-:W0:Y:S04]  /*480e0*/  S2R R0, SR_TID.X ;  /* 0x0000000000007919 */ /* 0x000e280000002100 */
[----:B------:R1:W4:Y:S04]  /*480f0*/  LDS R12, [R5.X8+0x40000] ;  /* 0x04000000050c7984 */ /* 0x0003280000008800 */
[----:B------:R5:W-:Y:S01]  /*48100*/  LDS R11, [R6.X8+0x40000] ;  /* 0x04000000060b7984 */ /* 0x000be20000008800 */
[----:B------:R-:W-:-:S03]  /*48110*/  LEA.HI R17, R18, 0xe8, RZ, 0x1e ;  /* 0x000000e812117811 */ /* 0x000fc600078ff0ff */
[----:B------:R-:W-:Y:S04]  /*48120*/  LDS R10, [R10.X8+0x40000] ;  /* 0x040000000a0a7984 */ /* 0x000fe80000008800 */
[----:B-1----:R-:W2:Y:S01]  /*48130*/  LDL R5, [R1+0x574] ;  /* 0x0005740001057983 */ /* 0x002ea20000100800 */
[----:B------:R-:W2:Y:S02]  /*48140*/  LDL.LU R29, [R1+0x54] ;  /* 0x00005400011d7983 */ /* 0x000ea40000300800 */
[----:B------:R-:W2:Y:S01]  /*48150*/  LDL.LU R8, [R1] ;  /* 0x0000000001087983 */ /* 0x000ea20000300800 */
[----:B0-----:R-:W-:Y:S02]  /*48160*/  LOP3.LUT R0, R0, 0x1c, RZ, 0xc0, !PT ;  /* 0x0000001c00007812 */ /* 0x001fe400078ec0ff */
[----:B------:R-:W-:Y:S01]  /*48170*/  LEA.HI R18, R18, 0xf0, RZ, 0x1e ;  /* 0x000000f012127811 */ /* 0x000fe200078ff0ff */
[----:B------:R-:W-:Y:S01]  /*48180*/  LDS R17, [R17.X8+0x40000] ;  /* 0x0400000011117984 */ /* 0x000fe20000008800 */
[----:B-----5:R-:W-:Y:S01]  /*48190*/  LEA.HI R6, R0, 0xc8, RZ, 0x1e ;  /* 0x000000c800067811 */ /* 0x020fe200078ff0ff */
[C---:B------:R-:W-:Y:S01]  /*481a0*/  LOP3.LUT R0, R16.reuse, 0x1c, RZ, 0xc0, !PT ;  /* 0x0000001c10007812 */ /* 0x040fe200078ec0ff */
[----:B------:R-:W-:-:S02]  /*481b0*/  LOP3.LUT R16, R16, 0x1c, RZ, 0xc0, !PT ;  /* 0x0000001c10107812 */ /* 0x000fc400078ec0ff */
[----:B------:R-:W-:Y:S04]  /*481c0*/  LDS R18, [R18.X8+0x40000] ;  /* 0x0400000012127984 */ /* 0x000fe80000008800 */
[----:B------:R0:W1:Y:S02]  /*481d0*/  LDS R13, [R6.X8+0x40000] ;  /* 0x04000000060d7984 */ /* 0x0000640000008800 */
[----:B0-----:R-:W-:Y:S02]  /*481e0*/  LEA.HI R6, R16, 0xd8, RZ, 0x1e ;  /* 0x000000d810067811 */ /* 0x001fe400078ff0ff */
[----:B----4-:R0:W-:Y:S04]  /*481f0*/  STL [R1+0x1a1c], R12 ;  /* 0x001a1c0c01007387 */ /* 0x0101e80000100800 */
[----:B------:R4:W5:Y:S04]  /*48200*/  LDS R15, [R6.X8+0x40000] ;  /* 0x04000000060f7984 */ /* 0x0009680000008800 */
[----:B0-----:R-:W0:Y:S04]  /*48210*/  S2R R12, SR_TID.X ;  /* 0x00000000000c7919 */ /* 0x001e280000002100 */
[----:B----4-:R-:W4:Y:S01]  /*48220*/  S2R R6, SR_TID.X ;  /* 0x0000000000067919 */ /* 0x010f220000002100 */
[----:B------:R-:W-:-:S02]  /*48230*/  LEA.HI R14, R0, 0xd0, RZ, 0x1e ;  /* 0x000000d0000e7811 */ /* 0x000fc400078ff0ff */
[----:B------:R-:W-:Y:S01]  /*48240*/  LEA.HI R16, R16, 0xe0, RZ, 0x1e ;  /* 0x000000e010107811 */ /* 0x000fe200078ff0ff */
[----:B------:R-:W2:Y:S03]  /*48250*/  LDL.LU R0, [R1+0xa8] ;  /* 0x0000a80001007983 */ /* 0x000ea60000300800 */
[----:B------:R-:W-:Y:S04]  /*48260*/  LDS R14, [R14.X8+0x40000] ;  /* 0x040000000e0e7984 */ /* 0x000fe80000008800 */
[----:B------:R-:W-:Y:S01]  /*48270*/  LDS R16, [R16.X8+0x40000] ;  /* 0x0400000010107984 */ /* 0x000fe20000008800 */
[----:B0-----:R-:W-:Y:S02]  /*48280*/  SHF.R.U32.HI R12, RZ, 0x3, R12 ;  /* 0x00000003ff0c7819 */ /* 0x001fe4000001160c */
[----:B----4-:R-:W-:-:S02]  /*48290*/  LOP3.LUT R6, R6, 0x1c, RZ, 0xc0, !PT ;  /* 0x0000001c06067812 */ /* 0x010fc400078ec0ff */
[----:B------:R-:W-:Y:S02]  /*482a0*/  LOP3.LUT R12, R12, 0x4, RZ, 0xc0, !PT ;  /* 0x000000040c0c7812 */ /* 0x000fe400078ec0ff */
[----:B------:R-:W-:Y:S02]  /*482b0*/  LEA.HI R6, R6, 0xf8, RZ, 0x1e ;  /* 0x000000f806067811 */ /* 0x000fe400078ff0ff */
[----:B------:R-:W-:-:S03]  /*482c0*/  IADD3 R12, R19, R12, RZ ;  /* 0x0000000c130c7210 */ /* 0x000fc60007ffe0ff */
[----:B------:R0:W-:Y:S01]  /*482d0*/  LDS R19, [R6.X8+0x40000] ;  /* 0x0400000006137984 */ /* 0x0001e20000008800 */
[----:B------:R-:W-:Y:S06]  /*482e0*/  BAR.SYNC.DEFER_BLOCKING 0x0 ;  /* 0x0000000000007b1d */ /* 0x000fec0000010000 */
[----:B-1----:R-:W-:Y:S01]  /*482f0*/  STL [R1+0x1a20], R13 ;  /* 0x001a200d01007387 */ /* 0x002fe20000100800 */
[----:B-----5:R-:W-:Y:S03]  /*48300*/  STL [R1+0x1a18], R15 ;  /* 0x001a180f01007387 */ /* 0x020fe60000100800 */
[----:B0-----:R-:W4:Y:S04]  /*48310*/  LDL.LU R6, [R1+0x60] ;  /* 0x0000600001067983 */ /* 0x001f280000300800 */
[----:B------:R3:W-:Y:S02]  /*48320*/  @P0 STS [R12+0x40000], R20 ;  /* 0x040000140c000388 */ /* 0x0007e40000000800 */
[----:B---3--:R-:W-:-:S02]  /*48330*/  FADD R20, R7, R9 ;  /* 0x0000000907147221 */ /* 0x008fc40000000000 */
[----:B------:R-:W3:Y:S01]  /*48340*/  LDL R9, [R1+0x580] ;  /* 0x0005800001097983 */ /* 0x000ee20000100800 */
[----:B------:R-:W5:Y:S01]  /*48350*/  LDL.LU R7, [R1+0xb0] ;  /* 0x0000b00001077983 */ /* 0x000f620000300800 */
[----:B--2---:R-:W-:-:S05]  /*48360*/  FMNMX R5, R22, R5, !PT ;  /* 0x0000000516057209 */ /* 0x004fca0007800000 */
[----:B------:R-:W-:-:S04]  /*48370*/  FADD R27, R27, -R5 ;  /* 0x800000051b1b7221 */ /* 0x000fc80000000000 */
[----:B------:R-:W-:-:S06]  /*48380*/  FMUL R27, R27, 1.4426950216293334961 ;  /* 0x3fb8aa3b1b1b7820 */ /* 0x000fcc0000400000 */
[----:B------:R-:W0:Y:S01]  /*48390*/  MUFU.EX2 R27, R27 ;  /* 0x0000001b001b7308 */ /* 0x000e220000000800 */
[----:B------:R1:W-:Y:S01]  /*483a0*/  STL [R1+0xbc8], R5 ;  /* 0x000bc80501007387 */ /* 0x0003e20000100800 */
[----:B------:R-:W2:Y:S02]  /*483b0*/  LDL R12, [R1+0x584] ;  /* 0x00058400010c7983 */ /* 0x000ea40000100800 */
[----:B------:R-:W5:Y:S02]  /*483c0*/  LDL.LU R13, [R1+0x68] ;  /* 0x00006800010d7983 */ /* 0x000f640000300800 */
[----:B------:R-:W-:Y:S02]  /*483d0*/  FADD R29, R29, -R5 ;  /* 0x800000051d1d7221 */ /* 0x000fe40000000000 */
[----:B-1----:R-:W5:Y:S04]  /*483e0*/  LDL.LU R5, [R1+0xb4] ;  /* 0x0000b40001057983 */ /* 0x002f680000300800 */
[----:B0-----:R0:W-:Y:S01]  /*483f0*/  STL [R1+0x708], R27 ;  /* 0x0007081b01007387 */ /* 0x0011e20000100800 */
[----:B---3--:R-:W-:-:S05]  /*48400*/  FMNMX R15, R8, R9, !PT ;  /* 0x00000009080f7209 */ /* 0x008fca0007800000 */
[----:B------:R-:W-:Y:S01]  /*48410*/  STL [R1+0xbc4], R15 ;  /* 0x000bc40f01007387 */ /* 0x000fe20000100800 */
[----:B------:R-:W3:Y:S02]  /*48420*/  LDL R9, [R1+0x590] ;  /* 0x0005900001097983 */ /* 0x000ee40000100800 */
[----:B------:R-:W3:Y:S02]  /*48430*/  LDL.LU R8, [R1+0xac] ;  /* 0x0000ac0001087983 */ /* 0x000ee40000300800 */
[----:B------:R-:W-:Y:S02]  /*48440*/  FADD R21, R21, R25 ;  /* 0x0000001915157221 */ /* 0x000fe40000000000 */
[----:B------:R-:W-:Y:S02]  /*48450*/  FADD R22, R23, R24 ;  /* 0x0000001817167221 */ /* 0x000fe40000000000 */
[----:B------:R-:W-:Y:S01]  /*48460*/  FADD R26, R26, R28 ;  /* 0x0000001c1a1a7221 */ /* 0x000fe20000000000 */
[----:B------:R-:W1:Y:S04]  /*48470*/  SHFL.BFLY PT, R23, R20, 0x2, 0x1f ;  /* 0x0c401f0014177f89 */ /* 0x000e6800000e0000 */
[----:B------:R-:W4:Y:S04]  /*48480*/  SHFL.BFLY PT, R24, R21, 0x2, 0x1f ;  /* 0x0c401f0015187f89 */ /* 0x000f2800000e0000 */
[----:B------:R-:W-:Y:S04]  /*48490*/  SHFL.BFLY PT, R28, R26, 0x2, 0x1f ;  /* 0x0c401f001a1c7f89 */ /* 0x000fe800000e0000 */
[----:B------:R-:W4:Y:S01]  /*484a0*/  SHFL.BFLY PT, R25, R22, 0x2, 0x1f ;  /* 0x0c401f0016197f89 */ /* 0x000f2200000e0000 */
[----:B0-----:R-:W-:-:S02]  /*484b0*/  FMUL R27, R29, 1.4426950216293334961 ;  /* 0x3fb8aa3b1d1b7820 */ /* 0x001fc40000400000 */
[----:B------:R-:W-:Y:S02]  /*484c0*/  FADD R29, R0, -R15 ;  /* 0x8000000f001d7221 */ /* 0x000fe40000000000 */
[----:B------:R-:W0:Y:S01]  /*484d0*/  MUFU.EX2 R0, R27 ;  /* 0x0000001b00007308 */ /* 0x000e220000000800 */
[----:B-1----:R-:W-:Y:S02]  /*484e0*/  FADD R23, R20, R23 ;  /* 0x0000001714177221 */ /* 0x002fe40000000000 */
[----:B----4-:R-:W-:Y:S02]  /*484f0*/  FADD R21, R21, R24 ;  /* 0x0000001815157221 */ /* 0x010fe40000000000 */
[----:B------:R-:W-:Y:S02]  /*48500*/  FMUL R20, R29, 1.4426950216293334961 ;  /* 0x3fb8aa3b1d147820 */ /* 0x000fe40000400000 */
[----:B------:R-:W-:Y:S02]  /*48510*/  FADD R24, R6, -R15 ;  /* 0x8000000f06187221 */ /* 0x000fe40000000000 */
[----:B------:R1:W4:Y:S01]  /*48520*/  MUFU.EX2 R6, R20 ;  /* 0x0000001400067308 */ /* 0x0003220000000800 */
[----:B------:R-:W-:-:S02]  /*48530*/  FADD R22, R22, R25 ;  /* 0x0000001916167221 */ /* 0x000fc40000000000 */
[----:B-1----:R-:W-:Y:S01]  /*48540*/  FADD R20, R26, R28 ;  /* 0x0000001c1a147221 */ /* 0x002fe20000000000 */
[----:B--2---:R-:W-:Y:S01]  /*48550*/  FMNMX R15, R2, R12, !PT ;  /* 0x0000000c020f7209 */ /* 0x004fe20007800000 */
[----:B------:R-:W-:-:S04]  /*48560*/  FMUL R2, R24, 1.4426950216293334961 ;  /* 0x3fb8aa3b18027820 */ /* 0x000fc80000400000 */
[--C-:B-----5:R-:W-:Y:S02]  /*48570*/  FADD R26, R7, -R15.reuse ;  /* 0x8000000f071a7221 */ /* 0x120fe40000000000 */
[----:B------:R-:W-:Y:S02]  /*48580*/  FADD R27, R13, -R15 ;  /* 0x8000000f0d1b7221 */ /* 0x000fe40000000000 */
[----:B------:R-:W-:Y:S01]  /*48590*/  FMUL R26, R26, 1.4426950216293334961 ;  /* 0x3fb8aa3b1a1a7820 */ /* 0x000fe20000400000 */
[----:B------:R1:W2:Y:S08]  /*485a0*/  MUFU.EX2 R7, R2 ;  /* 0x0000000200077308 */ /* 0x0002b00000000800 */
[----:B------:R5:W3:Y:S01]  /*485b0*/  MUFU.EX2 R29, R26 ;  /* 0x0000001a001d7308 */ /* 0x000ae20000000800 */
[----:B------:R-:W5:Y:S04]  /*485c0*/  SHFL.BFLY PT, R25, R22, 0x1, 0x1f ;  /* 0x0c201f0016197f89 */ /* 0x000f6800000e0000 */
[----:B------:R-:W5:Y:S04]  /*485d0*/  SHFL.BFLY PT, R24, R21, 0x1, 0x1f ;  /* 0x0c201f0015187f89 */ /* 0x000f6800000e0000 */
[----:B-1----:R-:W1:Y:S04]  /*485e0*/  SHFL.BFLY PT, R2, R23, 0x1, 0x1f ;  /* 0x0c201f0017027f89 */ /* 0x002e6800000e0000 */
[----:B0-----:R-:W-:Y:S01]  /*485f0*/  STL [R1+0x704], R0 ;  /* 0x0007040001007387 */ /* 0x001fe20000100800 */
[----:B----4-:R-:W-:Y:S02]  /*48600*/  STL [R1+0x700], R6 ;  /* 0x0007000601007387 */ /* 0x010fe40000100800 */
[----:B------:R0:W-:Y:S02]  /*48610*/  STL [R1+0xbc0], R15 ;  /* 0x000bc00f01007387 */ /* 0x0001e40000100800 */
[----:B------:R-:W4:Y:S01]  /*48620*/  LDL R12, [R1+0xd18] ;  /* 0x000d1800010c7983 */ /* 0x000f220000100800 */
[----:B--2---:R-:W-:Y:S01]  /*48630*/  STL [R1+0x6fc], R7 ;  /* 0x0006fc0701007387 */ /* 0x004fe20000100800 */
[----:B-----5:R-:W-:-:S02]  /*48640*/  FADD R22, R22, R25 ;  /* 0x0000001916167221 */ /* 0x020fc40000000000 */
[----:B------:R-:W-:Y:S02]  /*48650*/  FADD R21, R21, R24 ;  /* 0x0000001815157221 */ /* 0x000fe40000000000 */
[----:B-1----:R-:W-:Y:S01]  /*48660*/  FADD R2, R23, R2 ;  /* 0x0000000217027221 */ /* 0x002fe20000000000 */
[----:B---3--:R-:W-:Y:S01]  /*48670*/  FMNMX R9, R3, R9, !PT ;  /* 0x0000000903097209 */ /* 0x008fe20007800000 */
[----:B------:R-:W-:-:S04]  /*48680*/  FMUL R3, R27, 1.4426950216293334961 ;  /* 0x3fb8aa3b1b037820 */ /* 0x000fc80000400000 */
[----:B------:R-:W-:Y:S02]  /*48690*/  FADD R26, R5, -R9 ;  /* 0x80000009051a7221 */ /* 0x000fe40000000000 */
[----:B------:R-:W1:Y:S02]  /*486a0*/  MUFU.EX2 R5, R3 ;  /* 0x0000000300057308 */ /* 0x000e640000000800 */
[----:B------:R-:W-:-:S06]  /*486b0*/  FMUL R26, R26, 1.4426950216293334961 ;  /* 0x3fb8aa3b1a1a7820 */ /* 0x000fcc0000400000 */
[----:B------:R-:W2:Y:S01]  /*486c0*/  MUFU.EX2 R26, R26 ;  /* 0x0000001a001a7308 */ /* 0x000ea20000000800 */
[----:B------:R3:W-:Y:S01]  /*486d0*/  STL [R1+0x9bc], R9 ;  /* 0x0009bc0901007387 */ /* 0x0007e20000100800 */
[----:B------:R-:W-:Y:S02]  /*486e0*/  STL [R1+0x6f8], R29 ;  /* 0x0006f81d01007387 */ /* 0x000fe40000100800 */
[----:B------:R-:W-:Y:S02]  /*486f0*/  FADD R27, R8, -R9 ;  /* 0x80000009081b7221 */ /* 0x000fe40000000000 */
[----:B------:R-:W5:Y:S01]  /*48700*/  LDL.LU R13, [R1+0xc4] ;  /* 0x0000c400010d7983 */ /* 0x000f620000300800 */
[----:B-1----:R-:W-:Y:S01]  /*48710*/  STL [R1+0x6f4], R5 ;  /* 0x0006f40501007387 */ /* 0x002fe20000100800 */
[----:B------:R-:W4:Y:S02]  /*48720*/  LDL R8, [R1+0x594] ;  /* 0x0005940001087983 */ /* 0x000f240000100800 */
[----:B0-----:R-:W4:Y:S02]  /*48730*/  LDL.LU R15, [R1+0xb8] ;  /* 0x0000b800010f7983 */ /* 0x001f240000300800 */
[----:B---3--:R-:W3:Y:S02]  /*48740*/  LDL.LU R9, [R1+0xc8] ;  /* 0x0000c80001097983 */ /* 0x008ee40000300800 */
[----:B------:R-:W-:-:S02]  /*48750*/  FMUL R23, R27, 1.4426950216293334961 ;  /* 0x3fb8aa3b1b177820 */ /* 0x000fc40000400000 */
[----:B------:R-:W3:Y:S01]  /*48760*/  LDL.LU R27, [R1+0x708] ;  /* 0x00070800011b7983 */ /* 0x000ee20000300800 */
[----:B--2---:R-:W-:Y:S02]  /*48770*/  STL [R1+0x6f0], R26 ;  /* 0x0006f01a01007387 */ /* 0x004fe40000100800 */
[----:B------:R-:W2:Y:S01]  /*48780*/  LDL R25, [R1+0xd20] ;  /* 0x000d200001197983 */ /* 0x000ea20000100800 */
[----:B------:R-:W3:Y:S01]  /*48790*/  LDL R24, [R1+0xd1c] ;  /* 0x000d1c0001187983 */ /* 0x000ee20000100800 */
[----:B------:R-:W0:Y:S03]  /*487a0*/  MUFU.EX2 R28, R23 ;  /* 0x00000017001c7308 */ /* 0x000e260000000800 */
[----:B0-----:R-:W-:Y:S01]  /*487b0*/  STL [R1+0x6ec], R28 ;  /* 0x0006ec1c01007387 */ /* 0x001fe20000100800 */
[----:B------:R-:W-:-:S03]  /*487c0*/  FADD R23, R26, R28 ;  /* 0x0000001c1a177221 */ /* 0x000fc60000000000 */
[----:B------:R-:W0:Y:S04]  /*487d0*/  SHFL.BFLY PT, R3, R20, 0x1, 0x1f ;  /* 0x0c201f0014037f89 */ /* 0x000e2800000e0000 */
[----:B--2---:R1:W-:Y:S01]  /*487e0*/  @P0 STS [R25+0x40000], R2 ;  /* 0x0400000219000388 */ /* 0x0043e20000000800 */
[----:B---3--:R-:W-:Y:S02]  /*487f0*/  @P0 STS [R24+0x40000], R21 ;  /* 0x0400001518000388 */ /* 0x008fe40000000800 */
[----:B----4-:R2:W-:Y:S02]  /*48800*/  @P0 STS [R12+0x40000], R22 ;  /* 0x040000160c000388 */ /* 0x0105e40000000800 */
[----:B-1----:R-:W-:Y:S01]  /*48810*/  FADD R2, R27, R0 ;  /* 0x000000001b027221 */ /* 0x002fe20000000000 */
[----:B--2---:R-:W2:Y:S01]  /*48820*/  LDL R12, [R1+0x5a0] ;  /* 0x0005a000010c7983 */ /* 0x004ea20000100800 */
[----:B------:R-:W3:Y:S02]  /*48830*/  LDL.LU R0, [R1+0xbc] ;  /* 0x0000bc0001007983 */ /* 0x000ee40000300800 */
[----:B------:R1:W-:Y:S02]  /*48840*/  STL [R1+0x19f0], R27 ;  /* 0x0019f01b01007387 */ /* 0x0003e40000100800 */
[----:B------:R-:W-:-:S02]  /*48850*/  FADD R21, R6, R7 ;  /* 0x0000000706157221 */ /* 0x000fc40000000000 */
[----:B------:R-:W-:Y:S01]  /*48860*/  FADD R22, R29, R5 ;  /* 0x000000051d167221 */ /* 0x000fe20000000000 */
[----:B------:R-:W4:Y:S01]  /*48870*/  LDL.LU R7, [R1+0x1a34] ;  /* 0x001a340001077983 */ /* 0x000f220000300800 */
[----:B------:R-:W2:Y:S02]  /*48880*/  LDL.LU R6, [R1+0x1a30] ;  /* 0x001a300001067983 */ /* 0x000ea40000300800 */
[----:B------:R-:W2:Y:S02]  /*48890*/  LDL.LU R5, [R1+0x1a2c] ;  /* 0x001a2c0001057983 */ /* 0x000ea40000300800 */
[----:B------:R-:W3:Y:S01]  /*488a0*/  LDL.LU R28, [R1+0xd4] ;  /* 0x0000d400011c7983 */ /* 0x000ee20000300800 */
[----:B-1----:R-:W-:Y:S02]  /*488b0*/  FMNMX R27, R4, R8, !PT ;  /* 0x00000008041b7209 */ /* 0x002fe40007800000 */
[----:B------:R-:W3:Y:S03]  /*488c0*/  LDL.LU R8, [R1+0xc0] ;  /* 0x0000c00001087983 */ /* 0x000ee60000300800 */
[----:B------:R-:W-:Y:S02]  /*488d0*/  STL [R1+0x9b4], R27 ;  /* 0x0009b41b01007387 */ /* 0x000fe40000100800 */
[----:B-----5:R-:W-:-:S02]  /*488e0*/  FADD R4, R13, -R27 ;  /* 0x8000001b0d047221 */ /* 0x020fc40000000000 */
[----:B------:R-:W5:Y:S01]  /*488f0*/  LDL R13, [R1+0x5a4] ;  /* 0x0005a400010d7983 */ /* 0x000f620000100800 */
[----:B0-----:R-:W-:Y:S02]  /*48900*/  FADD R3, R20, R3 ;  /* 0x0000000314037221 */ /* 0x001fe40000000000 */
[----:B------:R-:W0:Y:S01]  /*48910*/  SHFL.BFLY PT, R20, R2, 0x2, 0x1f ;  /* 0x0c401f0002147f89 */ /* 0x000e2200000e0000 */
[----:B------:R-:W1:Y:S04]  /*48920*/  SHFL.BFLY PT, R24, R21, 0x2, 0x1f ;  /* 0x0c401f0015187f89 */ /* 0x000e6800000e0000 */
[----:B------:R-:W1:Y:S01]  /*48930*/  SHFL.BFLY PT, R25, R22, 0x2, 0x1f ;  /* 0x0c401f0016197f89 */ /* 0x000e6200000e0000 */
[----:B------:R-:W-:-:S04]  /*48940*/  FMUL R4, R4, 1.4426950216293334961 ;  /* 0x3fb8aa3b04047820 */ /* 0x000fc80000400000 */
[----:B------:R1:W0:Y:S02]  /*48950*/  MUFU.EX2 R29, R4 ;  /* 0x00000004001d7308 */ /* 0x0002240000000800 */
[----:B0-----:R-:W-:Y:S02]  /*48960*/  FADD R2, R2, R20 ;  /* 0x0000001402027221 */ /* 0x001fe40000000000 */
[----:B-1----:R-:W-:Y:S02]  /*48970*/  FADD R4, R21, R24 ;  /* 0x0000001815047221 */ /* 0x002fe40000000000 */
[----:B------:R-:W-:Y:S01]  /*48980*/  FADD R22, R22, R25 ;  /* 0x0000001916167221 */ /* 0x000fe20000000000 */
[----:B--2---:R-:W-:Y:S01]  /*48990*/  FMNMX R12, R5, R12, !PT ;  /* 0x0000000c050c7209 */ /* 0x004fe20007800000 */
[----:B------:R-:W-:Y:S02]  /*489a0*/  FADD R5, R15, -R27 ;  /* 0x8000001b0f057221 */ /* 0x000fe40000000000 */
[----:B------:R-:W2:Y:S02]  /*489b0*/  LDL R27, [R1+0xd10] ;  /* 0x000d1000011b7983 */ /* 0x000ea40000100800 */
[----:B------:R-:W-:-:S02]  /*489c0*/  FMUL R20, R5, 1.4426950216293334961 ;  /* 0x3fb8aa3b05147820 */ /* 0x000fc40000400000 */
[--C-:B------:R-:W-:Y:S02]  /*489d0*/  FADD R21, R9, -R12.reuse ;  /* 0x8000000c09157221 */ /* 0x100fe40000000000 */
[----:B---3--:R-:W-:Y:S01]  /*489e0*/  FADD R24, R0, -R12 ;  /* 0x8000000c00187221 */ /* 0x008fe20000000000 */
[----:B------:R0:W1:Y:S01]  /*489f0*/  MUFU.EX2 R9, R20 ;  /* 0x0000001400097308 */ /* 0x0000620000000800 */
[----:B------:R-:W-:Y:S01]  /*48a00*/  FMUL R21, R21, 1.4426950216293334961 ;  /* 0x3fb8aa3b15157820 */ /* 0x000fe20000400000 */
[----:B-----5:R-:W-:Y:S01]  /*48a10*/  FMNMX R13, R6, R13, !PT ;  /* 0x0000000d060d7209 */ /* 0x020fe20007800000 */
[----:B------:R-:W-:Y:S01]  /*48a20*/  FMUL R24, R24, 1.4426950216293334961 ;  /* 0x3fb8aa3b18187820 */ /* 0x000fe20000400000 */
[----:B0-----:R-:W0:Y:S04]  /*48a30*/  SHFL.BFLY PT, R20, R2, 0x1, 0x1f ;  /* 0x0c201f0002147f89 */ /* 0x001e2800000e0000 */
[----:B------:R3:W-:Y:S01]  /*48a40*/  STL [R1+0x9b0], R12 ;  /* 0x0009b00c01007387 */ /* 0x0007e20000100800 */
[----:B------:R-:W-:-:S02]  /*48a50*/  FADD R25, R28, -R13 ;  /* 0x8000000d1c197221 */ /* 0x000fc40000000000 */
[----:B------:R5:W-:Y:S08]  /*48a60*/  MUFU.EX2 R28, R24 ;  /* 0x00000018001c7308 */ /* 0x000bf00000000800 */
[----:B---3--:R-:W3:Y:S01]  /*48a70*/  MUFU.EX2 R12, R21 ;  /* 0x00000015000c7308 */ /* 0x008ee20000000800 */
[----:B------:R-:W-:Y:S01]  /*48a80*/  STL [R1+0x6e8], R29 ;  /* 0x0006e81d01007387 */ /* 0x000fe20000100800 */
[----:B-1----:R-:W-:Y:S02]  /*48a90*/  STL [R1+0x6e4], R9 ;  /* 0x0006e40901007387 */ /* 0x002fe40000100800 */
[----:B------:R-:W2:Y:S02]  /*48aa0*/  LDL.LU R15, [R1+0xe8] ;  /* 0x0000e800010f7983 */ /* 0x000ea40000300800 */
[----:B------:R1:W-:Y:S01]  /*48ab0*/  STL [R1+0x83c], R13 ;  /* 0x00083c0d01007387 */ /* 0x0003e20000100800 */
[----:B------:R-:W2:Y:S01]  /*48ac0*/  LDL.LU R0, [R1+0xd0] ;  /* 0x0000d00001007983 */ /* 0x000ea20000300800 */
[----:B-----5:R-:W-:-:S03]  /*48ad0*/  FADD R24, R8, -R13 ;  /* 0x8000000d08187221 */ /* 0x020fc60000000000 */
[----:B---3--:R-:W-:Y:S01]  /*48ae0*/  STL [R1+0x6e0], R12 ;  /* 0x0006e00c01007387 */ /* 0x008fe20000100800 */
[----:B-1----:R-:W4:Y:S02]  /*48af0*/  LDL R13, [R1+0x5b0] ;  /* 0x0005b000010d7983 */ /* 0x002f240000100800 */
[----:B------:R-:W-:Y:S02]  /*48b00*/  STL [R1+0x6dc], R28 ;  /* 0x0006dc1c01007387 */ /* 0x000fe40000100800 */
[----:B0-----:R-:W-:Y:S01]  /*48b10*/  FADD R2, R2, R20 ;  /* 0x0000001402027221 */ /* 0x001fe20000000000 */
[----:B------:R-:W3:Y:S04]  /*48b20*/  LDL R8, [R1+0xd0c] ;  /* 0x000d0c0001087983 */ /* 0x000ee80000100800 */
[----:B------:R-:W5:Y:S04]  /*48b30*/  LDL R20, [R1+0xd14] ;  /* 0x000d140001147983 */ /* 0x000f680000100800 */
[----:B------:R-:W0:Y:S01]  /*48b40*/  SHFL.BFLY PT, R26, R23, 0x2, 0x1f ;  /* 0x0c401f00171a7f89 */ /* 0x000e2200000e0000 */
[----:B------:R-:W-:-:S02]  /*48b50*/  FMUL R25, R25, 1.4426950216293334961 ;  /* 0x3fb8aa3b19197820 */ /* 0x000fc40000400000 */
[----:B------:R-:W-:Y:S02]  /*48b60*/  FMUL R24, R24, 1.4426950216293334961 ;  /* 0x3fb8aa3b18187820 */ /* 0x000fe40000400000 */
[----:B0-----:R-:W-:Y:S02]  /*48b70*/  FADD R5, R23, R26 ;  /* 0x0000001a17057221 */ /* 0x001fe40000000000 */
[----:B------:R-:W-:Y:S01]  /*48b80*/  SHFL.BFLY PT, R23, R4, 0x1, 0x1f ;  /* 0x0c201f0004177f89 */ /* 0x000fe200000e0000 */
[----:B------:R-:W0:Y:S08]  /*48b90*/  MUFU.EX2 R25, R25 ;  /* 0x0000001900197308 */ /* 0x000e300000000800 */
[----:B------:R-:W1:Y:S01]  /*48ba0*/  MUFU.EX2 R26, R24 ;  /* 0x00000018001a7308 */ /* 0x000e620000000800 */
[----:B------:R-:W1:Y:S04]  /*48bb0*/  SHFL.BFLY PT, R6, R5, 0x1, 0x1f ;  /* 0x0c201f0005067f89 */ /* 0x000e6800000e0000 */
[----:B0-----:R-:W-:Y:S01]  /*48bc0*/  STL [R1+0x69c], R25 ;  /* 0x00069c1901007387 */ /* 0x001fe20000100800 */
[----:B-1----:R-:W-:Y:S02]  /*48bd0*/  STL [R1+0x698], R26 ;  /* 0x0006981a01007387 */ /* 0x002fe40000100800 */
[----:B------:R-:W-:-:S02]  /*48be0*/  FADD R6, R5, R6 ;  /* 0x0000000605067221 */ /* 0x000fc40000000000 */
[----:B------:R-:W-:Y:S01]  /*48bf0*/  FADD R5, R12, R28 ;  /* 0x0000001c0c057221 */ /* 0x000fe20000000000 */
[----:B----4-:R-:W-:Y:S01]  /*48c00*/  FMNMX R13, R7, R13, !PT ;  /* 0x0000000d070d7209 */ /* 0x010fe20007800000 */
[----:B-----5:R0:W-:Y:S01]  /*48c10*/  @P0 STS [R20+0x40000], R3 ;  /* 0x0400000314000388 */ /* 0x0201e20000000800 */
[----:B--2---:R1:W-:Y:S02]  /*48c20*/  @P0 STS [R27+0x40000], R2 ;  /* 0x040000021b000388 */ /* 0x0043e40000000800 */
[----:B0-----:R-:W-:Y:S02]  /*48c30*/  FADD R20, R29, R9 ;  /* 0x000000091d147221 */ /* 0x001fe40000000000 */
[----:B-1----:R-:W-:Y:S02]  /*48c40*/  FADD R2, R4, R23 ;  /* 0x0000001704027221 */ /* 0x002fe40000000000 */
[----:B------:R-:W-:Y:S02]  /*48c50*/  FADD R23, R15, -R13 ;  /* 0x8000000d0f177221 */ /* 0x000fe40000000000 */
[----:B------:R-:W-:-:S02]  /*48c60*/  FADD R7, R25, R26 ;  /* 0x0000001a19077221 */ /* 0x000fc40000000000 */
[----:B------:R-:W-:Y:S01]  /*48c70*/  FADD R24, R0, -R13 ;  /* 0x8000000d00187221 */ /* 0x000fe20000000000 */
[----:B------:R-:W0:Y:S01]  /*48c80*/  SHFL.BFLY PT, R4, R20, 0x2, 0x1f ;  /* 0x0c401f0014047f89 */ /* 0x000e2200000e0000 */
[----:B------:R-:W-:-:S03]  /*48c90*/  FMUL R23, R23, 1.4426950216293334961 ;  /* 0x3fb8aa3b17177820 */ /* 0x000fc60000400000 */
[----:B------:R-:W2:Y:S01]  /*48ca0*/  LDL.LU R27, [R1+0xf4] ;  /* 0x0000f400011b7983 */ /* 0x000ea20000300800 */
[----:B------:R-:W4:Y:S02]  /*48cb0*/  LDL.LU R9, [R1+0x1a28] ;  /* 0x001a280001097983 */ /* 0x000f240000300800 */
[----:B------:R-:W5:Y:S01]  /*48cc0*/  LDL.LU R29, [R1+0xd8] ;  /* 0x0000d800011d7983 */ /* 0x000f620000300800 */
[----:B------:R1:W0:Y:S01]  /*48cd0*/  MUFU.EX2 R25, R23 ;  /* 0x0000001700197308 */ /* 0x0002220000000800 */
[----:B------:R-:W2:Y:S01]  /*48ce0*/  LDL.LU R12, [R1+0x18] ;  /* 0x00001800010c7983 */ /* 0x000ea20000300800 */
[----:B------:R3:W-:Y:S02]  /*48cf0*/  STL [R1+0x828], R13 ;  /* 0x0008280d01007387 */ /* 0x0007e40000100800 */
[----:B------:R-:W2:Y:S02]  /*48d00*/  LDL.LU R28, [R1+0x110] ;  /* 0x00011000011c7983 */ /* 0x000ea40000300800 */
[----:B------:R-:W2:Y:S02]  /*48d10*/  LDL R15, [R1+0xd00] ;  /* 0x000d0000010f7983 */ /* 0x000ea40000100800 */
[----:B-1----:R-:W-:Y:S01]  /*48d20*/  FMUL R23, R24, 1.4426950216293334961 ;  /* 0x3fb8aa3b18177820 */ /* 0x002fe20000400000 */
[----:B---3--:R-:W3:Y:S01]  /*48d30*/  LDL R13, [R1+0x690] ;  /* 0x00069000010d7983 */ /* 0x008ee20000100800 */
[----:B------:R-:W2:Y:S02]  /*48d40*/  LDL.LU R0, [R1+0xe4] ;  /* 0x0000e40001007983 */ /* 0x000ea40000300800 */
[----:B------:R1:W1:Y:S01]  /*48d50*/  MUFU.EX2 R26, R23 ;  /* 0x00000017001a7308 */ /* 0x0002620000000800 */
[----:B------:R-:W2:Y:S01]  /*48d60*/  LDL R24, [R1+0x5b4] ;  /* 0x0005b40001187983 */ /* 0x000ea20000100800 */
[----:B------:R1:W-:Y:S01]  /*48d70*/  @P0 STS [R8+0x40000], R2 ;  /* 0x0400000208000388 */ /* 0x0003e20000000800 */
[----:B0-----:R-:W-:-:S03]  /*48d80*/  FADD R4, R20, R4 ;  /* 0x0000000414047221 */ /* 0x001fc60000000000 */
[----:B------:R-:W2:Y:S04]  /*48d90*/  LDL R20, [R1+0xd08] ;  /* 0x000d080001147983 */ /* 0x000ea80000100800 */
[----:B-1----:R-:W3:Y:S01]  /*48da0*/  LDL R23, [R1+0xd04] ;  /* 0x000d040001177983 */ /* 0x002ee20000100800 */
[----:B------:R-:W-:Y:S03]  /*48db0*/  STL [R1+0x5bc], R25 ;  /* 0x0005bc1901007387 */ /* 0x000fe60000100800 */
[----:B------:R-:W4:Y:S04]  /*48dc0*/  LDL.LU R8, [R1+0x1a24] ;  /* 0x001a240001087983 */ /* 0x000f280000300800 */
[----:B------:R-:W0:Y:S04]  /*48dd0*/  SHFL.BFLY PT, R21, R22, 0x1, 0x1f ;  /* 0x0c201f0016157f89 */ /* 0x000e2800000e0000 */
[----:B------:R-:W1:Y:S01]  /*48de0*/  SHFL.BFLY PT, R2, R4, 0x1, 0x1f ;  /* 0x0c201f0004027f89 */ /* 0x000e6200000e0000 */
[----:B0-----:R-:W-:-:S03]  /*48df0*/  FADD R3, R22, R21 ;  /* 0x0000001516037221 */ /* 0x001fc60000000000 */
[----:B------:R-:W-:Y:S04]  /*48e00*/  SHFL.BFLY PT, R21, R5, 0x2, 0x1f ;  /* 0x0c401f0005157f89 */ /* 0x000fe800000e0000 */
[----:B------:R-:W0:Y:S01]  /*48e10*/  SHFL.BFLY PT, R22, R7, 0x2, 0x1f ;  /* 0x0c401f0007167f89 */ /* 0x000e2200000e0000 */
[----:B-1----:R-:W-:-:S03]  /*48e20*/  FADD R2, R4, R2 ;  /* 0x0000000204027221 */ /* 0x002fc60000000000 */
[----:B------:R-:W-:Y:S01]  /*48e30*/  STL [R1+0x5b8], R26 ;  /* 0x0005b81a01007387 */ /* 0x000fe20000100800 */
[----:B0-----:R-:W-:-:S03]  /*48e40*/  FADD R7, R7, R22 ;  /* 0x0000001607077221 */ /* 0x001fc60000000000 */
[----:B--2---:R-:W-:Y:S04]  /*48e50*/  @P0 STS [R20+0x40000], R3 ;  /* 0x0400000314000388 */ /* 0x004fe80000000800 */
[----:B---3--:R4:W-:Y:S02]  /*48e60*/  @P0 STS [R23+0x40000], R6 ;  /* 0x0400000617000388 */ /* 0x0089e40000000800 */
[----:B----4-:R-:W-:Y:S01]  /*48e70*/  FMNMX R23, R8, R24, !PT ;  /* 0x0000001808177209 */ /* 0x010fe20007800000 */
[----:B------:R-:W-:Y:S02]  /*48e80*/  FADD R3, R5, R21 ;  /* 0x0000001505037221 */ /* 0x000fe40000000000 */
[----:B------:R-:W-:Y:S02]  /*48e90*/  FADD R5, R25, R26 ;  /* 0x0000001a19057221 */ /* 0x000fe40000000000 */
[----:B------:R-:W-:-:S02]  /*48ea0*/  FADD R8, R27, -R23 ;  /* 0x800000171b087221 */ /* 0x000fc40000000000 */
[----:B-----5:R-:W-:Y:S01]  /*48eb0*/  FADD R22, R29, -R23 ;  /* 0x800000171d167221 */ /* 0x020fe20000000000 */
[----:B------:R-:W-:Y:S01]  /*48ec0*/  FMNMX R12, R12, R13, !PT ;  /* 0x0000000d0c0c7209 */ /* 0x000fe20007800000 */
[----:B------:R-:W-:Y:S01]  /*48ed0*/  FMUL R8, R8, 1.4426950216293334961 ;  /* 0x3fb8aa3b08087820 */ /* 0x000fe20000400000 */
[----:B------:R-:W0:Y:S01]  /*48ee0*/  SHFL.BFLY PT, R6, R5, 0x2, 0x1f ;  /* 0x0c401f0005067f89 */ /* 0x000e2200000e0000 */
[----:B------:R-:W-:-:S03]  /*48ef0*/  FMUL R4, R22, 1.4426950216293334961 ;  /* 0x3fb8aa3b16047820 */ /* 0x000fc60000400000 */
[----:B------:R-:W1:Y:S01]  /*48f00*/  SHFL.BFLY PT, R20, R3, 0x1, 0x1f ;  /* 0x0c201f0003147f89 */ /* 0x000e6200000e0000 */
[----:B------:R2:W3:Y:S03]  /*48f10*/  MUFU.EX2 R25, R8 ;  /* 0x0000000800197308 */ /* 0x0004e60000000800 */
[----:B------:R-:W4:Y:S05]  /*48f20*/  SHFL.BFLY PT, R21, R7, 0x1, 0x1f ;  /* 0x0c201f0007157f89 */ /* 0x000f2a00000e0000 */
[----:B------:R-:W5:Y:S01]  /*48f30*/  MUFU.EX2 R26, R4 ;  /* 0x00000004001a7308 */ /* 0x000f620000000800 */
[----:B------:R3:W-:Y:S01]  /*48f40*/  @P0 STS [R15+0x40000], R2 ;  /* 0x040000020f000388 */ /* 0x0007e20000000800 */
[----:B--2---:R-:W-:-:S04]  /*48f50*/  FADD R8, R28, -R12 ;  /* 0x8000000c1c087221 */ /* 0x004fc80000000000 */
[----:B---3--:R-:W-:Y:S01]  /*48f60*/  FMUL R2, R8, 1.4426950216293334961 ;  /* 0x3fb8aa3b08027820 */ /* 0x008fe20000400000 */
[----:B------:R2:W-:Y:S01]  /*48f70*/  STL [R1+0x810], R23 ;  /* 0x0008101701007387 */ /* 0x0005e20000100800 */
[----:B------:R-:W3:Y:S02]  /*48f80*/  LDL.LU R29, [R1+0x114] ;  /* 0x00011400011d7983 */ /* 0x000ee40000300800 */
[----:B------:R-:W3:Y:S01]  /*48f90*/  LDL.LU R13, [R1+0xf8] ;  /* 0x0000f800010d7983 */ /* 0x000ee20000300800 */
[----:B------:R0:W4:Y:S01]  /*48fa0*/  MUFU.EX2 R22, R2 ;  /* 0x0000000200167308 */ /* 0x0001220000000800 */
[----:B------:R-:W-:Y:S01]  /*48fb0*/  STL [R1+0x5ac], R25 ;  /* 0x0005ac1901007387 */ /* 0x000fe20000100800 */
[----:B------:R1:W-:Y:S02]  /*48fc0*/  STL [R1+0x7f8], R12 ;  /* 0x0007f80c01007387 */ /* 0x0003e40000100800 */
[----:B------:R-:W3:Y:S02]  /*48fd0*/  LDL.LU R27, [R1+0x28] ;  /* 0x00002800011b7983 */ /* 0x000ee40000300800 */
[----:B------:R-:W3:Y:S01]  /*48fe0*/  LDL.LU R8, [R1+0x20] ;  /* 0x0000200001087983 */ /* 0x000ee20000300800 */
[----:B-----5:R-:W-:Y:S01]  /*48ff0*/  STL [R1+0x5a8], R26 ;  /* 0x0005a81a01007387 */ /* 0x020fe20000100800 */
[----:B------:R-:W-:-:S02]  /*49000*/  FADD R4, R0, -R12 ;  /* 0x8000000c00047221 */ /* 0x000fc40000000000 */
[----:B--2---:R-:W2:Y:S02]  /*49010*/  LDL R23, [R1+0x758] ;  /* 0x0007580001177983 */ /* 0x004ea40000100800 */
[----:B------:R-:W5:Y:S02]  /*49020*/  LDL.LU R0, [R1+0x90] ;  /* 0x0000900001007983 */ /* 0x000f640000300800 */
[----:B0-----:R-:W-:Y:S02]  /*49030*/  FADD R2, R5, R6 ;  /* 0x0000000605027221 */ /* 0x001fe40000000000 */
[----:B-1----:R-:W-:Y:S01]  /*49040*/  FADD R5, R3, R20 ;  /* 0x0000001403057221 */ /* 0x002fe20000000000 */
[----:B------:R-:W2:Y:S01]  /*49050*/  LDL R12, [R1+0xcf4] ;  /* 0x000cf400010c7983 */ /* 0x000ea20000100800 */
[----:B------:R-:W2:Y:S02]  /*49060*/  LDL.LU R28, [R1+0x3c] ;  /* 0x00003c00011c7983 */ /* 0x000ea40000300800 */
[----:B------:R-:W2:Y:S02]  /*49070*/  LDL.LU R15, [R1+0x2c] ;  /* 0x00002c00010f7983 */ /* 0x000ea40000300800 */
[----:B------:R-:W2:Y:S01]  /*49080*/  LDL R6, [R1+0xcf8] ;  /* 0x000cf80001067983 */ /* 0x000ea20000100800 */
[----:B------:R-:W2:Y:S01]  /*49090*/  LDL R20, [R1+0xcfc] ;  /* 0x000cfc0001147983 */ /* 0x000ea20000100800 */
[----:B----4-:R-:W-:Y:S02]  /*490a0*/  STL [R1+0x59c], R22 ;  /* 0x00059c1601007387 */ /* 0x010fe40000100800 */
[----:B------:R-:W-:-:S02]  /*490b0*/  FADD R7, R7, R21 ;  /* 0x0000001507077221 */ /* 0x000fc40000000000 */
[----:B------:R-:W3:Y:S01]  /*490c0*/  LDL R21, [R1+0x694] ;  /* 0x0006940001157983 */ /* 0x000ee20000100800 */
[----:B------:R-:W-:-:S04]  /*490d0*/  FMUL R4, R4, 1.4426950216293334961 ;  /* 0x3fb8aa3b04047820 */ /* 0x000fc80000400000 */
[----:B------:R-:W0:Y:S02]  /*490e0*/  MUFU.EX2 R24, R4 ;  /* 0x0000000400187308 */ /* 0x000e240000000800 */
[----:B0-----:R-:W-:Y:S01]  /*490f0*/  STL [R1+0x598], R24 ;  /* 0x0005981801007387 */ /* 0x001fe20000100800 */
[----:B------:R-:W-:-:S03]  /*49100*/  FADD R4, R25, R26 ;  /* 0x0000001a19047221 */ /* 0x000fc60000000000 */
[----:B--2---:R0:W-:Y:S01]  /*49110*/  @P0 STS [R20+0x40000], R5 ;  /* 0x0400000514000388 */ /* 0x0041e20000000800 */
[----:B---3--:R-:W-:-:S05]  /*49120*/  FMNMX R8, R8, R21, !PT ;  /* 0x0000001508087209 */ /* 0x008fca0007800000 */
[--C-:B0-----:R-:W-:Y:S01]  /*49130*/  FADD R5, R29, -R8.reuse ;  /* 0x800000081d057221 */ /* 0x101fe20000000000 */
[----:B------:R0:W-:Y:S04]  /*49140*/  STL [R1+0x7d0], R8 ;  /* 0x0007d00801007387 */ /* 0x0001e80000100800 */
[----:B------:R1:W-:Y:S01]  /*49150*/  @P0 STS [R6+0x40000], R7 ;  /* 0x0400000706000388 */ /* 0x0003e20000000800 */
[----:B------:R-:W2:Y:S02]  /*49160*/  LDL.LU R29, [R1+0x98] ;  /* 0x00009800011d7983 */ /* 0x000ea40000300800 */
[----:B------:R-:W-:Y:S02]  /*49170*/  FMUL R5, R5, 1.4426950216293334961 ;  /* 0x3fb8aa3b05057820 */ /* 0x000fe40000400000 */
[----:B------:R-:W3:Y:S02]  /*49180*/  LDL.LU R25, [R1+0x24] ;  /* 0x0000240001197983 */ /* 0x000ee40000300800 */
[----:B0-----:R-:W-:-:S02]  /*49190*/  FADD R8, R13, -R8 ;  /* 0x800000080d087221 */ /* 0x001fc40000000000 */
[----:B------:R-:W0:Y:S01]  /*491a0*/  MUFU.EX2 R13, R5 ;  /* 0x00000005000d7308 */ /* 0x000e220000000800 */
[----:B-1----:R-:W-:Y:S01]  /*491b0*/  FADD R6, R22, R24 ;  /* 0x0000001816067221 */ /* 0x002fe20000000000 */
[----:B------:R-:W-:Y:S01]  /*491c0*/  FMNMX R23, R27, R23, !PT ;  /* 0x000000171b177209 */ /* 0x000fe20007800000 */
[----:B------:R-:W4:Y:S01]  /*491d0*/  LDL R22, [R1+0x75c] ;  /* 0x00075c0001167983 */ /* 0x000f220000100800 */
[----:B------:R-:W2:Y:S02]  /*491e0*/  LDL.LU R26, [R1+0x40] ;  /* 0x00004000011a7983 */ /* 0x000ea40000300800 */
[----:B------:R-:W2:Y:S01]  /*491f0*/  LDL.LU R27, [R1+0xa0] ;  /* 0x0000a000011b7983 */ /* 0x000ea20000300800 */
[----:B0-----:R-:W-:Y:S01]  /*49200*/  STL [R1+0x58c], R13 ;  /* 0x00058c0d01007387 */ /* 0x001fe20000100800 */
[----:B------:R-:W-:Y:S02]  /*49210*/  STL [R1+0x7c4], R23 ;  /* 0x0007c41701007387 */ /* 0x000fe40000100800 */
[----:B------:R-:W3:Y:S01]  /*49220*/  LDL R21, [R1+0x764] ;  /* 0x0007640001157983 */ /* 0x000ee20000100800 */
[----:B------:R-:W0:Y:S01]  /*49230*/  SHFL.BFLY PT, R3, R2, 0x1, 0x1f ;  /* 0x0c201f0002037f89 */ /* 0x000e2200000e0000 */
[----:B-----5:R-:W-:-:S02]  /*49240*/  FADD R5, R0, -R23 ;  /* 0x8000001700057221 */ /* 0x020fc40000000000 */
[----:B------:R-:W5:Y:S01]  /*49250*/  LDL.LU R0, [R1+0x44] ;  /* 0x0000440001007983 */ /* 0x000f620000300800 */
[----:B------:R-:W1:Y:S01]  /*49260*/  SHFL.BFLY PT, R7, R4, 0x2, 0x1f ;  /* 0x0c401f0004077f89 */ /* 0x000e6200000e0000 */
[----:B0-----:R-:W-:Y:S02]  /*49270*/  FADD R3, R2, R3 ;  /* 0x0000000302037221 */ /* 0x001fe40000000000 */
[----:B------:R-:W-:-:S04]  /*49280*/  FMUL R2, R8, 1.4426950216293334961 ;  /* 0x3fb8aa3b08027820 */ /* 0x000fc80000400000 */
[----:B------:R0:W1:Y:S01]  /*49290*/  MUFU.EX2 R8, R2 ;  /* 0x0000000200087308 */ /* 0x0000620000000800 */
[----:B------:R0:W-:Y:S02]  /*492a0*/  @P0 STS [R12+0x40000], R3 ;  /* 0x040000030c000388 */ /* 0x0001e40000000800 */
[----:B0-----:R-:W-:Y:S02]  /*492b0*/  FMUL R2, R5, 1.4426950216293334961 ;  /* 0x3fb8aa3b05027820 */ /* 0x001fe40000400000 */
[----:B------:R-:W-:Y:S01]  /*492c0*/  FADD R3, R28, -R23 ;  /* 0x800000171c037221 */ /* 0x000fe20000000000 */
[----:B------:R-:W5:Y:S02]  /*492d0*/  LDL.LU R12, [R1+0x1c] ;  /* 0x00001c00010c7983 */ /* 0x000f640000300800 */
[----:B------:R0:W2:Y:S02]  /*492e0*/  MUFU.EX2 R28, R2 ;  /* 0x00000002001c7308 */ /* 0x0000a40000000800 */
[----:B-1----:R-:W-:Y:S04]  /*492f0*/  STL [R1+0x588], R8 ;  /* 0x0005880801007387 */ /* 0x002fe80000100800 */
[----:B------:R-:W1:Y:S01]  /*49300*/  SHFL.BFLY PT, R20, R6, 0x2, 0x1f ;  /* 0x0c401f0006147f89 */ /* 0x000e6200000e0000 */
[----:B------:R-:W-:-:S02]  /*49310*/  FMUL R3, R3, 1.4426950216293334961 ;  /* 0x3fb8aa3b03037820 */ /* 0x000fc40000400000 */
[----:B0-----:R-:W-:Y:S01]  /*49320*/  FADD R2, R4, R7 ;  /* 0x0000000704027221 */ /* 0x001fe20000000000 */
[----:B----4-:R-:W-:Y:S02]  /*49330*/  FMNMX R5, R15, R22, !PT ;  /* 0x000000160f057209 */ /* 0x010fe40007800000 */
[----:B------:R-:W4:Y:S03]  /*49340*/  LDL.LU R15, [R1+0xcc] ;  /* 0x0000cc00010f7983 */ /* 0x000f260000300800 */
[----:B------:R0:W-:Y:S02]  /*49350*/  STL [R1+0x7bc], R5 ;  /* 0x0007bc0501007387 */ /* 0x0001e40000100800 */
[----:B--2---:R-:W-:Y:S01]  /*49360*/  STL [R1+0x57c], R28 ;  /* 0x00057c1c01007387 */ /* 0x004fe20000100800 */
[----:B---3--:R-:W-:Y:S02]  /*49370*/  FMNMX R22, R25, R21, !PT ;  /* 0x0000001519167209 */ /* 0x008fe40007800000 */
[----:B------:R-:W2:Y:S01]  /*49380*/  LDL R21, [R1+0x768] ;  /* 0x0007680001157983 */ /* 0x000ea20000100800 */
[----:B------:R-:W3:Y:S02]  /*49390*/  LDL.LU R23, [R1+0x48] ;  /* 0x0000480001177983 */ /* 0x000ee40000300800 */
[----:B------:R-:W-:-:S02]  /*493a0*/  FADD R4, R29, -R5 ;  /* 0x800000051d047221 */ /* 0x000fc40000000000 */
[----:B------:R1:W0:Y:S01]  /*493b0*/  MUFU.EX2 R29, R3 ;  /* 0x00000003001d7308 */ /* 0x0002220000000800 */
[----:B------:R-:W-:Y:S01]  /*493c0*/  STL [R1+0x7a4], R22 ;  /* 0x0007a41601007387 */ /* 0x000fe20000100800 */
[----:B-1----:R-:W-:Y:S02]  /*493d0*/  FADD R3, R6, R20 ;  /* 0x0000001406037221 */ /* 0x002fe40000000000 */
[----:B------:R-:W-:Y:S02]  /*493e0*/  FADD R6, R26, -R5 ;  /* 0x800000051a067221 */ /* 0x000fe40000000000 */
[----:B0-----:R-:W-:Y:S01]  /*493f0*/  FADD R5, R13, R8 ;  /* 0x000000080d057221 */ /* 0x001fe20000000000 */
[----:B------:R-:W-:Y:S01]  /*49400*/  STL [R1+0x578], R29 ;  /* 0x0005781d01007387 */ /* 0x000fe20000100800 */
[----:B------:R-:W3:Y:S02]  /*49410*/  LDL R13, [R1+0xcf0] ;  /* 0x000cf000010d7983 */ /* 0x000ee40000100800 */
[----:B------:R-:W-:-:S02]  /*49420*/  FMUL R4, R4, 1.4426950216293334961 ;  /* 0x3fb8aa3b04047820 */ /* 0x000fc40000400000 */
[--C-:B------:R-:W-:Y:S01]  /*49430*/  FADD R8, R27, -R22.reuse ;  /* 0x800000161b087221 */ /* 0x100fe20000000000 */
[----:B------:R-:W0:Y:S01]  /*49440*/  SHFL.BFLY PT, R7, R5, 0x2, 0x1f ;  /* 0x0c401f0005077f89 */ /* 0x000e2200000e0000 */
[----:B------:R1:W5:Y:S02]  /*49450*/  MUFU.EX2 R25, R4 ;  /* 0x0000000400197308 */ /* 0x0003640000000800 */
[----:B------:R-:W-:Y:S02]  /*49460*/  FMUL R8, R8, 1.4426950216293334961 ;  /* 0x3fb8aa3b08087820 */ /* 0x000fe40000400000 */
[----:B-----5:R-:W-:Y:S02]  /*49470*/  FADD R20, R0, -R22 ;  /* 0x8000001600147221 */ /* 0x020fe40000000000 */
[----:B-1----:R-:W-:Y:S02]  /*49480*/  FMUL R4, R6, 1.4426950216293334961 ;  /* 0x3fb8aa3b06047820 */ /* 0x002fe40000400000 */
[----:B------:R-:W1:Y:S02]  /*49490*/  SHFL.BFLY PT, R6, R2, 0x1, 0x1f ;  /* 0x0c201f0002067f89 */ /* 0x000e6400000e0000 */
[----:B------:R5:W0:Y:S08]  /*494a0*/  MUFU.EX2 R26, R4 ;  /* 0x00000004001a7308 */ /* 0x000a300000000800 */
[----:B------:R-:W-:Y:S01]  /*494b0*/  MUFU.EX2 R0, R8 ;  /* 0x0000000800007308 */ /* 0x000fe20000000800 */
[----:B------:R-:W-:Y:S01]  /*494c0*/  FMUL R20, R20, 1.4426950216293334961 ;  /* 0x3fb8aa3b14147820 */ /* 0x000fe20000400000 */
[----:B------:R-:W-:Y:S06]  /*494d0*/  STL [R1+0x56c], R25 ;  /* 0x00056c1901007387 */ /* 0x000fec0000100800 */
[----:B------:R0:W1:Y:S01]  /*494e0*/  MUFU.EX2 R24, R20 ;  /* 0x0000001400187308 */ /* 0x0000620000000800 */
[----:B-----5:R-:W5:Y:S04]  /*494f0*/  SHFL.BFLY PT, R4, R3, 0x1, 0x1f ;  /* 0x0c201f0003047f89 */ /* 0x020f6800000e0000 */
[----:B0-----:R-:W-:Y:S01]  /*49500*/  STL [R1+0x568], R26 ;  /* 0x0005681a01007387 */ /* 0x001fe20000100800 */
[----:B------:R-:W3:Y:S02]  /*49510*/  LDL.LU R27, [R1+0x14] ;  /* 0x00001400011b7983 */ /* 0x000ee40000300800 */
[----:B------:R-:W-:-:S02]  /*49520*/  FADD R20, R5, R7 ;  /* 0x0000000705147221 */ /* 0x000fc40000000000 */
[----:B-1----:R-:W-:Y:S02]  /*49530*/  FADD R2, R2, R6 ;  /* 0x0000000602027221 */ /* 0x002fe40000000000 */
[----:B-----5:R-:W-:Y:S02]  /*49540*/  FADD R3, R3, R4 ;  /* 0x0000000403037221 */ /* 0x020fe40000000000 */
[----:B------:R-:W-:Y:S01]  /*49550*/  FADD R4, R0, R24 ;  /* 0x0000001800047221 */ /* 0x000fe20000000000 */
[----:B--2---:R-:W-:Y:S02]  /*49560*/  FMNMX R21, R12, R21, !PT ;  /* 0x000000150c157209 */ /* 0x004fe40007800000 */
[----:B------:R-:W2:Y:S01]  /*49570*/  LDL.LU R12, [R1+0xdc] ;  /* 0x0000dc00010c7983 */ /* 0x000ea20000300800 */
[----:B------:R-:W-:Y:S02]  /*49580*/  STL [R1+0x55c], R0 ;  /* 0x00055c0001007387 */ /* 0x000fe40000100800 */
[----:B------:R-:W-:Y:S02]  /*49590*/  STL [R1+0x798], R21 ;  /* 0x0007981501007387 */ /* 0x000fe40000100800 */
[----:B----4-:R-:W-:-:S02]  /*495a0*/  FADD R8, R15, -R21 ;  /* 0x800000150f087221 */ /* 0x010fc40000000000 */
[----:B------:R-:W4:Y:S01]  /*495b0*/  LDL.LU R15, [R1+0x6c] ;  /* 0x00006c00010f7983 */ /* 0x000f220000300800 */
[----:B------:R-:W5:Y:S02]  /*495c0*/  LDL R7, [R1+0xcec] ;  /* 0x000cec0001077983 */ /* 0x000f640000100800 */
[----:B---3--:R-:W-:Y:S02]  /*495d0*/  FADD R6, R23, -R21 ;  /* 0x8000001517067221 */ /* 0x008fe40000000000 */
[----:B------:R-:W-:Y:S02]  /*495e0*/  FMUL R5, R8, 1.4426950216293334961 ;  /* 0x3fb8aa3b08057820 */ /* 0x000fe40000400000 */
[----:B------:R-:W-:Y:S02]  /*495f0*/  FMUL R6, R6, 1.4426950216293334961 ;  /* 0x3fb8aa3b06067820 */ /* 0x000fe40000400000 */
[----:B------:R-:W0:Y:S08]  /*49600*/  MUFU.EX2 R8, R5 ;  /* 0x0000000500087308 */ /* 0x000e300000000800 */
[----:B------:R-:W1:Y:S01]  /*49610*/  MUFU.EX2 R23, R6 ;  /* 0x0000000600177308 */ /* 0x000e620000000800 */
[----:B------:R-:W-:Y:S01]  /*49620*/  STL [R1+0x558], R24 ;  /* 0x0005581801007387 */ /* 0x000fe20000100800 */
[----:B------:R-:W3:Y:S03]  /*49630*/  LDL R22, [R1+0x770] ;  /* 0x0007700001167983 */ /* 0x000ee60000100800 */
[----:B------:R1:W-:Y:S04]  /*49640*/  @P0 STS [R13+0x40000], R2 ;  /* 0x040000020d000388 */ /* 0x0003e80000000800 */
[----:B0-----:R0:W-:Y:S01]  /*49650*/  STL [R1+0x6d8], R8 ;  /* 0x0006d80801007387 */ /* 0x0011e20000100800 */
[----:B-1----:R-:W4:Y:S02]  /*49660*/  LDL.LU R13, [R1+0xe0] ;  /* 0x0000e000010d7983 */ /* 0x002f240000300800 */
[----:B------:R-:W-:Y:S02]  /*49670*/  STL [R1+0x6d4], R23 ;  /* 0x0006d41701007387 */ /* 0x000fe40000100800 */
[----:B------:R-:W-:Y:S01]  /*49680*/  FADD R2, R28, R29 ;  /* 0x0000001d1c027221 */ /* 0x000fe20000000000 */
[----:B------:R-:W4:Y:S01]  /*49690*/  LDL.LU R0, [R1+0x70] ;  /* 0x0000700001007983 */ /* 0x000f220000300800 */
[----:B------:R-:W4:Y:S02]  /*496a0*/  LDL.LU R29, [R1+0x77c] ;  /* 0x00077c00011d7983 */ /* 0x000f240000300800 */
[----:B------:R-:W4:Y:S01]  /*496b0*/  LDL.LU R28, [R1+0x780] ;  /* 0x00078000011c7983 */ /* 0x000f220000300800 */
[----:B------:R-:W1:Y:S01]  /*496c0*/  SHFL.BFLY PT, R5, R2, 0x2, 0x1f ;  /* 0x0c401f0002057f89 */ /* 0x000e6200000e0000 */
[----:B0-----:R-:W-:-:S02]  /*496d0*/  FADD R8, R8, R23 ;  /* 0x0000001708087221 */ /* 0x001fc40000000000 */
[----:B-1----:R-:W-:Y:S01]  /*496e0*/  FADD R2, R2, R5 ;  /* 0x0000000502027221 */ /* 0x002fe20000000000 */
[----:B-----5:R0:W-:Y:S02]  /*496f0*/  @P0 STS [R7+0x40000], R3 ;  /* 0x0400000307000388 */ /* 0x0201e40000000800 */
[----:B------:R-:W1:Y:S02]  /*49700*/  SHFL.BFLY PT, R7, R4, 0x2, 0x1f ;  /* 0x0c401f0004077f89 */ /* 0x000e6400000e0000 */
[----:B0-----:R-:W-:-:S05]  /*49710*/  FADD R3, R25, R26 ;  /* 0x0000001a19037221 */ /* 0x001fca0000000000 */
[----:B------:R-:W0:Y:S01]  /*49720*/  SHFL.BFLY PT, R6, R3, 0x2, 0x1f ;  /* 0x0c401f0003067f89 */ /* 0x000e2200000e0000 */
[----:B---3--:R-:W-:-:S05]  /*49730*/  FMNMX R23, R27, R22, !PT ;  /* 0x000000161b177209 */ /* 0x008fca0007800000 */
[----:B------:R3:W-:Y:S01]  /*49740*/  STL [R1+0x778], R23 ;  /* 0x0007781701007387 */ /* 0x0007e20000100800 */
[----:B--2---:R-:W-:Y:S02]  /*49750*/  FADD R22, R12, -R23 ;  /* 0x800000170c167221 */ /* 0x004fe40000000000 */
[----:B------:R-:W2:Y:S02]  /*49760*/  LDL.LU R12, [R1+0xec] ;  /* 0x0000ec00010c7983 */ /* 0x000ea40000300800 */
[----:B-1----:R-:W-:Y:S02]  /*49770*/  FADD R7, R4, R7 ;  /* 0x0000000704077221 */ /* 0x002fe40000000000 */
[----:B----4-:R-:W-:Y:S02]  /*49780*/  FADD R4, R15, -R23 ;  /* 0x800000170f047221 */ /* 0x010fe40000000000 */
[----:B------:R-:W-:Y:S01]  /*49790*/  FMUL R5, R22, 1.4426950216293334961 ;  /* 0x3fb8aa3b16057820 */ /* 0x000fe20000400000 */
[----:B------:R-:W-:Y:S01]  /*497a0*/  FMNMX R27, R9, R29, !PT ;  /* 0x0000001d091b7209 */ /* 0x000fe20007800000 */
[----:B------:R-:W4:Y:S01]  /*497b0*/  LDL.LU R22, [R1+0x78] ;  /* 0x0000780001167983 */ /* 0x000f220000300800 */
[----:B------:R-:W-:Y:S01]  /*497c0*/  FMUL R4, R4, 1.4426950216293334961 ;  /* 0x3fb8aa3b04047820 */ /* 0x000fe20000400000 */
[----:B------:R-:W1:Y:S01]  /*497d0*/  MUFU.EX2 R24, R5 ;  /* 0x0000000500187308 */ /* 0x000e620000000800 */
[----:B------:R-:W5:Y:S02]  /*497e0*/  LDL R15, [R1+0xce8] ;  /* 0x000ce800010f7983 */ /* 0x000f640000100800 */
[----:B0-----:R-:W-:-:S02]  /*497f0*/  FADD R3, R3, R6 ;  /* 0x0000000603037221 */ /* 0x001fc40000000000 */
[----:B------:R-:W-:-:S03]  /*49800*/  FADD R6, R13, -R27 ;  /* 0x8000001b0d067221 */ /* 0x000fc60000000000 */
[----:B------:R-:W0:Y:S01]  /*49810*/  MUFU.EX2 R13, R4 ;  /* 0x00000004000d7308 */ /* 0x000e220000000800 */
[----:B------:R0:W-:Y:S04]  /*49820*/  STL [R1+0x19f4], R29 ;  /* 0x0019f41d01007387 */ /* 0x0001e80000100800 */
[----:B-1----:R-:W-:Y:S01]  /*49830*/  STL [R1+0x6d0], R24 ;  /* 0x0006d01801007387 */ /* 0x002fe20000100800 */
[----:B------:R-:W-:Y:S02]  /*49840*/  STL [R1+0x774], R27 ;  /* 0x0007741b01007387 */ /* 0x000fe40000100800 */
[----:B---3--:R-:W3:Y:S01]  /*49850*/  LDL R23, [R1+0xce4] ;  /* 0x000ce40001177983 */ /* 0x008ee20000100800 */
[----:B------:R-:W-:Y:S01]  /*49860*/  FMNMX R26, R10, R28, !PT ;  /* 0x0000001c0a1a7209 */ /* 0x000fe20007800000 */
[----:B------:R-:W-:Y:S01]  /*49870*/  FADD R10, R0, -R27 ;  /* 0x8000001b000a7221 */ /* 0x000fe20000000000 */
[----:B0-----:R-:W-:Y:S01]  /*49880*/  STL [R1+0x6cc], R13 ;  /* 0x0006cc0d01007387 */ /* 0x001fe20000100800 */
[----:B------:R-:W-:Y:S02]  /*49890*/  STL [R1+0x19f8], R28 ;  /* 0x0019f81c01007387 */ /* 0x000fe40000100800 */
[----:B------:R-:W3:Y:S02]  /*498a0*/  LDL.LU R29, [R1+0xfc] ;  /* 0x0000fc00011d7983 */ /* 0x000ee40000300800 */
[----:B------:R-:W3:Y:S01]  /*498b0*/  LDL.LU R0, [R1+0x64] ;  /* 0x0000640001007983 */ /* 0x000ee20000300800 */
[----:B------:R-:W-:Y:S01]  /*498c0*/  STL [R1+0x19fc], R27 ;  /* 0x0019fc1b01007387 */ /* 0x000fe20000100800 */
[----:B------:R-:W3:Y:S03]  /*498d0*/  LDL.LU R25, [R1+0x784] ;  /* 0x0007840001197983 */ /* 0x000ee60000300800 */
[----:B------:R-:W0:Y:S04]  /*498e0*/  SHFL.BFLY PT, R21, R20, 0x1, 0x1f ;  /* 0x0c201f0014157f89 */ /* 0x000e2800000e0000 */
[----:B------:R-:W1:Y:S01]  /*498f0*/  SHFL.BFLY PT, R4, R2, 0x1, 0x1f ;  /* 0x0c201f0002047f89 */ /* 0x000e6200000e0000 */
[----:B0-----:R-:W-:-:S03]  /*49900*/  FADD R20, R20, R21 ;  /* 0x0000001514147221 */ /* 0x001fc60000000000 */
[----:B------:R-:W0:Y:S01]  /*49910*/  SHFL.BFLY PT, R21, R8, 0x2, 0x1f ;  /* 0x0c401f0008157f89 */ /* 0x000e2200000e0000 */
[----:B------:R-:W-:Y:S02]  /*49920*/  FMUL R10, R10, 1.4426950216293334961 ;  /* 0x3fb8aa3b0a0a7820 */ /* 0x000fe40000400000 */
[----:B------:R-:W-:Y:S02]  /*49930*/  FMUL R6, R6, 1.4426950216293334961 ;  /* 0x3fb8aa3b06067820 */ /* 0x000fe40000400000 */
[----:B-1----:R-:W-:Y:S02]  /*49940*/  FADD R2, R2, R4 ;  /* 0x0000000402027221 */ /* 0x002fe40000000000 */
[----:B------:R-:W1:Y:S01]  /*49950*/  MUFU.EX2 R28, R6 ;  /* 0x00000006001c7308 */ /* 0x000e620000000800 */
[----:B0-----:R-:W-:Y:S01]  /*49960*/  FADD R5, R8, R21 ;  /* 0x0000001508057221 */ /* 0x001fe20000000000 */
[----:B------:R-:W-:Y:S01]  /*49970*/  STL [R1+0x76c], R26 ;  /* 0x00076c1a01007387 */ /* 0x000fe20000100800 */
[----:B-1----:R-:W-:Y:S02]  /*49980*/  STL [R1+0x6c8], R28 ;  /* 0x0006c81c01007387 */ /* 0x002fe40000100800 */
[----:B------:R-:W-:Y:S02]  /*49990*/  STL [R1+0x1a00], R26 ;  /* 0x001a001a01007387 */ /* 0x000fe40000100800 */
[----:B--2---:R-:W-:-:S02]  /*499a0*/  FADD R21, R12, -R26 ;  /* 0x8000001a0c157221 */ /* 0x004fc40000000000 */
[----:B------:R0:W1:Y:S02]  /*499b0*/  MUFU.EX2 R12, R10 ;  /* 0x0000000a000c7308 */ /* 0x0000640000000800 */
[----:B0-----:R-:W-:Y:S02]  /*499c0*/  FMUL R10, R21, 1.4426950216293334961 ;  /* 0x3fb8aa3b150a7820 */ /* 0x001fe40000400000 */
[----:B----4-:R-:W-:Y:S01]  /*499d0*/  FADD R21, R22, -R26 ;  /* 0x8000001a16157221 */ /* 0x010fe20000000000 */
[----:B-----5:R0:W-:Y:S03]  /*499e0*/  @P0 STS [R15+0x40000], R20 ;  /* 0x040000140f000388 */ /* 0x0201e60000000800 */
[----:B------:R-:W-:Y:S01]  /*499f0*/  FMUL R4, R21, 1.4426950216293334961 ;  /* 0x3fb8aa3b15047820 */ /* 0x000fe20000400000 */
[----:B------:R-:W2:Y:S08]  /*49a00*/  MUFU.EX2 R22, R10 ;  /* 0x0000000a00167308 */ /* 0x000eb00000000800 */
[----:B0-----:R0:W4:Y:S01]  /*49a10*/  MUFU.EX2 R20, R4 ;  /* 0x0000000400147308 */ /* 0x0011220000000800 */
[----:B-1----:R-:W-:Y:S04]  /*49a20*/  STL [R1+0x6c4], R12 ;  /* 0x0006c40c01007387 */ /* 0x002fe80000100800 */
[----:B------:R-:W5:Y:S04]  /*49a30*/  LDL.LU R15, [R1+0x100] ;  /* 0x00010000010f7983 */ /* 0x000f680000300800 */
[----:B---3--:R1:W-:Y:S01]  /*49a40*/  @P0 STS [R23+0x40000], R2 ;  /* 0x0400000217000388 */ /* 0x0083e20000000800 */
[----:B0-----:R-:W-:-:S02]  /*49a50*/  FADD R4, R24, R13 ;  /* 0x0000000d18047221 */ /* 0x001fc40000000000 */
[----:B------:R-:W-:Y:S01]  /*49a60*/  FADD R10, R28, R12 ;  /* 0x0000000c1c0a7221 */ /* 0x000fe20000000000 */
[----:B--2---:R-:W-:Y:S01]  /*49a70*/  STL [R1+0x6c0], R22 ;  /* 0x0006c01601007387 */ /* 0x004fe20000100800 */
[----:B-1----:R-:W2:Y:S03]  /*49a80*/  LDL.LU R23, [R1+0xc08] ;  /* 0x000c080001177983 */ /* 0x002ea60000300800 */
[----:B----4-:R-:W-:Y:S01]  /*49a90*/  STL [R1+0x6bc], R20 ;  /* 0x0006bc1401007387 */ /* 0x010fe20000100800 */
[----:B------:R-:W3:Y:S03]  /*49aa0*/  LDL.LU R13, [R1+0x1a20] ;  /* 0x001a2000010d7983 */ /* 0x000ee60000300800 */
[----:B------:R-:W4:Y:S01]  /*49ab0*/  LDL.LU R27, [R1+0x4c] ;  /* 0x00004c00011b7983 */ /* 0x000f220000300800 */
[----:B------:R-:W-:Y:S02]  /*49ac0*/  STL [R1+0x1a04], R25 ;  /* 0x001a041901007387 */ /* 0x000fe40000100800 */
[----:B------:R-:W3:Y:S01]  /*49ad0*/  LDL.LU R12, [R1+0x1a1c] ;  /* 0x001a1c00010c7983 */ /* 0x000ee20000300800 */
[----:B------:R-:W0:Y:S01]  /*49ae0*/  SHFL.BFLY PT, R9, R3, 0x1, 0x1f ;  /* 0x0c201f0003097f89 */ /* 0x000e2200000e0000 */
[----:B------:R-:W-:-:S05]  /*49af0*/  FMNMX R24, R11, R25, !PT ;  /* 0x000000190b187209 */ /* 0x000fca0007800000 */
[----:B------:R-:W-:-:S04]  /*49b00*/  FADD R11, R29, -R24 ;  /* 0x800000181d0b7221 */ /* 0x000fc80000000000 */
[----:B------:R-:W-:Y:S01]  /*49b10*/  FMUL R11, R11, 1.4426950216293334961 ;  /* 0x3fb8aa3b0b0b7820 */ /* 0x000fe20000400000 */
[----:B------:R-:W-:Y:S01]  /*49b20*/  STL [R1+0x760], R24 ;  /* 0x0007601801007387 */ /* 0x000fe20000100800 */
[----:B------:R-:W4:Y:S02]  /*49b30*/  LDL.LU R21, [R1+0xc0c] ;  /* 0x000c0c0001157983 */ /* 0x000f240000300800 */
[----:B------:R-:W4:Y:S02]  /*49b40*/  LDL.LU R28, [R1+0x104] ;  /* 0x00010400011c7983 */ /* 0x000f240000300800 */
[----:B------:R-:W4:Y:S02]  /*49b50*/  LDL.LU R29, [R1+0x108] ;  /* 0x00010800011d7983 */ /* 0x000f240000300800 */
[----:B0-----:R-:W-:Y:S02]  /*49b60*/  FADD R3, R3, R9 ;  /* 0x0000000903037221 */ /* 0x001fe40000000000 */
[----:B------:R-:W-:-:S02]  /*49b70*/  FADD R9, R22, R20 ;  /* 0x0000001416097221 */ /* 0x000fc40000000000 */
[----:B------:R-:W-:Y:S02]  /*49b80*/  FADD R20, R0, -R24 ;  /* 0x8000001800147221 */ /* 0x000fe40000000000 */
[----:B------:R-:W0:Y:S01]  /*49b90*/  MUFU.EX2 R0, R11 ;  /* 0x0000000b00007308 */ /* 0x000e220000000800 */
[----:B------:R1:W-:Y:S04]  /*49ba0*/  STL [R1+0x1a08], R24 ;  /* 0x001a081801007387 */ /* 0x0003e80000100800 */
[----:B-1----:R-:W4:Y:S04]  /*49bb0*/  LDL.LU R24, [R1+0x30] ;  /* 0x0000300001187983 */ /* 0x002f280000300800 */
[----:B------:R-:W1:Y:S04]  /*49bc0*/  SHFL.BFLY PT, R6, R7, 0x1, 0x1f ;  /* 0x0c201f0007067f89 */ /* 0x000e6800000e0000 */
[----:B--2---:R2:W-:Y:S01]  /*49bd0*/  STL [R1+0x1a0c], R23 ;  /* 0x001a0c1701007387 */ /* 0x0045e20000100800 */
[----:B0-----:R-:W-:Y:S01]  /*49be0*/  STL [R1+0x6b8], R0 ;  /* 0x0006b80001007387 */ /* 0x001fe20000100800 */
[----:B---3--:R-:W-:-:S05]  /*49bf0*/  FMNMX R22, R12, R23, !PT ;  /* 0x000000170c167209 */ /* 0x008fca0007800000 */
[----:B------:R-:W-:Y:S01]  /*49c00*/  STL [R1+0x754], R22 ;  /* 0x0007541601007387 */ /* 0x000fe20000100800 */
[----:B--2---:R-:W2:Y:S02]  /*49c10*/  LDL R23, [R1+0xc10] ;  /* 0x000c100001177983 */ /* 0x004ea40000100800 */
[----:B------:R-:W3:Y:S02]  /*49c20*/  LDL.LU R25, [R1+0x10] ;  /* 0x0000100001197983 */ /* 0x000ee40000300800 */
[----:B-1----:R-:W-:Y:S02]  /*49c30*/  FADD R2, R7, R6 ;  /* 0x0000000607027221 */ /* 0x002fe40000000000 */
[----:B------:R-:W0:Y:S04]  /*49c40*/  SHFL.BFLY PT, R7, R4, 0x2, 0x1f ;  /* 0x0c401f0004077f89 */ /* 0x000e2800000e0000 */
[----:B------:R-:W1:Y:S01]  /*49c50*/  SHFL.BFLY PT, R6, R10, 0x2, 0x1f ;  /* 0x0c401f000a067f89 */ /* 0x000e6200000e0000 */
[----:B------:R-:W-:-:S02]  /*49c60*/  FMUL R11, R20, 1.4426950216293334961 ;  /* 0x3fb8aa3b140b7820 */ /* 0x000fc40000400000 */
[----:B-----5:R-:W-:Y:S02]  /*49c70*/  FADD R12, R15, -R22 ;  /* 0x800000160f0c7221 */ /* 0x020fe40000000000 */
[----:B------:R-:W5:Y:S01]  /*49c80*/  MUFU.EX2 R15, R11 ;  /* 0x0000000b000f7308 */ /* 0x000f620000000800 */
[----:B----4-:R-:W-:Y:S01]  /*49c90*/  FMNMX R20, R13, R21, !PT ;  /* 0x000000150d147209 */ /* 0x010fe20007800000 */
[----:B0-----:R-:W-:Y:S02]  /*49ca0*/  FADD R7, R4, R7 ;  /* 0x0000000704077221 */ /* 0x001fe40000000000 */
[----:B------:R-:W-:Y:S02]  /*49cb0*/  FMUL R4, R12, 1.4426950216293334961 ;  /* 0x3fb8aa3b0c047820 */ /* 0x000fe40000400000 */
[----:B-1----:R-:W-:Y:S02]  /*49cc0*/  FADD R6, R10, R6 ;  /* 0x000000060a067221 */ /* 0x002fe40000000000 */
[----:B------:R-:W-:Y:S01]  /*49cd0*/  FADD R10, R27, -R22 ;  /* 0x800000161b0a7221 */ /* 0x000fe20000000000 */
[----:B-----5:R-:W-:Y:S01]  /*49ce0*/  STL [R1+0x6b4], R15 ;  /* 0x0006b40f01007387 */ /* 0x020fe20000100800 */
[----:B------:R-:W4:Y:S01]  /*49cf0*/  LDL R26, [R1+0xcdc] ;  /* 0x000cdc00011a7983 */ /* 0x000f220000100800 */
[----:B------:R0:W1:Y:S01]  /*49d00*/  MUFU.EX2 R27, R4 ;  /* 0x00000004001b7308 */ /* 0x0000620000000800 */
[----:B------:R-:W-:Y:S01]  /*49d10*/  STL [R1+0x1a10], R22 ;  /* 0x001a101601007387 */ /* 0x000fe20000100800 */
[----:B------:R-:W5:Y:S01]  /*49d20*/  LDL R13, [R1+0xce0] ;  /* 0x000ce000010d7983 */ /* 0x000f620000100800 */
[----:B------:R-:W-:-:S02]  /*49d30*/  FADD R11, R24, -R20 ;  /* 0x80000014180b7221 */ /* 0x000fc40000000000 */
[----:B0-----:R-:W-:Y:S02]  /*49d40*/  FMUL R4, R10, 1.4426950216293334961 ;  /* 0x3fb8aa3b0a047820 */ /* 0x001fe40000400000 */
[----:B------:R-:W-:Y:S02]  /*49d50*/  FADD R10, R28, -R20 ;  /* 0x800000141c0a7221 */ /* 0x000fe40000000000 */
[----:B------:R0:W1:Y:S02]  /*49d60*/  MUFU.EX2 R28, R4 ;  /* 0x00000004001c7308 */ /* 0x0000640000000800 */
[----:B------:R-:W-:Y:S02]  /*49d70*/  FMUL R10, R10, 1.4426950216293334961 ;  /* 0x3fb8aa3b0a0a7820 */ /* 0x000fe40000400000 */
[----:B------:R-:W-:Y:S01]  /*49d80*/  FMUL R11, R11, 1.4426950216293334961 ;  /* 0x3fb8aa3b0b0b7820 */ /* 0x000fe20000400000 */
[----:B0-----:R-:W0:Y:S03]  /*49d90*/  SHFL.BFLY PT, R4, R7, 0x1, 0x1f ;  /* 0x0c201f0007047f89 */ /* 0x001e2600000e0000 */
[----:B------:R0:W-:Y:S01]  /*49da0*/  MUFU.EX2 R24, R11 ;  /* 0x0000000b00187308 */ /* 0x0001e20000000800 */
[----:B-1----:R-:W-:Y:S01]  /*49db0*/  STL [R1+0x6b0], R27 ;  /* 0x0006b01b01007387 */ /* 0x002fe20000100800 */
[----:B------:R-:W-:Y:S03]  /*49dc0*/  STL [R1+0x838], R20 ;  /* 0x0008381401007387 */ /* 0x000fe60000100800 */
[----:B------:R-:W-:Y:S01]  /*49dd0*/  STL [R1+0x6ac], R28 ;  /* 0x0006ac1c01007387 */ /* 0x000fe20000100800 */
[----:B0-----:R-:W-:Y:S01]  /*49de0*/  FADD R4, R7, R4 ;  /* 0x0000000407047221 */ /* 0x001fe20000000000 */
[----:B--2---:R-:W-:-:S02]  /*49df0*/  FMNMX R14, R14, R23, !PT ;  /* 0x000000170e0e7209 */ /* 0x004fc40007800000 */
[----:B------:R-:W0:Y:S03]  /*49e00*/  MUFU.EX2 R23, R10 ;  /* 0x0000000a00177308 */ /* 0x000e260000000800 */
[--C-:B------:R-:W-:Y:S01]  /*49e10*/  FADD R12, R29, -R14.reuse ;  /* 0x8000000e1d0c7221 */ /* 0x100fe20000000000 */
[----:B------:R1:W-:Y:S03]  /*49e20*/  STL [R1+0x804], R14 ;  /* 0x0008040e01007387 */ /* 0x0003e60000100800 */
[----:B------:R-:W-:Y:S02]  /*49e30*/  FMUL R11, R12, 1.4426950216293334961 ;  /* 0x3fb8aa3b0c0b7820 */ /* 0x000fe40000400000 */
[----:B---3--:R-:W-:Y:S02]  /*49e40*/  FADD R12, R25, -R14 ;  /* 0x8000000e190c7221 */ /* 0x008fe40000000000 */
[----:B-1----:R1:W2:Y:S01]  /*49e50*/  MUFU.EX2 R14, R11 ;  /* 0x0000000b000e7308 */ /* 0x0022a20000000800 */
[----:B0-----:R-:W-:Y:S01]  /*49e60*/  STL [R1+0x6a8], R23 ;  /* 0x0006a81701007387 */ /* 0x001fe20000100800 */
[----:B------:R-:W3:Y:S02]  /*49e70*/  LDL.LU R29, [R1+0x10c] ;  /* 0x00010c00011d7983 */ /* 0x000ee40000300800 */
[----:B------:R-:W3:Y:S02]  /*49e80*/  LDL.LU R25, [R1+0xc] ;  /* 0x00000c0001197983 */ /* 0x000ee40000300800 */
[----:B-1----:R-:W-:Y:S01]  /*49e90*/  FMUL R11, R12, 1.4426950216293334961 ;  /* 0x3fb8aa3b0c0b7820 */ /* 0x002fe20000400000 */
[----:B------:R-:W-:Y:S01]  /*49ea0*/  STL [R1+0x6a4], R24 ;  /* 0x0006a41801007387 */ /* 0x000fe20000100800 */
[----:B------:R-:W3:Y:S02]  /*49eb0*/  LDL R7, [R1+0xcd4] ;  /* 0x000cd40001077983 */ /* 0x000ee40000100800 */
[----:B------:R-:W3:Y:S01]  /*49ec0*/  LDL R12, [R1+0xcd0] ;  /* 0x000cd000010c7983 */ /* 0x000ee20000100800 */
[----:B------:R0:W1:Y:S02]  /*49ed0*/  MUFU.EX2 R22, R11 ;  /* 0x0000000b00167308 */ /* 0x0000640000000800 */
[----:B0-----:R-:W3:Y:S04]  /*49ee0*/  LDL R11, [R1+0xcd8] ;  /* 0x000cd800010b7983 */ /* 0x001ee80000100800 */
[----:B------:R-:W0:Y:S01]  /*49ef0*/  SHFL.BFLY PT, R8, R5, 0x1, 0x1f ;  /* 0x0c201f0005087f89 */ /* 0x000e2200000e0000 */
[----:B--2---:R-:W-:Y:S02]  /*49f00*/  STL [R1+0x6a0], R14 ;  /* 0x0006a00e01007387 */ /* 0x004fe40000100800 */
[----:B0-----:R-:W-:-:S02]  /*49f10*/  FADD R5, R5, R8 ;  /* 0x0000000805057221 */ /* 0x001fc40000000000 */
[----:B------:R-:W0:Y:S04]  /*49f20*/  SHFL.BFLY PT, R8, R9, 0x2, 0x1f ;  /* 0x0c401f0009087f89 */ /* 0x000e2800000e0000 */
[----:B-----5:R2:W-:Y:S04]  /*49f30*/  @P0 STS [R13+0x40000], R3 ;  /* 0x040000030d000388 */ /* 0x0205e80000000800 */
[----:B-1----:R-:W-:Y:S01]  /*49f40*/  STL [R1+0x1c], R22 ;  /* 0x00001c1601007387 */ /* 0x002fe20000100800 */
[----:B----4-:R1:W-:Y:S03]  /*49f50*/  @P0 STS [R26+0x40000], R2 ;  /* 0x040000021a000388 */ /* 0x0103e60000000800 */
[----:B--2---:R-:W2:Y:S01]  /*49f60*/  LDL R13, [R1+0xc14] ;  /* 0x000c1400010d7983 */ /* 0x004ea20000100800 */
[----:B-1----:R-:W4:Y:S02]  /*49f70*/  LDL.LU R26, [R1+0xf0] ;  /* 0x0000f000011a7983 */ /* 0x002f240000300800 */
[----:B------:R-:W-:-:S02]  /*49f80*/  FADD R3, R0, R15 ;  /* 0x0000000f00037221 */ /* 0x000fc40000000000 */
[----:B------:R-:W2:Y:S01]  /*49f90*/  LDL.LU R15, [R1+0x1a18] ;  /* 0x001a1800010f7983 */ /* 0x000ea20000300800 */
[----:B------:R-:W5:Y:S02]  /*49fa0*/  LDL.LU R0, [R1+0x1a14] ;  /* 0x001a140001007983 */ /* 0x000f640000300800 */
[----:B0-----:R-:W-:Y:S02]  /*49fb0*/  FADD R8, R9, R8 ;  /* 0x0000000809087221 */ /* 0x001fe40000000000 */
[----:B------:R-:W0:Y:S02]  /*49fc0*/  SHFL.BFLY PT, R9, R6, 0x1, 0x1f ;  /* 0x0c201f0006097f89 */ /* 0x000e2400000e0000 */
[----:B0-----:R-:W-:Y:S02]  /*49fd0*/  FADD R6, R6, R9 ;  /* 0x0000000906067221 */ /* 0x001fe40000000000 */
[----:B---3--:R-:W-:Y:S01]  /*49fe0*/  @P0 STS [R11+0x40000], R5 ;  /* 0x040000050b000388 */ /* 0x008fe20000000800 */
[----:B------:R-:W-:Y:S02]  /*49ff0*/  @P0 STS [R7+0x40000], R4 ;  /* 0x0400000407000388 */ /* 0x000fe40000000800 */
[----:B------:R0:W-:Y:S02]  /*4a000*/  @P0 STS [R12+0x40000], R6 ;  /* 0x040000060c000388 */ /* 0x0001e40000000800 */
[----:B0-----:R-:W3:Y:S01]  /*4a010*/  LDL R12, [R1+0xc18] ;  /* 0x000c1800010c7983 */ /* 0x001ee20000100800 */
[----:B------:R-:W-:-:S02]  /*4a020*/  FADD R4, R27, R28 ;  /* 0x0000001c1b047221 */ /* 0x000fc40000000000 */
[----:B------:R-:W4:Y:S02]  /*4a030*/  LDL.LU R27, [R1+0x8] ;  /* 0x00000800011b7983 */ /* 0x000f240000300800 */
[----:B------:R-:W4:Y:S01]  /*4a040*/  LDL R11, [R1+0xc1c] ;  /* 0x000c1c00010b7983 */ /* 0x000f220000100800 */
[----:B------:R-:W0:Y:S04]  /*4a050*/  SHFL.BFLY PT, R6, R3, 0x2, 0x1f ;  /* 0x0c401f0003067f89 */ /* 0x000e2800000e0000 */
[----:B------:R-:W1:Y:S04]  /*4a060*/  SHFL.BFLY PT, R10, R8, 0x1, 0x1f ;  /* 0x0c201f00080a7f89 */ /* 0x000e6800000e0000 */
[----:B------:R-:W4:Y:S01]  /*4a070*/  LDL.LU R28, [R1+0x88] ;  /* 0x00008800011c7983 */ /* 0x000f220000300800 */
[----:B------:R-:W-:Y:S01]  /*4a080*/  FADD R5, R23, R24 ;  /* 0x0000001817057221 */ /* 0x000fe20000000000 */
[----:B--2---:R-:W-:Y:S01]  /*4a090*/  FMNMX R13, R15, R13, !PT ;  /* 0x0000000d0f0d7209 */ /* 0x004fe20007800000 */
[----:B0-----:R-:W-:-:S02]  /*4a0a0*/  FADD R3, R3, R6 ;  /* 0x0000000603037221 */ /* 0x001fc40000000000 */
[----:B-1----:R-:W-:Y:S02]  /*4a0b0*/  FADD R2, R8, R10 ;  /* 0x0000000a08027221 */ /* 0x002fe40000000000 */
[----:B------:R-:W-:Y:S01]  /*4a0c0*/  STL [R1+0x7dc], R13 ;  /* 0x0007dc0d01007387 */ /* 0x000fe20000100800 */
[----:B------:R-:W-:Y:S02]  /*4a0d0*/  FADD R6, R29, -R13 ;  /* 0x8000000d1d067221 */ /* 0x000fe40000000000 */
[----:B------:R-:W2:Y:S01]  /*4a0e0*/  LDL.LU R29, [R1+0x4] ;  /* 0x00000400011d7983 */ /* 0x000ea20000300800 */
[----:B------:R-:W0:Y:S01]  /*4a0f0*/  SHFL.BFLY PT, R8, R4, 0x2, 0x1f ;  /* 0x0c401f0004087f89 */ /* 0x000e2200000e0000 */
[----:B------:R-:W-:-:S04]  /*4a100*/  FMUL R6, R6, 1.4426950216293334961 ;  /* 0x3fb8aa3b06067820 */ /* 0x000fc80000400000 */
[----:B------:R-:W1:Y:S02]  /*4a110*/  MUFU.EX2 R23, R6 ;  /* 0x0000000600177308 */ /* 0x000e640000000800 */
[----:B-1----:R-:W-:Y:S01]  /*4a120*/  STL [R1+0x750], R23 ;  /* 0x0007501701007387 */ /* 0x002fe20000100800 */
[----:B0-----:R-:W-:Y:S02]  /*4a130*/  FADD R4, R4, R8 ;  /* 0x0000000804047221 */ /* 0x001fe40000000000 */
[----:B------:R-:W-:Y:S01]  /*4a140*/  FADD R8, R25, -R13 ;  /* 0x8000000d19087221 */ /* 0x000fe20000000000 */
[----:B------:R-:W0:Y:S01]  /*4a150*/  SHFL.BFLY PT, R9, R5, 0x2, 0x1f ;  /* 0x0c401f0005097f89 */ /* 0x000e2200000e0000 */
[----:B---3--:R-:W-:-:S05]  /*4a160*/  FMNMX R12, R16, R12, !PT ;  /* 0x0000000c100c7209 */ /* 0x008fca0007800000 */
[----:B------:R1:W-:Y:S01]  /*4a170*/  STL [R1+0x7b8], R12 ;  /* 0x0007b80c01007387 */ /* 0x0003e20000100800 */
[----:B------:R-:W3:Y:S01]  /*4a180*/  LDL R13, [R1+0xc20] ;  /* 0x000c2000010d7983 */ /* 0x000ee20000100800 */
[----:B----4-:R-:W-:Y:S01]  /*4a190*/  FMNMX R15, R17, R11, !PT ;  /* 0x0000000b110f7209 */ /* 0x010fe20007800000 */
[----:B------:R-:W-:Y:S02]  /*4a1a0*/  FADD R11, R26, -R12 ;  /* 0x8000000c1a0b7221 */ /* 0x000fe40000000000 */
[----:B0-----:R-:W-:Y:S02]  /*4a1b0*/  FADD R5, R5, R9 ;  /* 0x0000000905057221 */ /* 0x001fe40000000000 */
[----:B------:R-:W-:Y:S01]  /*4a1c0*/  FMUL R6, R8, 1.4426950216293334961 ;  /* 0x3fb8aa3b08067820 */ /* 0x000fe20000400000 */
[----:B------:R-:W0:Y:S01]  /*4a1d0*/  SHFL.BFLY PT, R9, R3, 0x1, 0x1f ;  /* 0x0c201f0003097f89 */ /* 0x000e2200000e0000 */
[----:B------:R-:W-:Y:S02]  /*4a1e0*/  FMUL R11, R11, 1.4426950216293334961 ;  /* 0x3fb8aa3b0b0b7820 */ /* 0x000fe40000400000 */
[----:B------:R-:W-:Y:S01]  /*4a1f0*/  FADD R7, R14, R22 ;  /* 0x000000160e077221 */ /* 0x000fe20000000000 */
[----:B------:R-:W4:Y:S01]  /*4a200*/  LDL.LU R16, [R1+0x80] ;  /* 0x0000800001107983 */ /* 0x000f220000300800 */
[----:B-1----:R-:W-:Y:S01]  /*4a210*/  FADD R12, R27, -R12 ;  /* 0x8000000c1b0c7221 */ /* 0x002fe20000000000 */
[----:B------:R1:W-:Y:S08]  /*4a220*/  MUFU.EX2 R25, R11 ;  /* 0x0000000b00197308 */ /* 0x0003f00000000800 */
[----:B------:R-:W5:Y:S01]  /*4a230*/  MUFU.EX2 R22, R6 ;  /* 0x0000000600167308 */ /* 0x000f620000000800 */
[----:B-1----:R-:W-:-:S07]  /*4a240*/  FMUL R11, R12, 1.4426950216293334961 ;  /* 0x3fb8aa3b0c0b7820 */ /* 0x002fce0000400000 */
[----:B------:R1:W2:Y:S01]  /*4a250*/  MUFU.EX2 R24, R11 ;  /* 0x0000000b00187308 */ /* 0x0002a20000000800 */
[----:B------:R-:W-:Y:S01]  /*4a260*/  FADD R12, R28, -R15 ;  /* 0x8000000f1c0c7221 */ /* 0x000fe20000000000 */
[----:B------:R2:W-:Y:S01]  /*4a270*/  STL [R1+0x7ac], R15 ;  /* 0x0007ac0f01007387 */ /* 0x0005e20000100800 */
[----:B-----5:R-:W-:Y:S02]  /*4a280*/  STL [R1+0x74c], R22 ;  /* 0x00074c1601007387 */ /* 0x020fe40000100800 */
[----:B------:R-:W5:Y:S02]  /*4a290*/  LDL.LU R14, [R1+0x118] ;  /* 0x00011800010e7983 */ /* 0x000f640000300800 */
[----:B------:R-:W-:Y:S02]  /*4a2a0*/  STL [R1+0x748], R25 ;  /* 0x0007481901007387 */ /* 0x000fe40000100800 */
[----:B0-----:R-:W-:Y:S02]  /*4a2b0*/  FADD R3, R3, R9 ;  /* 0x0000000903037221 */ /* 0x001fe40000000000 */
[----:B-1----:R-:W-:-:S02]  /*4a2c0*/  FMUL R11, R12, 1.4426950216293334961 ;  /* 0x3fb8aa3b0c0b7820 */ /* 0x002fc40000400000 */
[----:B--2---:R-:W-:Y:S01]  /*4a2d0*/  FADD R9, R29, -R15 ;  /* 0x8000000f1d097221 */ /* 0x004fe20000000000 */
[----:B------:R-:W2:Y:S01]  /*4a2e0*/  LDL.LU R12, [R1+0x11c] ;  /* 0x00011c00010c7983 */ /* 0x000ea20000300800 */
[----:B------:R0:W1:Y:S03]  /*4a2f0*/  MUFU.EX2 R15, R11 ;  /* 0x0000000b000f7308 */ /* 0x0000660000000800 */
[----:B------:R-:W-:Y:S01]  /*4a300*/  STL [R1+0x744], R24 ;  /* 0x0007441801007387 */ /* 0x000fe20000100800 */
[----:B------:R-:W2:Y:S02]  /*4a310*/  LDL R17, [R1+0xccc] ;  /* 0x000ccc0001117983 */ /* 0x000ea40000100800 */
[----:B------:R-:W2:Y:S01]  /*4a320*/  LDL R26, [R1+0xcc8] ;  /* 0x000cc800011a7983 */ /* 0x000ea20000100800 */
[----:B0-----:R-:W2:Y:S04]  /*4a330*/  LDL R11, [R1+0xc24] ;  /* 0x000c2400010b7983 */ /* 0x001ea80000100800 */
[----:B------:R-:W0:Y:S04]  /*4a340*/  SHFL.BFLY PT, R10, R7, 0x2, 0x1f ;  /* 0x0c401f00070a7f89 */ /* 0x000e2800000e0000 */
[----:B------:R-:W1:Y:S01]  /*4a350*/  SHFL.BFLY PT, R6, R5, 0x1, 0x1f ;  /* 0x0c201f0005067f89 */ /* 0x000e6200000e0000 */
[----:B0-----:R-:W-:Y:S01]  /*4a360*/  FADD R7, R7, R10 ;  /* 0x0000000a07077221 */ /* 0x001fe20000000000 */
[----:B---3--:R-:W-:-:S05]  /*4a370*/  FMNMX R13, R18, R13, !PT ;  /* 0x0000000d120d7209 */ /* 0x008fca0007800000 */
[----:B------:R-:W-:Y:S01]  /*4a380*/  STL [R1+0x794], R13 ;  /* 0x0007940d01007387 */ /* 0x000fe20000100800 */
[----:B------:R-:W3:Y:S03]  /*4a390*/  LDL R27, [R1+0xcc4] ;  /* 0x000cc400011b7983 */ /* 0x000ee60000100800 */
[----:B------:R-:W0:Y:S01]  /*4a3a0*/  SHFL.BFLY PT, R10, R4, 0x1, 0x1f ;  /* 0x0c201f00040a7f89 */ /* 0x000e2200000e0000 */
[----:B------:R-:W3:Y:S02]  /*4a3b0*/  LDL R28, [R1+0xcc0] ;  /* 0x000cc000011c7983 */ /* 0x000ee40000100800 */
[----:B------:R-:W3:Y:S01]  /*4a3c0*/  LDL R29, [R1+0xcbc] ;  /* 0x000cbc00011d7983 */ /* 0x000ee20000100800 */
[----:B------:R-:W5:Y:S01]  /*4a3d0*/  SHFL.BFLY PT, R8, R7, 0x1, 0x1f ;  /* 0x0c201f0007087f89 */ /* 0x000f6200000e0000 */
[----:B------:R-:W-:Y:S02]  /*4a3e0*/  FMUL R9, R9, 1.4426950216293334961 ;  /* 0x3fb8aa3b09097820 */ /* 0x000fe40000400000 */
[----:B-1----:R-:W-:-:S02]  /*4a3f0*/  FADD R6, R5, R6 ;  /* 0x0000000605067221 */ /* 0x002fc40000000000 */
[--C-:B------:R-:W-:Y:S02]  /*4a400*/  FADD R0, R0, -R13.reuse ;  /* 0x8000000d00007221 */ /* 0x100fe40000000000 */
[----:B0-----:R-:W-:Y:S02]  /*4a410*/  FADD R4, R4, R10 ;  /* 0x0000000a04047221 */ /* 0x001fe40000000000 */
[----:B----4-:R-:W-:Y:S02]  /*4a420*/  FADD R10, R16, -R13 ;  /* 0x8000000d100a7221 */ /* 0x010fe40000000000 */
[----:B------:R-:W0:Y:S02]  /*4a430*/  MUFU.EX2 R16, R9 ;  /* 0x0000000900107308 */ /* 0x000e240000000800 */
[----:B------:R-:W-:-:S06]  /*4a440*/  FMUL R5, R10, 1.4426950216293334961 ;  /* 0x3fb8aa3b0a057820 */ /* 0x000fcc0000400000 */
[----:B------:R1:W4:Y:S01]  /*4a450*/  MUFU.EX2 R13, R5 ;  /* 0x00000005000d7308 */ /* 0x0003220000000800 */
[----:B------:R-:W-:Y:S01]  /*4a460*/  STL [R1+0x740], R15 ;  /* 0x0007400f01007387 */ /* 0x000fe20000100800 */
[----:B-----5:R-:W-:Y:S01]  /*4a470*/  FADD R7, R7, R8 ;  /* 0x0000000807077221 */ /* 0x020fe20000000000 */
[----:B--2---:R-:W-:Y:S01]  /*4a480*/  FMNMX R10, R19, R11, !PT ;  /* 0x0000000b130a7209 */ /* 0x004fe20007800000 */
[----:B-1----:R-:W-:Y:S01]  /*4a490*/  FADD R5, R23, R22 ;  /* 0x0000001617057221 */ /* 0x002fe20000000000 */
[----:B0-----:R-:W-:Y:S01]  /*4a4a0*/  STL [R1+0x73c], R16 ;  /* 0x00073c1001007387 */ /* 0x001fe20000100800 */
[----:B------:R-:W2:Y:S02]  /*4a4b0*/  LDL.LU R22, [R1+0x1a10] ;  /* 0x001a100001167983 */ /* 0x000ea40000300800 */
[----:B------:R-:W2:Y:S02]  /*4a4c0*/  LDL.LU R23, [R1+0x1a0c] ;  /* 0x001a0c0001177983 */ /* 0x000ea40000300800 */
[----:B------:R-:W-:Y:S01]  /*4a4d0*/  FADD R11, R14, -R10 ;  /* 0x8000000a0e0b7221 */ /* 0x000fe20000000000 */
[----:B----4-:R-:W-:Y:S01]  /*4a4e0*/  STL [R1+0x738], R13 ;  /* 0x0007380d01007387 */ /* 0x010fe20000100800 */
[----:B------:R-:W-:-:S02]  /*4a4f0*/  FMUL R8, R0, 1.4426950216293334961 ;  /* 0x3fb8aa3b00087820 */ /* 0x000fc40000400000 */
[----:B------:R0:W-:Y:S02]  /*4a500*/  STL [R1+0x78c], R10 ;  /* 0x00078c0a01007387 */ /* 0x0001e40000100800 */
[----:B------:R-:W-:Y:S02]  /*4a510*/  FADD R0, R25, R24 ;  /* 0x0000001819007221 */ /* 0x000fe40000000000 */
[----:B------:R-:W-:Y:S01]  /*4a520*/  FMUL R11, R11, 1.4426950216293334961 ;  /* 0x3fb8aa3b0b0b7820 */ /* 0x000fe20000400000 */
[----:B------:R1:W4:Y:S01]  /*4a530*/  MUFU.EX2 R14, R8 ;  /* 0x00000008000e7308 */ /* 0x0003220000000800 */
[----:B------:R-:W5:Y:S01]  /*4a540*/  SHFL.BFLY PT, R9, R5, 0x2, 0x1f ;  /* 0x0c401f0005097f89 */ /* 0x000f6200000e0000 */
[----:B0-----:R-:W-:-:S03]  /*4a550*/  FADD R10, R12, -R10 ;  /* 0x8000000a0c0a7221 */ /* 0x001fc60000000000 */
[----:B------:R-:W2:Y:S04]  /*4a560*/  LDL.LU R24, [R1+0x1a08] ;  /* 0x001a080001187983 */ /* 0x000ea80000300800 */
[----:B-1----:R-:W0:Y:S01]  /*4a570*/  SHFL.BFLY PT, R8, R0, 0x2, 0x1f ;  /* 0x0c401f0000087f89 */ /* 0x002e2200000e0000 */
[----:B------:R-:W1:Y:S01]  /*4a580*/  MUFU.EX2 R11, R11 ;  /* 0x0000000b000b7308 */ /* 0x000e620000000800 */
[----:B------:R-:W-:-:S07]  /*4a590*/  FMUL R10, R10, 1.4426950216293334961 ;  /* 0x3fb8aa3b0a0a7820 */ /* 0x000fce0000400000 */
[----:B------:R-:W5:Y:S01]  /*4a5a0*/  MUFU.EX2 R12, R10 ;  /* 0x0000000a000c7308 */ /* 0x000f620000000800 */
[----:B------:R-:W2:Y:S01]  /*4a5b0*/  LDL.LU R25, [R1+0x1a04] ;  /* 0x001a040001197983 */ /* 0x000ea20000300800 */
[----:B----4-:R-:W-:Y:S03]  /*4a5c0*/  STL [R1+0x72c], R14 ;  /* 0x00072c0e01007387 */ /* 0x010fe60000100800 */
[----:B------:R4:W-:Y:S01]  /*4a5d0*/  @P0 STS [R17+0x40000], R2 ;  /* 0x0400000211000388 */ /* 0x0009e20000000800 */
[----:B------:R-:W-:Y:S03]  /*4a5e0*/  @P0 STS [R26+0x40000], R3 ;  /* 0x040000031a000388 */ /* 0x000fe60000000800 */
[----:B-1----:R-:W-:Y:S01]  /*4a5f0*/  STL [R1+0x734], R11 ;  /* 0x0007340b01007387 */ /* 0x002fe20000100800 */
[----:B-----5:R1:W-:Y:S02]  /*4a600*/  STL [R1+0x730], R12 ;  /* 0x0007300c01007387 */ /* 0x0203e40000100800 */
[----:B------:R-:W5:Y:S02]  /*4a610*/  LDL R18, [R1+0xcb8] ;  /* 0x000cb80001127983 */ /* 0x000f640000100800 */
[----:B----4-:R-:W-:Y:S01]  /*4a620*/  FADD R2, R5, R9 ;  /* 0x0000000905027221 */ /* 0x010fe20000000000 */
[----:B------:R-:W4:Y:S01]  /*4a630*/  LDL R17, [R1+0xcb0] ;  /* 0x000cb00001117983 */ /* 0x000f220000100800 */
[----:B------:R-:W-:-:S03]  /*4a640*/  FADD R5, R11, R12 ;  /* 0x0000000c0b057221 */ /* 0x000fc60000000000 */
[----:B-1----:R-:W2:Y:S04]  /*4a650*/  LDL R12, [R1+0xcac] ;  /* 0x000cac00010c7983 */ /* 0x002ea80000100800 */
[----:B---3--:R1:W-:Y:S04]  /*4a660*/  @P0 STS [R27+0x40000], R4 ;  /* 0x040000041b000388 */ /* 0x0083e80000000800 */
[----:B-1----:R-:W3:Y:S01]  /*4a670*/  LDL R27, [R1+0xcb4] ;  /* 0x000cb400011b7983 */ /* 0x002ee20000100800 */
[----:B0-----:R-:W-:Y:S02]  /*4a680*/  FADD R4, R0, R8 ;  /* 0x0000000800047221 */ /* 0x001fe40000000000 */
[----:B------:R-:W-:-:S02]  /*4a690*/  FADD R8, R15, R16 ;  /* 0x000000100f087221 */ /* 0x000fc40000000000 */
[----:B------:R-:W2:Y:S01]  /*4a6a0*/  LDL R16, [R1+0xca8] ;  /* 0x000ca80001107983 */ /* 0x000ea20000100800 */
[----:B------:R-:W2:Y:S02]  /*4a6b0*/  LDL.LU R15, [R1+0x550] ;  /* 0x00055000010f7983 */ /* 0x000ea40000300800 */
[----:B------:R-:W2:Y:S02]  /*4a6c0*/  LDL R26, [R1+0xbdc] ;  /* 0x000bdc00011a7983 */ /* 0x000ea40000100800 */
[----:B------:R0:W-:Y:S01]  /*4a6d0*/  @P0 STS [R28+0x40000], R6 ;  /* 0x040000061c000388 */ /* 0x0001e20000000800 */
[----:B------:R1:W-:Y:S04]  /*4a6e0*/  @P0 STS [R29+0x40000], R7 ;  /* 0x040000071d000388 */ /* 0x0003e80000000800 */
[----:B------:R-:W1:Y:S04]  /*4a6f0*/  SHFL.BFLY PT, R9, R8, 0x2, 0x1f ;  /* 0x0c401f0008097f89 */ /* 0x000e6800000e0000 */
[----:B------:R-:W1:Y:S04]  /*4a700*/  SHFL.BFLY PT, R0, R2, 0x1, 0x1f ;  /* 0x0c201f0002007f89 */ /* 0x000e6800000e0000 */
[----:B------:R-:W1:Y:S01]  /*4a710*/  SHFL.BFLY PT, R3, R5, 0x2, 0x1f ;  /* 0x0c401f0005037f89 */ /* 0x000e6200000e0000 */
[----:B0-----:R-:W-:-:S03]  /*4a720*/  FADD R6, R13, R14 ;  /* 0x0000000e0d067221 */ /* 0x001fc60000000000 */
[----:B------:R-:W2:Y:S04]  /*4a730*/  LDL.LU R14, [R1+0x554] ;  /* 0x00055400010e7983 */ /* 0x000ea80000300800 */
[----:B------:R-:W0:Y:S01]  /*4a740*/  SHFL.BFLY PT, R7, R6, 0x2, 0x1f ;  /* 0x0c401f0006077f89 */ /* 0x000e2200000e0000 */
[----:B------:R-:W2:Y:S02]  /*4a750*/  LDL R13, [R1+0xbd8] ;  /* 0x000bd800010d7983 */ /* 0x000ea40000100800 */
[----:B------:R-:W2:Y:S02]  /*4a760*/  LDL.LU R28, [R1+0x560] ;  /* 0x00056000011c7983 */ /* 0x000ea40000300800 */
[----:B-1----:R-:W2:Y:S02]  /*4a770*/  LDL R29, [R1+0xbd4] ;  /* 0x000bd400011d7983 */ /* 0x002ea40000100800 */
[----:B------:R-:W-:-:S02]  /*4a780*/  FADD R9, R8, R9 ;  /* 0x0000000908097221 */ /* 0x000fc40000000000 */
[----:B------:R-:W-:Y:S02]  /*4a790*/  FADD R0, R2, R0 ;  /* 0x0000000002007221 */ /* 0x000fe40000000000 */
[----:B------:R-:W-:Y:S01]  /*4a7a0*/  FADD R3, R5, R3 ;  /* 0x0000000305037221 */ /* 0x000fe20000000000 */
[----:B------:R-:W1:Y:S04]  /*4a7b0*/  SHFL.BFLY PT, R2, R4, 0x1, 0x1f ;  /* 0x0c201f0004027f89 */ /* 0x000e6800000e0000 */
[----:B------:R-:W1:Y:S04]  /*4a7c0*/  SHFL.BFLY PT, R5, R9, 0x1, 0x1f ;  /* 0x0c201f0009057f89 */ /* 0x000e6800000e0000 */
[----:B------:R-:W1:Y:S01]  /*4a7d0*/  SHFL.BFLY PT, R8, R3, 0x1, 0x1f ;  /* 0x0c201f0003087f89 */ /* 0x000e6200000e0000 */
[----:B0-----:R-:W-:-:S05]  /*4a7e0*/  FADD R7, R6, R7 ;  /* 0x0000000706077221 */ /* 0x001fca0000000000 */
[----:B------:R-:W0:Y:S01]  /*4a7f0*/  SHFL.BFLY PT, R6, R7, 0x1, 0x1f ;  /* 0x0c201f0007067f89 */ /* 0x000e2200000e0000 */
[----:B-1----:R-:W-:Y:S02]  /*4a800*/  FADD R2, R4, R2 ;  /* 0x0000000204027221 */ /* 0x002fe40000000000 */
[----:B------:R-:W-:Y:S02]  /*4a810*/  FADD R5, R9, R5 ;  /* 0x0000000509057221 */ /* 0x000fe40000000000 */
[----:B------:R-:W-:Y:S01]  /*4a820*/  FADD R3, R3, R8 ;  /* 0x0000000803037221 */ /* 0x000fe20000000000 */
[----:B------:R-:W2:Y:S01]  /*4a830*/  LDL.LU R9, [R1+0xc28] ;  /* 0x000c280001097983 */ /* 0x000ea20000300800 */
[----:B------:R-:W2:Y:S03]  /*4a840*/  LDL.LU R8, [R1+0x840] ;  /* 0x0008400001087983 */ /* 0x000ea60000300800 */
[----:B-----5:R-:W-:Y:S01]  /*4a850*/  @P0 STS [R18+0x40000], R0 ;  /* 0x0400000012000388 */ /* 0x020fe20000000800 */
[----:B0-----:R-:W-:-:S03]  /*4a860*/  FADD R6, R7, R6 ;  /* 0x0000000607067221 */ /* 0x001fc60000000000 */
[----:B------:R-:W5:Y:S04]  /*4a870*/  LDL.LU R7, [R1+0x844] ;  /* 0x0008440001077983 */ /* 0x000f680000300800 */
[----:B---3--:R0:W-:Y:S01]  /*4a880*/  @P0 STS [R27+0x40000], R2 ;  /* 0x040000021b000388 */ /* 0x0081e20000000800 */
[----:B----4-:R1:W-:Y:S02]  /*4a890*/  @P0 STS [R17+0x40000], R5 ;  /* 0x0400000511000388 */ /* 0x0103e40000000800 */
[----:B--2---:R-:W-:Y:S01]  /*4a8a0*/  @P0 STS [R12+0x40000], R6 ;  /* 0x040000060c000388 */ /* 0x004fe20000000800 */
[----:B------:R-:W-:Y:S01]  /*4a8b0*/  @P0 STS [R16+0x40000], R3 ;  /* 0x0400000310000388 */ /* 0x000fe20000000800 */
[----:B------:R-:W-:Y:S06]  /*4a8c0*/  BAR.SYNC.DEFER_BLOCKING 0x0 ;  /* 0x0000000000007b1d */ /* 0x000fec0000010000 */
[----:B0-----:R-:W1:Y:S02]  /*4a8d0*/  S2R R27, SR_TID.X ;  /* 0x00000000001b7919 */ /* 0x001e640000002100 */
[----:B-1----:R-:W-:-:S05]  /*4a8e0*/  LOP3.LUT R17, R27, 0xff, RZ, 0xc0, !PT ;  /* 0x000000ff1b117812 */ /* 0x002fca00078ec0ff */
[----:B------:R-:W0:Y:S04]  /*4a8f0*/  LDS R0, [R17.X4+0x40000] ;  /* 0x0400000011007984 */ /* 0x000e280000004800 */
[----:B------:R-:W1:Y:S04]  /*4a900*/  LDS R2, [R17.X4+0x40400] ;  /* 0x0404000011027984 */ /* 0x000e680000004800 */
[----:B0-----:R-:W0:Y:S04]  /*4a910*/  SHFL.BFLY PT, R3, R0, 0x1, 0x1f ;  /* 0x0c201f0000037f89 */ /* 0x001e2800000e0000 */
[----:B-1----:R-:W1:Y:S01]  /*4a920*/  SHFL.BFLY PT, R4, R2, 0x1, 0x1f ;  /* 0x0c201f0002047f89 */ /* 0x002e6200000e0000 */
[----:B------:R-:W-:Y:S01]  /*4a930*/  LOP3.LUT R27, R27, 0x1c, RZ, 0xc0, !PT ;  /* 0x0000001c1b1b7812 */ /* 0x000fe200078ec0ff */
[----:B0-----:R-:W-:-:S02]  /*4a940*/  FADD R3, R0, R3 ;  /* 0x0000000300037221 */ /* 0x001fc40000000000 */
[----:B-1----:R-:W-:-:S03]  /*4a950*/  FADD R2, R2, R4 ;  /* 0x0000000402027221 */ /* 0x002fc60000000000 */
[----:B------:R-:W-:Y:S02]  /*4a960*/  @!P6 STS [R17.X4+0x40000], R3 ;  /* 0x040000031100e388 */ /* 0x000fe40000004800 */
[----:B------:R0:W-:Y:S02]  /*4a970*/  @!P6 STS [R17.X4+0x40400], R2 ;  /* 0x040400021100e388 */ /* 0x0001e40000004800 */
[----:B------:R-:W-:Y:S01]  /*4a980*/  BAR.SYNC.DEFER_BLOCKING 0x0 ;  /* 0x0000000000007b1d */ /* 0x000fe20000010000 */
[----:B------:R-:W-:Y:S01]  /*4a990*/  LEA.HI R27, R27, 0x8, RZ, 0x1e ;  /* 0x000000081b1b7811 */ /* 0x000fe200078ff0ff */
[----:B0-----:R-:W-:-:S04]  /*4a9a0*/  FADD R2, -R26, R15 ;  /* 0x0000000f1a027221 */ /* 0x001fc80000000100 */
[----:B------:R-:W4:Y:S04]  /*4a9b0*/  LDL.LU R26, [R1+0x564] ;  /* 0x00056400011a7983 */ /* 0x000f280000300800 */
[----:B------:R0:W-:Y:S04]  /*4a9c0*/  LDS R3, [R27.X8+0x40000] ;  /* 0x040000001b037984 */ /* 0x0001e80000008800 */
[----:B0-----:R-:W4:Y:S01]  /*4a9d0*/  LDL R27, [R1+0xbd0] ;  /* 0x000bd000011b7983 */ /* 0x001f220000100800 */
[----:B------:R-:W3:Y:S03]  /*4a9e0*/  LDL.LU R6, [R1+0x880] ;  /* 0x0008800001067983 */ /* 0x000ee60000300800 */
[----:B------:R-:W0:Y:S02]  /*4a9f0*/  S2R R16, SR_TID.X ;  /* 0x0000000000107919 */ /* 0x000e240000002100 */
[----:B0-----:R-:W-:-:S04]  /*4aa00*/  LOP3.LUT R16, R16, 0x1c, RZ, 0xc0, !PT ;  /* 0x0000001c10107812 */ /* 0x001fc800078ec0ff */
[----:B------:R-:W-:-:S05]  /*4aa10*/  SHF.L.U32 R16, R16, 0x1, RZ ;  /* 0x0000000110107819 */ /* 0x000fca00000006ff */
[----:B------:R-:W0:Y:S01]  /*4aa20*/  LDS R0, [R16+0x40000] ;  /* 0x0400000010007984 */ /* 0x000e220000000800 */
[----:B------:R-:W-:-:S04]  /*4aa30*/  FMUL R2, R2, 1.4426950216293334961 ;  /* 0x3fb8aa3b02027820 */ /* 0x000fc80000400000 */
[----:B------:R1:W4:Y:S02]  /*4aa40*/  MUFU.EX2 R4, R2 ;  /* 0x0000000200047308 */ /* 0x0003240000000800 */
[----:B-1----:R-:W-:-:S04]  /*4aa50*/  FADD R2, -R13, R14 ;  /* 0x0000000e0d027221 */ /* 0x002fc80000000100 */
[----:B------:R-:W-:Y:S02]  /*4aa60*/  FMUL R2, R2, 1.4426950216293334961 ;  /* 0x3fb8aa3b02027820 */ /* 0x000fe40000400000 */
[C---:B----4-:R-:W-:Y:S02]  /*4aa70*/  FMUL R8, R4.reuse, R8 ;  /* 0x0000000804087220 */ /* 0x050fe40000400000 */
[----:B------:R5:W1:Y:S02]  /*4aa80*/  MUFU.EX2 R5, R2 ;  /* 0x0000000200057308 */ /* 0x000a640000000800 */
[C---:B-----5:R-:W-:Y:S02]  /*4aa90*/  FMUL R2, R4.reuse, R7 ;  /* 0x0000000704027220 */ /* 0x060fe40000400000 */
[----:B0-----:R-:W-:-:S05]  /*4aaa0*/  FFMA R9, R4, R9, R0 ;  /* 0x0000000904097223 */ /* 0x001fca0000000000 */
[----:B------:R0:W-:Y:S01]  /*4aab0*/  STL [R1+0xc28], R9 ;  /* 0x000c280901007387 */ /* 0x0001e20000100800 */
[----:B------:R-:W4:Y:S02]  /*4aac0*/  LDL.LU R19, [R1+0x884] ;  /* 0x0008840001137983 */ /* 0x000f240000300800 */
[----:B------:R5:W-:Y:S02]  /*4aad0*/  STL [R1+0x50], R8 ;  /* 0x0000500801007387 */ /* 0x000be40000100800 */
[----:B------:R-:W-:Y:S01]  /*4aae0*/  STL [R1+0x54], R2 ;  /* 0x0000540201007387 */ /* 0x000fe20000100800 */
[----:B------:R-:W4:Y:S01]  /*4aaf0*/  LDL.LU R18, [R1+0x870] ;  /* 0x0008700001127983 */ /* 0x000f220000300800 */
[----:B------:R-:W4:Y:S02]  /*4ab00*/  LDL.LU R17, [R1+0x874] ;  /* 0x0008740001117983 */ /* 0x000f240000300800 */
[----:B------:R-:W4:Y:S02]  /*4ab10*/  LDL.LU R16, [R1+0x860] ;  /* 0x0008600001107983 */ /* 0x000f240000300800 */
[----:B------:R-:W4:Y:S01]  /*4ab20*/  LDL.LU R15, [R1+0x864] ;  /* 0x00086400010f7983 */ /* 0x000f220000300800 */
[----:B------:R-:W4:Y:S01]  /*4ab30*/  LDL.LU R14, [R1+0x850] ;  /* 0x00085000010e7983 */ /* 0x000f220000300800 */
[----:B------:R-:W4:Y:S02]  /*4ab40*/  LDL.LU R13, [R1+0x854] ;  /* 0x00085400010d7983 */ /* 0x000f240000300800 */
[----:B------:R-:W4:Y:S02]  /*4ab50*/  LDL.LU R12, [R1+0x680] ;  /* 0x00068000010c7983 */ /* 0x000f240000300800 */
[----:B------:R-:W4:Y:S01]  /*4ab60*/  LDL.LU R11, [R1+0x684] ;  /* 0x00068400010b7983 */ /* 0x000f220000300800 */
[----:B------:R-:W4:Y:S01]  /*4ab70*/  LDL.LU R10, [R1+0x670] ;  /* 0x00067000010a7983 */ /* 0x000f220000300800 */
[----:B---3--:R-:W-:-:S05]  /*4ab80*/  FMUL R6, R4, R6 ;  /* 0x0000000604067220 */ /* 0x008fca0000400000 */
[----:B------:R3:W-:Y:S01]  /*4ab90*/  STL [R1+0x40], R6 ;  /* 0x0000400601007387 */ /* 0x0007e20000100800 */
[----:B0-----:R-:W2:Y:S02]  /*4aba0*/  LDL.LU R9, [R1+0x674] ;  /* 0x0006740001097983 */ /* 0x001ea40000300800 */
[----:B-----5:R-:W5:Y:S02]  /*4abb0*/  LDL.LU R8, [R1+0x7e0] ;  /* 0x0007e00001087983 */ /* 0x020f640000300800 */
[----:B------:R-:W5:Y:S01]  /*4abc0*/  LDL.LU R7, [R1+0x7e4] ;  /* 0x0007e40001077983 */ /* 0x000f620000300800 */
[----:B---3--:R-:W1:Y:S01]  /*4abd0*/  LDL.LU R6, [R1+0xc2c] ;  /* 0x000c2c0001067983 */ /* 0x008e620000300800 */
[----:B------:R-:W-:Y:S02]  /*4abe0*/  FADD R0, -R29, R28 ;  /* 0x0000001c1d007221 */ /* 0x000fe40000000100 */
[----:B------:R-:W0:Y:S02]  /*4abf0*/  S2R R29, SR_TID.X ;  /* 0x00000000001d7919 */ /* 0x000e240000002100 */
[----:B------:R-:W3:Y:S01]  /*4ac00*/  LDL.LU R28, [R1+0x570] ;  /* 0x00057000011c7983 */ /* 0x000ee20000300800 */
[----:B0-----:R-:W-:-:S04]  /*4ac10*/  LOP3.LUT R29, R29, 0x1c, RZ, 0xc0, !PT ;  /* 0x0000001c1d1d7812 */ /* 0x001fc800078ec0ff */
[----:B------:R-:W-:-:S05]  /*4ac20*/  LEA.HI R29, R29, 0x10, RZ, 0x1e ;  /* 0x000000101d1d7811 */ /* 0x000fca00078ff0ff */
[----:B------:R0:W1:Y:S04]  /*4ac30*/  LDS R2, [R29.X8+0x40000] ;  /* 0x040000001d027984 */ /* 0x0000680000008800 */
[----:B0-----:R-:W3:Y:S01]  /*4ac40*/  LDL R29, [R1+0xbcc] ;  /* 0x000bcc00011d7983 */ /* 0x001ee20000100800 */
[C---:B----4-:R-:W-:Y:S02]  /*4ac50*/  FMUL R19, R4.reuse, R19 ;  /* 0x0000001304137220 */ /* 0x050fe40000400000 */
[----:B------:R-:W-:-:S03]  /*4ac60*/  FMUL R18, R4, R18 ;  /* 0x0000001204127220 */ /* 0x000fc60000400000 */
[----:B------:R0:W-:Y:S02]  /*4ac70*/  STL [R1+0x44], R19 ;  /* 0x0000441301007387 */ /* 0x0001e40000100800 */
[----:B------:R4:W-:Y:S02]  /*4ac80*/  STL [R1+0x30], R18 ;  /* 0x0000301201007387 */ /* 0x0009e40000100800 */
[C---:B0-----:R-:W-:Y:S02]  /*4ac90*/  FMUL R19, R4.reuse, R17 ;  /* 0x0000001104137220 */ /* 0x041fe40000400000 */
[C---:B----4-:R-:W-:Y:S02]  /*4aca0*/  FMUL R18, R4.reuse, R16 ;  /* 0x0000001004127220 */ /* 0x050fe40000400000 */
[C---:B------:R-:W-:Y:S02]  /*4acb0*/  FMUL R17, R4.reuse, R15 ;  /* 0x0000000f04117220 */ /* 0x040fe40000400000 */
[----:B------:R-:W-:-:S02]  /*4acc0*/  FMUL R16, R4, R14 ;  /* 0x0000000e04107220 */ /* 0x000fc40000400000 */
[C---:B------:R-:W-:Y:S01]  /*4acd0*/  FMUL R15, R4.reuse, R13 ;  /* 0x0000000d040f7220 */ /* 0x040fe20000400000 */
[----:B------:R-:W-:Y:S01]  /*4ace0*/  STL [R1+0x34], R19 ;  /* 0x0000341301007387 */ /* 0x000fe20000100800 */
[----:B------:R-:W-:Y:S02]  /*4acf0*/  STL [R1+0x20], R18 ;  /* 0x0000201201007387 */ /* 0x000fe40000100800 */
[C---:B------:R-:W-:Y:S02]  /*4ad00*/  FMUL R14, R4.reuse, R12 ;  /* 0x0000000c040e7220 */ /* 0x040fe40000400000 */
[----:B------:R-:W-:Y:S01]  /*4ad10*/  STL [R1+0x24], R17 ;  /* 0x0000241101007387 */ /* 0x000fe20000100800 */
[----:B------:R-:W-:Y:S01]  /*4ad20*/  STL [R1], R16 ;  /* 0x0000001001007387 */ /* 0x000fe20000100800 */
[----:B------:R-:W-:Y:S02]  /*4ad30*/  STL [R1+0x4], R15 ;  /* 0x0000040f01007387 */ /* 0x000fe40000100800 */
[----:B------:R-:W4:Y:S02]  /*4ad40*/  LDL.LU R12, [R1+0x848] ;  /* 0x00084800010c7983 */ /* 0x000f240000300800 */
[C---:B------:R-:W-:Y:S01]  /*4ad50*/  FMUL R13, R4.reuse, R11 ;  /* 0x0000000b040d7220 */ /* 0x040fe20000400000 */
[----:B------:R-:W-:Y:S01]  /*4ad60*/  STL [R1+0x680], R14 ;  /* 0x0006800e01007387 */ /* 0x000fe20000100800 */
[----:B------:R-:W3:Y:S02]  /*4ad70*/  LDL.LU R11, [R1+0x84c] ;  /* 0x00084c00010b7983 */ /* 0x000ee40000300800 */
[C---:B------:R-:W-:Y:S01]  /*4ad80*/  FMUL R10, R4.reuse, R10 ;  /* 0x0000000a040a7220 */ /* 0x040fe20000400000 */
[----:B------:R-:W-:Y:S04]  /*4ad90*/  STL [R1+0x684], R13 ;  /* 0x0006840d01007387 */ /* 0x000fe80000100800 */
[----:B------:R0:W-:Y:S02]  /*4ada0*/  STL [R1+0x670], R10 ;  /* 0x0006700a01007387 */ /* 0x0001e40000100800 */
[----:B--2---:R-:W-:-:S02]  /*4adb0*/  FMUL R9, R4, R9 ;  /* 0x0000000904097220 */ /* 0x004fc40000400000 */
[C---:B-----5:R-:W-:Y:S02]  /*4adc0*/  FMUL R8, R4.reuse, R8 ;  /* 0x0000000804087220 */ /* 0x060fe40000400000 */
[----:B------:R-:W-:Y:S01]  /*4add0*/  FMUL R4, R4, R7 ;  /* 0x0000000704047220 */ /* 0x000fe20000400000 */
[----:B------:R-:W-:Y:S02]  /*4ade0*/  STL [R1+0x674], R9 ;  /* 0x0006740901007387 */ /* 0x000fe40000100800 */
[----:B------:R-:W-:Y:S02]  /*4adf0*/  STL [R1+0x120], R8 ;  /* 0x0001200801007387 */ /* 0x000fe40000100800 */
[----:B------:R-:W-:Y:S01]  /*4ae00*/  STL [R1+0x124], R4 ;  /* 0x0001240401007387 */ /* 0x000fe20000100800 */
[----:B0-----:R-:W2:Y:S01]  /*4ae10*/  LDL.LU R10, [R1+0x888] ;  /* 0x00088800010a7983 */ /* 0x001ea20000300800 */
[----:B-1----:R-:W-:-:S05]  /*4ae20*/  FFMA R6, R5, R6, R3 ;  /* 0x0000000605067223 */ /* 0x002fca0000000003 */
[----:B------:R0:W-:Y:S04]  /*4ae30*/  STL [R1+0xc2c], R6 ;  /* 0x000c2c0601007387 */ /* 0x0001e80000100800 */
[----:B0-----:R-:W5:Y:S01]  /*4ae40*/  LDL.LU R6, [R1+0x88c] ;  /* 0x00088c0001067983 */ /* 0x001f620000300800 */
[----:B------:R-:W5:Y:S02]  /*4ae50*/  LDL.LU R17, [R1+0x878] ;  /* 0x0008780001117983 */ /* 0x000f640000300800 */
[----:B------:R-:W5:Y:S02]  /*4ae60*/  LDL.LU R9, [R1+0x87c] ;  /* 0x00087c0001097983 */ /* 0x000f640000300800 */
[----:B------:R-:W5:Y:S01]  /*4ae70*/  LDL.LU R8, [R1+0x868] ;  /* 0x0008680001087983 */ /* 0x000f620000300800 */
[----:B------:R-:W5:Y:S01]  /*4ae80*/  LDL.LU R7, [R1+0x86c] ;  /* 0x00086c0001077983 */ /* 0x000f620000300800 */
[----:B------:R-:W5:Y:S02]  /*4ae90*/  LDL.LU R16, [R1+0x858] ;  /* 0x0008580001107983 */ /* 0x000f640000300800 */
[----:B----4-:R-:W-:-:S02]  /*4aea0*/  FMUL R12, R5, R12 ;  /* 0x0000000c050c7220 */ /* 0x010fc40000400000 */
[----:B---3--:R-:W-:-:S03]  /*4aeb0*/  FMUL R3, R5, R11 ;  /* 0x0000000b05037220 */ /* 0x008fc60000400000 */
[----:B------:R0:W-:Y:S02]  /*4aec0*/  STL [R1+0x58], R12 ;  /* 0x0000580c01007387 */ /* 0x0001e40000100800 */
[----:B------:R-:W-:Y:S02]  /*4aed0*/  STL [R1+0x5c], R3 ;  /* 0x00005c0301007387 */ /* 0x000fe40000100800 */
[----:B------:R-:W3:Y:S02]  /*4aee0*/  LDL.LU R15, [R1+0x85c] ;  /* 0x00085c00010f7983 */ /* 0x000ee40000300800 */
[----:B------:R-:W4:Y:S01]  /*4aef0*/  LDL.LU R14, [R1+0x688] ;  /* 0x00068800010e7983 */ /* 0x000f220000300800 */
[----:B------:R-:W4:Y:S04]  /*4af00*/  LDL.LU R13, [R1+0x68c] ;  /* 0x00068c00010d7983 */ /* 0x000f280000300800 */
[----:B0-----:R-:W4:Y:S01]  /*4af10*/  LDL.LU R12, [R1+0x678] ;  /* 0x00067800010c7983 */ /* 0x001f220000300800 */
[----:B------:R-:W4:Y:S02]  /*4af20*/  LDL.LU R11, [R1+0x67c] ;  /* 0x00067c00010b7983 */ /* 0x000f240000300800 */
[----:B--2---:R-:W-:-:S05]  /*4af30*/  FMUL R10, R5, R10 ;  /* 0x0000000a050a7220 */ /* 0x004fca0000400000 */
[----:B------:R0:W-:Y:S04]  /*4af40*/  STL [R1+0x48], R10 ;  /* 0x0000480a01007387 */ /* 0x0001e80000100800 */
[----:B0-----:R-:W2:Y:S01]  /*4af50*/  LDL.LU R10, [R1+0x7e8] ;  /* 0x0007e800010a7983 */ /* 0x001ea20000300800 */
[----:B-----5:R-:W-:-:S03]  /*4af60*/  FMUL R18, R5, R6 ;  /* 0x0000000605127220 */ /* 0x020fc60000400000 */
[----:B------:R-:W5:Y:S01]  /*4af70*/  LDL.LU R6, [R1+0x7ec] ;  /* 0x0007ec0001067983 */ /* 0x000f620000300800 */
[----:B------:R-:W-:-:S03]  /*4af80*/  FADD R4, -R27, R26 ;  /* 0x0000001a1b047221 */ /* 0x000fc60000000100 */
[----:B------:R-:W0:Y:S04]  /*4af90*/  S2R R27, SR_TID.X ;  /* 0x00000000001b7919 */ /* 0x000e280000002100 */
[----:B------:R1:W-:Y:S02]  /*4afa0*/  STL [R1+0x4c], R18 ;  /* 0x00004c1201007387 */ /* 0x0003e40000100800 */
[C---:B-1----:R-:W-:Y:S02]  /*4afb0*/  FMUL R18, R5.reuse, R17 ;  /* 0x0000001105127220 */ /* 0x042fe40000400000 */
[C---:B------:R-:W-:Y:S02]  /*4afc0*/  FMUL R17, R5.reuse, R9 ;  /* 0x0000000905117220 */ /* 0x040fe40000400000 */
[----:B------:R-:W5:Y:S01]  /*4afd0*/  LDL.LU R9, [R1+0xc30] ;  /* 0x000c300001097983 */ /* 0x000f620000300800 */
[----:B------:R1:W-:Y:S02]  /*4afe0*/  STL [R1+0x38], R18 ;  /* 0x0000381201007387 */ /* 0x0003e40000100800 */
[----:B------:R0:W-:Y:S02]  /*4aff0*/  STL [R1+0x3c], R17 ;  /* 0x00003c1101007387 */ /* 0x0001e40000100800 */
[----:B-1----:R-:W-:-:S02]  /*4b000*/  FMUL R18, R5, R8 ;  /* 0x0000000805127220 */ /* 0x002fc40000400000 */
[C---:B0-----:R-:W-:Y:S01]  /*4b010*/  FMUL R17, R5.reuse, R7 ;  /* 0x0000000705117220 */ /* 0x041fe20000400000 */
[----:B------:R-:W5:Y:S02]  /*4b020*/  LDL.LU R8, [R1+0x8a0] ;  /* 0x0008a00001087983 */ /* 0x000f640000300800 */
[----:B------:R-:W-:Y:S02]  /*4b030*/  STL [R1+0x28], R18 ;  /* 0x0000281201007387 */ /* 0x000fe40000100800 */
[----:B------:R-:W5:Y:S02]  /*4b040*/  LDL.LU R7, [R1+0x8a4] ;  /* 0x0008a40001077983 */ /* 0x000f640000300800 */
[----:B------:R-:W-:Y:S01]  /*4b050*/  FMUL R16, R5, R16 ;  /* 0x0000001005107220 */ /* 0x000fe20000400000 */
[----:B------:R-:W-:Y:S01]  /*4b060*/  LOP3.LUT R27, R27, 0x1c, RZ, 0xc0, !PT ;  /* 0x0000001c1b1b7812 */ /* 0x000fe200078ec0ff */
[----:B------:R-:W-:Y:S03]  /*4b070*/  STL [R1+0x2c], R17 ;  /* 0x00002c1101007387 */ /* 0x000fe60000100800 */
[----:B------:R-:W-:Y:S01]  /*4b080*/  STL [R1+0x8], R16 ;  /* 0x0000081001007387 */ /* 0x000fe20000100800 */
[----:B------:R-:W-:-:S05]  /*4b090*/  LEA.HI R27, R27, 0x18, RZ, 0x1e ;  /* 0x000000181b1b7811 */ /* 0x000fca00078ff0ff */
[----:B------:R0:W1:Y:S01]  /*4b0a0*/  LDS R3, [R27.X8+0x40000] ;  /* 0x040000001b037984 */ /* 0x0000620000008800 */
[C---:B---3--:R-:W-:Y:S02]  /*4b0b0*/  FMUL R15, R5.reuse, R15 ;  /* 0x0000000f050f7220 */ /* 0x048fe40000400000 */
[C---:B----4-:R-:W-:Y:S02]  /*4b0c0*/  FMUL R14, R5.reuse, R14 ;  /* 0x0000000e050e7220 */ /* 0x050fe40000400000 */
[C---:B------:R-:W-:Y:S01]  /*4b0d0*/  FMUL R13, R5.reuse, R13 ;  /* 0x0000000d050d7220 */ /* 0x040fe20000400000 */
[----:B------:R-:W-:Y:S02]  /*4b0e0*/  STL [R1+0xc], R15 ;  /* 0x00000c0f01007387 */ /* 0x000fe40000100800 */
[----:B------:R-:W-:Y:S02]  /*4b0f0*/  STL [R1+0x688], R14 ;  /* 0x0006880e01007387 */ /* 0x000fe40000100800 */
[----:B------:R-:W-:-:S02]  /*4b100*/  FMUL R12, R5, R12 ;  /* 0x0000000c050c7220 */ /* 0x000fc40000400000 */
[C---:B------:R-:W-:Y:S01]  /*4b110*/  FMUL R11, R5.reuse, R11 ;  /* 0x0000000b050b7220 */ /* 0x040fe20000400000 */
[----:B------:R-:W-:Y:S01]  /*4b120*/  STL [R1+0x68c], R13 ;  /* 0x00068c0d01007387 */ /* 0x000fe20000100800 */
[----:B------:R-:W3:Y:S02]  /*4b130*/  LDL.LU R26, [R1+0x574] ;  /* 0x00057400011a7983 */ /* 0x000ee40000300800 */
[----:B------:R-:W-:Y:S02]  /*4b140*/  STL [R1+0x678], R12 ;  /* 0x0006780c01007387 */ /* 0x000fe40000100800 */
[----:B0-----:R-:W3:Y:S01]  /*4b150*/  LDL R27, [R1+0xbc8] ;  /* 0x000bc800011b7983 */ /* 0x001ee20000100800 */
[----:B------:R2:W-:Y:S02]  /*4b160*/  STL [R1+0x67c], R11 ;  /* 0x00067c0b01007387 */ /* 0x0005e40000100800 */
[C---:B--2---:R-:W-:Y:S02]  /*4b170*/  FMUL R11, R5.reuse, R10 ;  /* 0x0000000a050b7220 */ /* 0x044fe40000400000 */
[----:B-----5:R-:W-:-:S02]  /*4b180*/  FMUL R10, R5, R6 ;  /* 0x00000006050a7220 */ /* 0x020fc40000400000 */
[----:B------:R-:W2:Y:S01]  /*4b190*/  LDL.LU R6, [R1+0x900] ;  /* 0x0009000001067983 */ /* 0x000ea20000300800 */
[----:B------:R-:W-:-:S06]  /*4b1a0*/  FMUL R0, R0, 1.4426950216293334961 ;  /* 0x3fb8aa3b00007820 */ /* 0x000fcc0000400000 */
[----:B------:R-:W0:Y:S01]  /*4b1b0*/  MUFU.EX2 R0, R0 ;  /* 0x0000000000007308 */ /* 0x000e220000000800 */
[----:B------:R-:W-:Y:S01]  /*4b1c0*/  FMUL R5, R4, 1.4426950216293334961 ;  /* 0x3fb8aa3b04057820 */ /* 0x000fe20000400000 */
[----:B------:R4:W-:Y:S01]  /*4b1d0*/  STL [R1+0x128], R11 ;  /* 0x0001280b01007387 */ /* 0x0009e20000100800 */
[----:B------:R5:W-:Y:S02]  /*4b1e0*/  STL [R1+0x12c], R10 ;  /* 0x00012c0a01007387 */ /* 0x000be40000100800 */
[----:B0-----:R-:W-:-:S03]  /*4b1f0*/  FFMA R9, R0, R9, R2 ;  /* 0x0000000900097223 */ /* 0x001fc60000000002 */
[----:B------:R0:W1:Y:S01]  /*4b200*/  MUFU.EX2 R2, R5 ;  /* 0x0000000500027308 */ /* 0x0000620000000800 */
[C---:B------:R-:W-:Y:S01]  /*4b210*/  FMUL R8, R0.reuse, R8 ;  /* 0x0000000800087220 */ /* 0x040fe20000400000 */
[----:B------:R1:W-:Y:S01]  /*4b220*/  STL [R1+0xc30], R9 ;  /* 0x000c300901007387 */ /* 0x0003e20000100800 */
[----:B------:R-:W3:Y:S02]  /*4b230*/  LDL.LU R19, [R1+0x904] ;  /* 0x0009040001137983 */ /* 0x000ee40000300800 */
[C---:B0-----:R-:W-:Y:S01]  /*4b240*/  FMUL R5, R0.reuse, R7 ;  /* 0x0000000700057220 */ /* 0x041fe20000400000 */
[----:B------:R0:W-:Y:S04]  /*4b250*/  STL [R1+0x110], R8 ;  /* 0x0001100801007387 */ /* 0x0001e80000100800 */
[----:B------:R-:W-:Y:S01]  /*4b260*/  STL [R1+0x114], R5 ;  /* 0x0001140501007387 */ /* 0x000fe20000100800 */
[----:B------:R-:W3:Y:S02]  /*4b270*/  LDL.LU R18, [R1+0x8f0] ;  /* 0x0008f00001127983 */ /* 0x000ee40000300800 */
[----:B------:R-:W3:Y:S02]  /*4b280*/  LDL.LU R17, [R1+0x8f4] ;  /* 0x0008f40001117983 */ /* 0x000ee40000300800 */
[----:B------:R-:W3:Y:S01]  /*4b290*/  LDL.LU R16, [R1+0x8e0] ;  /* 0x0008e00001107983 */ /* 0x000ee20000300800 */
[----:B------:R-:W3:Y:S01]  /*4b2a0*/  LDL.LU R15, [R1+0x8e4] ;  /* 0x0008e400010f7983 */ /* 0x000ee20000300800 */
[----:B------:R-:W3:Y:S02]  /*4b2b0*/  LDL.LU R14, [R1+0x8d0] ;  /* 0x0008d000010e7983 */ /* 0x000ee40000300800 */
[----:B------:R-:W3:Y:S02]  /*4b2c0*/  LDL.LU R13, [R1+0x8d4] ;  /* 0x0008d400010d7983 */ /* 0x000ee40000300800 */
[----:B----4-:R-:W4:Y:S01]  /*4b2d0*/  LDL.LU R11, [R1+0x8c0] ;  /* 0x0008c000010b7983 */ /* 0x010f220000300800 */
[----:B-----5:R-:W4:Y:S01]  /*4b2e0*/  LDL.LU R10, [R1+0x8c4] ;  /* 0x0008c400010a7983 */ /* 0x020f220000300800 */
[----:B------:R-:W4:Y:S02]  /*4b2f0*/  LDL.LU R12, [R1+0x8b0] ;  /* 0x0008b000010c7983 */ /* 0x000f240000300800 */
[----:B--2---:R-:W-:-:S05]  /*4b300*/  FMUL R6, R0, R6 ;  /* 0x0000000600067220 */ /* 0x004fca0000400000 */
[----:B------:R2:W-:Y:S01]  /*4b310*/  STL [R1+0x100], R6 ;  /* 0x0001000601007387 */ /* 0x0005e20000100800 */
[----:B-1----:R-:W5:Y:S02]  /*4b320*/  LDL.LU R9, [R1+0x8b4] ;  /* 0x0008b40001097983 */ /* 0x002f640000300800 */
[----:B0-----:R-:W5:Y:S02]  /*4b330*/  LDL.LU R8, [R1+0x890] ;  /* 0x0008900001087983 */ /* 0x001f640000300800 */
[----:B------:R-:W5:Y:S01]  /*4b340*/  LDL.LU R7, [R1+0x894] ;  /* 0x0008940001077983 */ /* 0x000f620000300800 */
[----:B--2---:R-:W2:Y:S01]  /*4b350*/  LDL.LU R6, [R1+0xc34] ;  /* 0x000c340001067983 */ /* 0x004ea20000300800 */
[----:B------:R-:W-:Y:S02]  /*4b360*/  FADD R4, -R29, R28 ;  /* 0x0000001c1d047221 */ /* 0x000fe40000000100 */
[----:B------:R-:W0:Y:S02]  /*4b370*/  S2R R29, SR_TID.X ;  /* 0x00000000001d7919 */ /* 0x000e240000002100 */
[----:B------:R-:W2:Y:S02]  /*4b380*/  LDL.LU R28, [R1+0x580] ;  /* 0x00058000011c7983 */ /* 0x000ea40000300800 */
[C---:B---3--:R-:W-:Y:S01]  /*4b390*/  FMUL R19, R0.reuse, R19 ;  /* 0x0000001300137220 */ /* 0x048fe20000400000 */
[----:B0-----:R-:W-:Y:S01]  /*4b3a0*/  LOP3.LUT R29, R29, 0x1c, RZ, 0xc0, !PT ;  /* 0x0000001c1d1d7812 */ /* 0x001fe200078ec0ff */
[----:B------:R-:W-:-:S03]  /*4b3b0*/  FMUL R18, R0, R18 ;  /* 0x0000001200127220 */ /* 0x000fc60000400000 */
[----:B------:R-:W-:-:S05]  /*4b3c0*/  LEA.HI R29, R29, 0x20, RZ, 0x1e ;  /* 0x000000201d1d7811 */ /* 0x000fca00078ff0ff */
[----:B------:R0:W1:Y:S04]  /*4b3d0*/  LDS R5, [R29.X8+0x40000] ;  /* 0x040000001d057984 */ /* 0x0000680000008800 */
[----:B0-----:R-:W3:Y:S01]  /*4b3e0*/  LDL R29, [R1+0xbc4] ;  /* 0x000bc400011d7983 */ /* 0x001ee20000100800 */
[----:B------:R0:W-:Y:S02]  /*4b3f0*/  STL [R1+0x104], R19 ;  /* 0x0001041301007387 */ /* 0x0001e40000100800 */
[----:B------:R4:W-:Y:S02]  /*4b400*/  STL [R1+0xf0], R18 ;  /* 0x0000f01201007387 */ /* 0x0009e40000100800 */
[C---:B0-----:R-:W-:Y:S02]  /*4b410*/  FMUL R19, R0.reuse, R17 ;  /* 0x0000001100137220 */ /* 0x041fe40000400000 */
[----:B----4-:R-:W-:-:S02]  /*4b420*/  FMUL R18, R0, R16 ;  /* 0x0000001000127220 */ /* 0x010fc40000400000 */
[C---:B------:R-:W-:Y:S02]  /*4b430*/  FMUL R17, R0.reuse, R15 ;  /* 0x0000000f00117220 */ /* 0x040fe40000400000 */
[C---:B------:R-:W-:Y:S02]  /*4b440*/  FMUL R16, R0.reuse, R14 ;  /* 0x0000000e00107220 */ /* 0x040fe40000400000 */
[C---:B------:R-:W-:Y:S01]  /*4b450*/  FMUL R15, R0.reuse, R13 ;  /* 0x0000000d000f7220 */ /* 0x040fe20000400000 */
[----:B------:R-:W-:Y:S01]  /*4b460*/  STL [R1+0xf4], R19 ;  /* 0x0000f41301007387 */ /* 0x000fe20000100800 */
[----:B------:R-:W-:Y:S02]  /*4b470*/  STL [R1+0xe0], R18 ;  /* 0x0000e01201007387 */ /* 0x000fe40000100800 */
[C---:B------:R-:W-:Y:S02]  /*4b480*/  FMUL R14, R0.reuse, R11 ;  /* 0x0000000b000e7220 */ /* 0x040fe40000400000 */
[----:B------:R-:W-:Y:S01]  /*4b490*/  STL [R1+0xe4], R17 ;  /* 0x0000e41101007387 */ /* 0x000fe20000100800 */
[----:B------:R-:W-:Y:S01]  /*4b4a0*/  STL [R1+0xd0], R16 ;  /* 0x0000d01001007387 */ /* 0x000fe20000100800 */
[----:B------:R-:W-:Y:S02]  /*4b4b0*/  STL [R1+0xd4], R15 ;  /* 0x0000d40f01007387 */ /* 0x000fe40000100800 */
[----:B------:R-:W4:Y:S02]  /*4b4c0*/  LDL.LU R11, [R1+0x8a8] ;  /* 0x0008a800010b7983 */ /* 0x000f240000300800 */
[C---:B------:R-:W-:Y:S01]  /*4b4d0*/  FMUL R13, R0.reuse, R10 ;  /* 0x0000000a000d7220 */ /* 0x040fe20000400000 */
[----:B------:R-:W-:Y:S01]  /*4b4e0*/  STL [R1+0xc0], R14 ;  /* 0x0000c00e01007387 */ /* 0x000fe20000100800 */
[----:B------:R-:W3:Y:S02]  /*4b4f0*/  LDL.LU R10, [R1+0x8ac] ;  /* 0x0008ac00010a7983 */ /* 0x000ee40000300800 */
[C---:B------:R-:W-:Y:S01]  /*4b500*/  FMUL R12, R0.reuse, R12 ;  /* 0x0000000c000c7220 */ /* 0x040fe20000400000 */
[----:B------:R-:W-:Y:S04]  /*4b510*/  STL [R1+0xc4], R13 ;  /* 0x0000c40d01007387 */ /* 0x000fe80000100800 */
[----:B------:R-:W-:Y:S02]  /*4b520*/  STL [R1+0xb0], R12 ;  /* 0x0000b00c01007387 */ /* 0x000fe40000100800 */
[----:B-----5:R-:W-:-:S02]  /*4b530*/  FMUL R9, R0, R9 ;  /* 0x0000000900097220 */ /* 0x020fc40000400000 */
[C---:B------:R-:W-:Y:S02]  /*4b540*/  FMUL R8, R0.reuse, R8 ;  /* 0x0000000800087220 */ /* 0x040fe40000400000 */
[----:B------:R-:W-:Y:S02]  /*4b550*/  FMUL R7, R0, R7 ;  /* 0x0000000700077220 */ /* 0x000fe40000400000 */
[----:B------:R-:W-:Y:S01]  /*4b560*/  FMUL R0, R4, 1.4426950216293334961 ;  /* 0x3fb8aa3b04007820 */ /* 0x000fe20000400000 */
[----:B------:R-:W-:Y:S01]  /*4b570*/  STL [R1+0xb4], R9 ;  /* 0x0000b40901007387 */ /* 0x000fe20000100800 */
[----:B------:R-:W-:Y:S02]  /*4b580*/  STL [R1+0xa0], R8 ;  /* 0x0000a00801007387 */ /* 0x000fe40000100800 */
[----:B------:R-:W-:Y:S02]  /*4b590*/  STL [R1+0xa4], R7 ;  /* 0x0000a40701007387 */ /* 0x000fe40000100800 */
[----:B------:R-:W5:Y:S02]  /*4b5a0*/  LDL.LU R4, [R1+0x908] ;  /* 0x0009080001047983 */ /* 0x000f640000300800 */
[----:B--2---:R-:W-:-:S05]  /*4b5b0*/  FFMA R6, R2, R6, R3 ;  /* 0x0000000602067223 */ /* 0x004fca0000000003 */
[----:B------:R0:W-:Y:S04]  /*4b5c0*/  STL [R1+0xc34], R6 ;  /* 0x000c340601007387 */ /* 0x0001e80000100800 */
[----:B0-----:R-:W2:Y:S01]  /*4b5d0*/  LDL.LU R6, [R1+0x90c] ;  /* 0x00090c0001067983 */ /* 0x001ea20000300800 */
[----:B------:R-:W2:Y:S02]  /*4b5e0*/  LDL.LU R17, [R1+0x8f8] ;  /* 0x0008f80001117983 */ /* 0x000ea40000300800 */
[----:B------:R-:W2:Y:S02]  /*4b5f0*/  LDL.LU R9, [R1+0x8fc] ;  /* 0x0008fc0001097983 */ /* 0x000ea40000300800 */
[----:B------:R-:W2:Y:S01]  /*4b600*/  LDL.LU R8, [R1+0x8e8] ;  /* 0x0008e80001087983 */ /* 0x000ea20000300800 */
[----:B------:R-:W2:Y:S01]  /*4b610*/  LDL.LU R7, [R1+0x8ec] ;  /* 0x0008ec0001077983 */ /* 0x000ea20000300800 */
[----:B------:R-:W2:Y:S02]  /*4b620*/  LDL.LU R16, [R1+0x8d8] ;  /* 0x0008d80001107983 */ /* 0x000ea40000300800 */
[----:B----4-:R-:W-:-:S02]  /*4b630*/  FMUL R11, R2, R11 ;  /* 0x0000000b020b7220 */ /* 0x010fc40000400000 */
[----:B---3--:R-:W-:-:S03]  /*4b640*/  FMUL R10, R2, R10 ;  /* 0x0000000a020a7220 */ /* 0x008fc60000400000 */
[----:B------:R0:W-:Y:S02]  /*4b650*/  STL [R1+0x118], R11 ;  /* 0x0001180b01007387 */ /* 0x0001e40000100800 */
[----:B------:R5:W-:Y:S02]  /*4b660*/  STL [R1+0x11c], R10 ;  /* 0x00011c0a01007387 */ /* 0x000be40000100800 */
[----:B------:R-:W3:Y:S02]  /*4b670*/  LDL.LU R15, [R1+0x8dc] ;  /* 0x0008dc00010f7983 */ /* 0x000ee40000300800 */
[----:B------:R-:W4:Y:S01]  /*4b680*/  LDL.LU R14, [R1+0x8c8] ;  /* 0x0008c800010e7983 */ /* 0x000f220000300800 */
[----:B------:R-:W4:Y:S01]  /*4b690*/  LDL.LU R13, [R1+0x8cc] ;  /* 0x0008cc00010d7983 */ /* 0x000f220000300800 */
[----:B------:R-:W4:Y:S03]  /*4b6a0*/  LDL.LU R12, [R1+0x8b8] ;  /* 0x0008b800010c7983 */ /* 0x000f260000300800 */
[----:B0-----:R-:W4:Y:S01]  /*4b6b0*/  LDL.LU R11, [R1+0x8bc] ;  /* 0x0008bc00010b7983 */ /* 0x001f220000300800 */
[----:B-----5:R-:W-:-:S05]  /*4b6c0*/  FMUL R10, R2, R4 ;  /* 0x00000004020a7220 */ /* 0x020fca0000400000 */
[----:B------:R0:W-:Y:S04]  /*4b6d0*/  STL [R1+0x108], R10 ;  /* 0x0001080a01007387 */ /* 0x0001e80000100800 */
[----:B0-----:R-:W5:Y:S01]  /*4b6e0*/  LDL.LU R10, [R1+0x898] ;  /* 0x00089800010a7983 */ /* 0x001f620000300800 */
[----:B--2---:R-:W-:-:S03]  /*4b6f0*/  FMUL R18, R2, R6 ;  /* 0x0000000602127220 */ /* 0x004fc60000400000 */
[----:B------:R-:W2:Y:S01]  /*4b700*/  LDL.LU R6, [R1+0x89c] ;  /* 0x00089c0001067983 */ /* 0x000ea20000300800 */
[----:B------:R-:W-:-:S03]  /*4b710*/  FADD R3, -R27, R26 ;  /* 0x0000001a1b037221 */ /* 0x000fc60000000100 */
[----:B------:R-:W0:Y:S04]  /*4b720*/  S2R R27, SR_TID.X ;  /* 0x00000000001b7919 */ /* 0x000e280000002100 */
[----:B------:R1:W-:Y:S02]  /*4b730*/  STL [R1+0x10c], R18 ;  /* 0x00010c1201007387 */ /* 0x0003e40000100800 */
[C---:B-1----:R-:W-:Y:S02]  /*4b740*/  FMUL R18, R2.reuse, R17 ;  /* 0x0000001102127220 */ /* 0x042fe40000400000 */
[C---:B------:R-:W-:Y:S02]  /*4b750*/  FMUL R17, R2.reuse, R9 ;  /* 0x0000000902117220 */ /* 0x040fe40000400000 */
[----:B------:R-:W2:Y:S01]  /*4b760*/  LDL.LU R9, [R1+0xc38] ;  /* 0x000c380001097983 */ /* 0x000ea20000300800 */
[----:B------:R1:W-:Y:S02]  /*4b770*/  STL [R1+0xf8], R18 ;  /* 0x0000f81201007387 */ /* 0x0003e40000100800 */
[----:B------:R0:W-:Y:S02]  /*4b780*/  STL [R1+0xfc], R17 ;  /* 0x0000fc1101007387 */ /* 0x0001e40000100800 */
[----:B-1----:R-:W-:-:S02]  /*4b790*/  FMUL R18, R2, R8 ;  /* 0x0000000802127220 */ /* 0x002fc40000400000 */
[C---:B0-----:R-:W-:Y:S01]  /*4b7a0*/  FMUL R17, R2.reuse, R7 ;  /* 0x0000000702117220 */ /* 0x041fe20000400000 */
[----:B------:R-:W2:Y:S02]  /*4b7b0*/  LDL.LU R8, [R1+0x910] ;  /* 0x0009100001087983 */ /* 0x000ea40000300800 */
[----:B------:R-:W-:Y:S02]  /*4b7c0*/  STL [R1+0xe8], R18 ;  /* 0x0000e81201007387 */ /* 0x000fe40000100800 */
[----:B------:R-:W2:Y:S02]  /*4b7d0*/  LDL.LU R7, [R1+0x914] ;  /* 0x0009140001077983 */ /* 0x000ea40000300800 */
        /* <DEDUP_REMOVED lines=8> */
[C---:B------:R-:W-:Y:S02]  /*4b860*/  FMUL R13, R2.reuse, R13 ;  /* 0x0000000d020d7220 */ /* 0x040fe40000400000 */
[C---:B------:R-:W-:Y:S01]  /*4b870*/  FMUL R12, R2.reuse, R12 ;  /* 0x0000000c020c7220 */ /* 0x040fe20000400000 */
[----:B------:R-:W-:Y:S01]  /*4b880*/  STL [R1+0xdc], R15 ;  /* 0x0000dc0f01007387 */ /* 0x000fe20000100800 */
[----:B------:R-:W-:Y:S02]  /*4b890*/  STL [R1+0xc8], R14 ;  /* 0x0000c80e01007387 */ /* 0x000fe40000100800 */
[----:B------:R-:W-:Y:S02]  /*4b8a0*/  STL [R1+0xcc], R13 ;  /* 0x0000cc0d01007387 */ /* 0x000fe40000100800 */
[C---:B------:R-:W-:Y:S01]  /*4b8b0*/  FMUL R11, R2.reuse, R11 ;  /* 0x0000000b020b7220 */ /* 0x040fe20000400000 */
[----:B------:R-:W3:Y:S01]  /*4b8c0*/  LDL.LU R26, [R1+0x584] ;  /* 0x00058400011a7983 */ /* 0x000ee20000300800 */
[----:B------:R-:W-:Y:S02]  /*4b8d0*/  STL [R1+0xb8], R12 ;  /* 0x0000b80c01007387 */ /* 0x000fe40000100800 */
[----:B0-----:R-:W3:Y:S01]  /*4b8e0*/  LDL R27, [R1+0xbc0] ;  /* 0x000bc000011b7983 */ /* 0x001ee20000100800 */
[----:B------:R5:W-:Y:S02]  /*4b8f0*/  STL [R1+0xbc], R11 ;  /* 0x0000bc0b01007387 */ /* 0x000be40000100800 */
[----:B-----5:R-:W-:-:S02]  /*4b900*/  FMUL R11, R2, R10 ;  /* 0x0000000a020b7220 */ /* 0x020fc40000400000 */
[----:B--2---:R-:W-:Y:S02]  /*4b910*/  FMUL R10, R2, R6 ;  /* 0x00000006020a7220 */ /* 0x004fe40000400000 */
[----:B------:R-:W2:Y:S01]  /*4b920*/  LDL.LU R6, [R1+0x950] ;  /* 0x0009500001067983 */ /* 0x000ea20000300800 */
[----:B------:R-:W0:Y:S01]  /*4b930*/  MUFU.EX2 R0, R0 ;  /* 0x0000000000007308 */ /* 0x000e220000000800 */
[----:B------:R4:W-:Y:S02]  /*4b940*/  STL [R1+0xa8], R11 ;  /* 0x0000a80b01007387 */ /* 0x0009e40000100800 */
[----:B------:R5:W-:Y:S02]  /*4b950*/  STL [R1+0xac], R10 ;  /* 0x0000ac0a01007387 */ /* 0x000be40000100800 */
[----:B0-----:R-:W-:-:S05]  /*4b960*/  FFMA R9, R0, R9, R5 ;  /* 0x0000000900097223 */ /* 0x001fca0000000005 */
[----:B------:R0:W-:Y:S01]  /*4b970*/  STL [R1+0xc38], R9 ;  /* 0x000c380901007387 */ /* 0x0001e20000100800 */
[----:B------:R-:W3:Y:S02]  /*4b980*/  LDL.LU R19, [R1+0x954] ;  /* 0x0009540001137983 */ /* 0x000ee40000300800 */
[C---:B------:R-:W-:Y:S02]  /*4b990*/  FMUL R8, R0.reuse, R8 ;  /* 0x0000000800087220 */ /* 0x040fe40000400000 */
[----:B------:R-:W-:-:S03]  /*4b9a0*/  FMUL R5, R0, R7 ;  /* 0x0000000700057220 */ /* 0x000fc60000400000 */
[----:B------:R0:W-:Y:S02]  /*4b9b0*/  STL [R1+0x90], R8 ;  /* 0x0000900801007387 */ /* 0x0001e40000100800 */
[----:B------:R-:W-:Y:S02]  /*4b9c0*/  STL [R1+0x94], R5 ;  /* 0x0000940501007387 */ /* 0x000fe40000100800 */
[----:B------:R-:W3:Y:S02]  /*4b9d0*/  LDL.LU R18, [R1+0x940] ;  /* 0x0009400001127983 */ /* 0x000ee40000300800 */
[----:B------:R-:W3:Y:S01]  /*4b9e0*/  LDL.LU R17, [R1+0x944] ;  /* 0x0009440001117983 */ /* 0x000ee20000300800 */
[----:B------:R-:W3:Y:S01]  /*4b9f0*/  LDL.LU R16, [R1+0x930] ;  /* 0x0009300001107983 */ /* 0x000ee20000300800 */
[----:B------:R-:W3:Y:S02]  /*4ba00*/  LDL.LU R15, [R1+0x934] ;  /* 0x00093400010f7983 */ /* 0x000ee40000300800 */
[----:B------:R-:W3:Y:S02]  /*4ba10*/  LDL.LU R14, [R1+0x920] ;  /* 0x00092000010e7983 */ /* 0x000ee40000300800 */
[----:B------:R-:W3:Y:S01]  /*4ba20*/  LDL.LU R13, [R1+0x924] ;  /* 0x00092400010d7983 */ /* 0x000ee20000300800 */
[----:B------:R-:W3:Y:S01]  /*4ba30*/  LDL.LU R12, [R1+0x1b0] ;  /* 0x0001b000010c7983 */ /* 0x000ee20000300800 */
[----:B----4-:R-:W4:Y:S02]  /*4ba40*/  LDL.LU R11, [R1+0x1b4] ;  /* 0x0001b400010b7983 */ /* 0x010f240000300800 */
[----:B-----5:R-:W4:Y:S02]  /*4ba50*/  LDL.LU R10, [R1+0x1a0] ;  /* 0x0001a000010a7983 */ /* 0x020f240000300800 */
[----:B------:R-:W-:-:S02]  /*4ba60*/  FMUL R2, R3, 1.4426950216293334961 ;  /* 0x3fb8aa3b03027820 */ /* 0x000fc40000400000 */
[----:B------:R-:W-:Y:S02]  /*4ba70*/  FADD R3, -R29, R28 ;  /* 0x0000001c1d037221 */ /* 0x000fe40000000100 */
[----:B--2---:R-:W-:-:S05]  /*4ba80*/  FMUL R6, R0, R6 ;  /* 0x0000000600067220 */ /* 0x004fca0000400000 */
[----:B------:R2:W-:Y:S01]  /*4ba90*/  STL [R1+0x80], R6 ;  /* 0x0000800601007387 */ /* 0x0005e20000100800 */
[----:B0-----:R-:W5:Y:S02]  /*4baa0*/  LDL.LU R9, [R1+0x1a4] ;  /* 0x0001a40001097983 */ /* 0x001f640000300800 */
[----:B------:R-:W5:Y:S02]  /*4bab0*/  LDL.LU R8, [R1+0x190] ;  /* 0x0001900001087983 */ /* 0x000f640000300800 */
[----:B------:R-:W5:Y:S01]  /*4bac0*/  LDL.LU R7, [R1+0x194] ;  /* 0x0001940001077983 */ /* 0x000f620000300800 */
[----:B--2---:R-:W1:Y:S04]  /*4bad0*/  LDL.LU R6, [R1+0xc3c] ;  /* 0x000c3c0001067983 */ /* 0x004e680000300800 */
[----:B------:R-:W0:Y:S01]  /*4bae0*/  S2R R29, SR_TID.X ;  /* 0x00000000001d7919 */ /* 0x000e220000002100 */
[----:B------:R-:W2:Y:S02]  /*4baf0*/  LDL.LU R28, [R1+0x590] ;  /* 0x00059000011c7983 */ /* 0x000ea40000300800 */
[C---:B---3--:R-:W-:Y:S01]  /*4bb00*/  FMUL R19, R0.reuse, R19 ;  /* 0x0000001300137220 */ /* 0x048fe20000400000 */
[----:B0-----:R-:W-:Y:S01]  /*4bb10*/  LOP3.LUT R29, R29, 0x1c, RZ, 0xc0, !PT ;  /* 0x0000001c1d1d7812 */ /* 0x001fe200078ec0ff */
[----:B------:R-:W-:-:S03]  /*4bb20*/  FMUL R18, R0, R18 ;  /* 0x0000001200127220 */ /* 0x000fc60000400000 */
[----:B------:R-:W-:-:S05]  /*4bb30*/  LEA.HI R29, R29, 0x30, RZ, 0x1e ;  /* 0x000000301d1d7811 */ /* 0x000fca00078ff0ff */
[----:B------:R0:W3:Y:S04]  /*4bb40*/  LDS R5, [R29.X8+0x40000] ;  /* 0x040000001d057984 */ /* 0x0000e80000008800 */
[----:B0-----:R-:W2:Y:S01]  /*4bb50*/  LDL R29, [R1+0x9bc] ;  /* 0x0009bc00011d7983 */ /* 0x001ea20000100800 */
[----:B------:R0:W-:Y:S02]  /*4bb60*/  STL [R1+0x84], R19 ;  /* 0x0000841301007387 */ /* 0x0001e40000100800 */
[----:B------:R4:W-:Y:S01]  /*4bb70*/  STL [R1+0x70], R18 ;  /* 0x0000701201007387 */ /* 0x0009e20000100800 */
[----:B------:R-:W1:Y:S01]  /*4bb80*/  MUFU.EX2 R2, R2 ;  /* 0x0000000200027308 */ /* 0x000e620000000800 */
        /* <DEDUP_REMOVED lines=14> */
[----:B------:R-:W2:Y:S02]  /*4bc70*/  LDL.LU R11, [R1+0x91c] ;  /* 0x00091c00010b7983 */ /* 0x000ea40000300800 */
[C---:B------:R-:W-:Y:S01]  /*4bc80*/  FMUL R10, R0.reuse, R10 ;  /* 0x0000000a000a7220 */ /* 0x040fe20000400000 */
[----:B------:R-:W-:Y:S04]  /*4bc90*/  STL [R1+0x1b4], R13 ;  /* 0x0001b40d01007387 */ /* 0x000fe80000100800 */
[----:B------:R0:W-:Y:S02]  /*4bca0*/  STL [R1+0x1a0], R10 ;  /* 0x0001a00a01007387 */ /* 0x0001e40000100800 */
[----:B-----5:R-:W-:-:S02]  /*4bcb0*/  FMUL R9, R0, R9 ;  /* 0x0000000900097220 */ /* 0x020fc40000400000 */
[C---:B------:R-:W-:Y:S02]  /*4bcc0*/  FMUL R8, R0.reuse, R8 ;  /* 0x0000000800087220 */ /* 0x040fe40000400000 */
[----:B------:R-:W-:Y:S01]  /*4bcd0*/  FMUL R7, R0, R7 ;  /* 0x0000000700077220 */ /* 0x000fe20000400000 */
[----:B------:R-:W-:Y:S02]  /*4bce0*/  STL [R1+0x1a4], R9 ;  /* 0x0001a40901007387 */ /* 0x000fe40000100800 */
[----:B------:R-:W-:Y:S02]  /*4bcf0*/  STL [R1+0x190], R8 ;  /* 0x0001900801007387 */ /* 0x000fe40000100800 */
[----:B------:R-:W-:Y:S02]  /*4bd00*/  STL [R1+0x194], R7 ;  /* 0x0001940701007387 */ /* 0x000fe40000100800 */
[----:B0-----:R-:W5:Y:S02]  /*4bd10*/  LDL.LU R10, [R1+0x958] ;  /* 0x00095800010a7983 */ /* 0x001f640000300800 */
[----:B-1----:R-:W-:-:S05]  /*4bd20*/  FFMA R6, R2, R6, R4 ;  /* 0x0000000602067223 */ /* 0x002fca0000000004 */
[----:B------:R0:W-:Y:S04]  /*4bd30*/  STL [R1+0xc3c], R6 ;  /* 0x000c3c0601007387 */ /* 0x0001e80000100800 */
[----:B0-----:R-:W3:Y:S01]  /*4bd40*/  LDL.LU R6, [R1+0x95c] ;  /* 0x00095c0001067983 */ /* 0x001ee20000300800 */
[----:B------:R-:W3:Y:S02]  /*4bd50*/  LDL.LU R17, [R1+0x948] ;  /* 0x0009480001117983 */ /* 0x000ee40000300800 */
[----:B------:R-:W3:Y:S02]  /*4bd60*/  LDL.LU R9, [R1+0x94c] ;  /* 0x00094c0001097983 */ /* 0x000ee40000300800 */
[----:B------:R-:W3:Y:S01]  /*4bd70*/  LDL.LU R8, [R1+0x938] ;  /* 0x0009380001087983 */ /* 0x000ee20000300800 */
[----:B------:R-:W3:Y:S01]  /*4bd80*/  LDL.LU R7, [R1+0x93c] ;  /* 0x00093c0001077983 */ /* 0x000ee20000300800 */
[----:B------:R-:W3:Y:S02]  /*4bd90*/  LDL.LU R16, [R1+0x928] ;  /* 0x0009280001107983 */ /* 0x000ee40000300800 */
[----:B----4-:R-:W-:-:S02]  /*4bda0*/  FMUL R12, R2, R12 ;  /* 0x0000000c020c7220 */ /* 0x010fc40000400000 */
[----:B--2---:R-:W-:-:S03]  /*4bdb0*/  FMUL R4, R2, R11 ;  /* 0x0000000b02047220 */ /* 0x004fc60000400000 */
[----:B------:R0:W-:Y:S02]  /*4bdc0*/  STL [R1+0x98], R12 ;  /* 0x0000980c01007387 */ /* 0x0001e40000100800 */
[----:B------:R-:W-:Y:S02]  /*4bdd0*/  STL [R1+0x9c], R4 ;  /* 0x00009c0401007387 */ /* 0x000fe40000100800 */
[----:B------:R-:W2:Y:S02]  /*4bde0*/  LDL.LU R15, [R1+0x92c] ;  /* 0x00092c00010f7983 */ /* 0x000ea40000300800 */
[----:B------:R-:W4:Y:S01]  /*4bdf0*/  LDL.LU R14, [R1+0x1b8] ;  /* 0x0001b800010e7983 */ /* 0x000f220000300800 */
[----:B------:R-:W4:Y:S04]  /*4be00*/  LDL.LU R13, [R1+0x1bc] ;  /* 0x0001bc00010d7983 */ /* 0x000f280000300800 */
[----:B0-----:R-:W4:Y:S01]  /*4be10*/  LDL.LU R12, [R1+0x1a8] ;  /* 0x0001a800010c7983 */ /* 0x001f220000300800 */
[----:B------:R-:W4:Y:S02]  /*4be20*/  LDL.LU R11, [R1+0x1ac] ;  /* 0x0001ac00010b7983 */ /* 0x000f240000300800 */
[----:B-----5:R-:W-:-:S05]  /*4be30*/  FMUL R10, R2, R10 ;  /* 0x0000000a020a7220 */ /* 0x020fca0000400000 */
[----:B------:R0:W-:Y:S04]  /*4be40*/  STL [R1+0x88], R10 ;  /* 0x0000880a01007387 */ /* 0x0001e80000100800 */
[----:B0-----:R-:W5:Y:S01]  /*4be50*/  LDL.LU R10, [R1+0x198] ;  /* 0x00019800010a7983 */ /* 0x001f620000300800 */
[----:B---3--:R-:W-:-:S03]  /*4be60*/  FMUL R18, R2, R6 ;  /* 0x0000000602127220 */ /* 0x008fc60000400000 */
[----:B------:R-:W3:Y:S01]  /*4be70*/  LDL.LU R6, [R1+0x19c] ;  /* 0x00019c0001067983 */ /* 0x000ee20000300800 */
[----:B------:R-:W-:Y:S02]  /*4be80*/  FMUL R0, R3, 1.4426950216293334961 ;  /* 0x3fb8aa3b03007820 */ /* 0x000fe40000400000 */
[----:B------:R-:W-:Y:S02]  /*4be90*/  FADD R3, -R27, R26 ;  /* 0x0000001a1b037221 */ /* 0x000fe40000000100 */
[----:B------:R-:W0:Y:S04]  /*4bea0*/  S2R R27, SR_TID.X ;  /* 0x00000000001b7919 */ /* 0x000e280000002100 */
[----:B------:R1:W-:Y:S02]  /*4beb0*/  STL [R1+0x8c], R18 ;  /* 0x00008c1201007387 */ /* 0x0003e40000100800 */
[----:B-1----:R-:W-:-:S02]  /*4bec0*/  FMUL R18, R2, R17 ;  /* 0x0000001102127220 */ /* 0x002fc40000400000 */
[C---:B------:R-:W-:Y:S02]  /*4bed0*/  FMUL R17, R2.reuse, R9 ;  /* 0x0000000902117220 */ /* 0x040fe40000400000 */
[----:B------:R-:W3:Y:S01]  /*4bee0*/  LDL.LU R9, [R1+0xc40] ;  /* 0x000c400001097983 */ /* 0x000ee20000300800 */
[----:B------:R1:W-:Y:S02]  /*4bef0*/  STL [R1+0x78], R18 ;  /* 0x0000781201007387 */ /* 0x0003e40000100800 */
[----:B------:R0:W-:Y:S02]  /*4bf00*/  STL [R1+0x7c], R17 ;  /* 0x00007c1101007387 */ /* 0x0001e40000100800 */
[C---:B-1----:R-:W-:Y:S02]  /*4bf10*/  FMUL R18, R2.reuse, R8 ;  /* 0x0000000802127220 */ /* 0x042fe40000400000 */
[C---:B0-----:R-:W-:Y:S01]  /*4bf20*/  FMUL R17, R2.reuse, R7 ;  /* 0x0000000702117220 */ /* 0x041fe20000400000 */
[----:B------:R-:W3:Y:S02]  /*4bf30*/  LDL.LU R8, [R1+0x960] ;  /* 0x0009600001087983 */ /* 0x000ee40000300800 */
[----:B------:R-:W-:Y:S02]  /*4bf40*/  STL [R1+0x68], R18 ;  /* 0x0000681201007387 */ /* 0x000fe40000100800 */
[----:B------:R-:W3:Y:S02]  /*4bf50*/  LDL.LU R7, [R1+0x964] ;  /* 0x0009640001077983 */ /* 0x000ee40000300800 */
[----:B------:R-:W-:Y:S01]  /*4bf60*/  FMUL R16, R2, R16 ;  /* 0x0000001002107220 */ /* 0x000fe20000400000 */
[----:B------:R-:W-:Y:S01]  /*4bf70*/  LOP3.LUT R27, R27, 0x1c, RZ, 0xc0, !PT ;  /* 0x0000001c1b1b7812 */ /* 0x000fe200078ec0ff */
[----:B------:R-:W-:Y:S03]  /*4bf80*/  STL [R1+0x6c], R17 ;  /* 0x00006c1101007387 */ /* 0x000fe60000100800 */
[----:B------:R-:W-:Y:S01]  /*4bf90*/  STL [R1+0x138], R16 ;  /* 0x0001381001007387 */ /* 0x000fe20000100800 */
[----:B------:R-:W-:-:S05]  /*4bfa0*/  LEA.HI R27, R27, 0x38, RZ, 0x1e ;  /* 0x000000381b1b7811 */ /* 0x000fca00078ff0ff */
[----:B------:R0:W1:Y:S01]  /*4bfb0*/  LDS R4, [R27.X8+0x40000] ;  /* 0x040000001b047984 */ /* 0x0000620000008800 */
[C---:B--2---:R-:W-:Y:S02]  /*4bfc0*/  FMUL R15, R2.reuse, R15 ;  /* 0x0000000f020f7220 */ /* 0x044fe40000400000 */
[C---:B----4-:R-:W-:Y:S02]  /*4bfd0*/  FMUL R14, R2.reuse, R14 ;  /* 0x0000000e020e7220 */ /* 0x050fe40000400000 */
[C---:B------:R-:W-:Y:S01]  /*4bfe0*/  FMUL R13, R2.reuse, R13 ;  /* 0x0000000d020d7220 */ /* 0x040fe20000400000 */
[----:B------:R-:W-:Y:S02]  /*4bff0*/  STL [R1+0x13c], R15 ;  /* 0x00013c0f01007387 */ /* 0x000fe40000100800 */
[----:B------:R-:W-:Y:S02]  /*4c000*/  STL [R1+0x1b8], R14 ;  /* 0x0001b80e01007387 */ /* 0x000fe40000100800 */
[----:B------:R-:W-:-:S02]  /*4c010*/  FMUL R12, R2, R12 ;  /* 0x0000000c020c7220 */ /* 0x000fc40000400000 */
[C---:B------:R-:W-:Y:S01]  /*4c020*/  FMUL R11, R2.reuse, R11 ;  /* 0x0000000b020b7220 */ /* 0x040fe20000400000 */
[----:B------:R-:W-:Y:S01]  /*4c030*/  STL [R1+0x1bc], R13 ;  /* 0x0001bc0d01007387 */ /* 0x000fe20000100800 */
[----:B------:R-:W2:Y:S02]  /*4c040*/  LDL.LU R26, [R1+0x594] ;  /* 0x00059400011a7983 */ /* 0x000ea40000300800 */
[----:B------:R-:W-:Y:S02]  /*4c050*/  STL [R1+0x1a8], R12 ;  /* 0x0001a80c01007387 */ /* 0x000fe40000100800 */
[----:B0-----:R-:W2:Y:S01]  /*4c060*/  LDL R27, [R1+0x9b4] ;  /* 0x0009b400011b7983 */ /* 0x001ea20000100800 */
[----:B------:R5:W-:Y:S02]  /*4c070*/  STL [R1+0x1ac], R11 ;  /* 0x0001ac0b01007387 */ /* 0x000be40000100800 */
[C---:B-----5:R-:W-:Y:S02]  /*4c080*/  FMUL R11, R2.reuse, R10 ;  /* 0x0000000a020b7220 */ /* 0x060fe40000400000 */
[----:B---3--:R-:W-:-:S02]  /*4c090*/  FMUL R10, R2, R6 ;  /* 0x00000006020a7220 */ /* 0x008fc40000400000 */
[----:B------:R-:W3:Y:S01]  /*4c0a0*/  LDL.LU R6, [R1+0x9a0] ;  /* 0x0009a00001067983 */ /* 0x000ee20000300800 */
[----:B------:R-:W0:Y:S01]  /*4c0b0*/  MUFU.EX2 R0, R0 ;  /* 0x0000000000007308 */ /* 0x000e220000000800 */
[----:B------:R4:W-:Y:S02]  /*4c0c0*/  STL [R1+0x198], R11 ;  /* 0x0001980b01007387 */ /* 0x0009e40000100800 */
[----:B------:R5:W-:Y:S02]  /*4c0d0*/  STL [R1+0x19c], R10 ;  /* 0x00019c0a01007387 */ /* 0x000be40000100800 */
[----:B0-----:R-:W-:-:S05]  /*4c0e0*/  FFMA R9, R0, R9, R5 ;  /* 0x0000000900097223 */ /* 0x001fca0000000005 */
[----:B------:R0:W-:Y:S01]  /*4c0f0*/  STL [R1+0xc40], R9 ;  /* 0x000c400901007387 */ /* 0x0001e20000100800 */
[----:B------:R-:W2:Y:S02]  /*4c100*/  LDL.LU R19, [R1+0x9a4] ;  /* 0x0009a40001137983 */ /* 0x000ea40000300800 */
[C---:B------:R-:W-:Y:S02]  /*4c110*/  FMUL R8, R0.reuse, R8 ;  /* 0x0000000800087220 */ /* 0x040fe40000400000 */
[----:B------:R-:W-:-:S03]  /*4c120*/  FMUL R5, R0, R7 ;  /* 0x0000000700057220 */ /* 0x000fc60000400000 */
[----:B------:R0:W-:Y:S02]  /*4c130*/  STL [R1+0x180], R8 ;  /* 0x0001800801007387 */ /* 0x0001e40000100800 */
[----:B------:R-:W-:Y:S02]  /*4c140*/  STL [R1+0x184], R5 ;  /* 0x0001840501007387 */ /* 0x000fe40000100800 */
[----:B------:R-:W2:Y:S02]  /*4c150*/  LDL.LU R18, [R1+0x990] ;  /* 0x0009900001127983 */ /* 0x000ea40000300800 */
[----:B------:R-:W2:Y:S01]  /*4c160*/  LDL.LU R17, [R1+0x994] ;  /* 0x0009940001117983 */ /* 0x000ea20000300800 */
[----:B------:R-:W2:Y:S01]  /*4c170*/  LDL.LU R16, [R1+0x980] ;  /* 0x0009800001107983 */ /* 0x000ea20000300800 */
[----:B------:R-:W2:Y:S02]  /*4c180*/  LDL.LU R15, [R1+0x984] ;  /* 0x00098400010f7983 */ /* 0x000ea40000300800 */
[----:B------:R-:W2:Y:S02]  /*4c190*/  LDL.LU R14, [R1+0x970] ;  /* 0x00097000010e7983 */ /* 0x000ea40000300800 */
[----:B------:R-:W2:Y:S01]  /*4c1a0*/  LDL.LU R13, [R1+0x974] ;  /* 0x00097400010d7983 */ /* 0x000ea20000300800 */
[----:B------:R-:W2:Y:S01]  /*4c1b0*/  LDL.LU R12, [R1+0x1c0] ;  /* 0x0001c000010c7983 */ /* 0x000ea20000300800 */
[----:B----4-:R-:W4:Y:S02]  /*4c1c0*/  LDL.LU R11, [R1+0x1c4] ;  /* 0x0001c400010b7983 */ /* 0x010f240000300800 */
[----:B-----5:R-:W4:Y:S02]  /*4c1d0*/  LDL.LU R10, [R1+0x2b0] ;  /* 0x0002b000010a7983 */ /* 0x020f240000300800 */
[----:B------:R-:W-:-:S02]  /*4c1e0*/  FMUL R2, R3, 1.4426950216293334961 ;  /* 0x3fb8aa3b03027820 */ /* 0x000fc40000400000 */
[----:B------:R-:W-:Y:S02]  /*4c1f0*/  FADD R3, -R29, R28 ;  /* 0x0000001c1d037221 */ /* 0x000fe40000000100 */
[----:B---3--:R-:W-:-:S05]  /*4c200*/  FMUL R6, R0, R6 ;  /* 0x0000000600067220 */ /* 0x008fca0000400000 */
[----:B------:R3:W-:Y:S01]  /*4c210*/  STL [R1+0x170], R6 ;  /* 0x0001700601007387 */ /* 0x0007e20000100800 */
[----:B0-----:R-:W5:Y:S02]  /*4c220*/  LDL.LU R9, [R1+0x2b4] ;  /* 0x0002b40001097983 */ /* 0x001f640000300800 */
[----:B------:R-:W5:Y:S02]  /*4c230*/  LDL.LU R8, [R1+0x2a0] ;  /* 0x0002a00001087983 */ /* 0x000f640000300800 */
[----:B------:R-:W5:Y:S01]  /*4c240*/  LDL.LU R7, [R1+0x2a4] ;  /* 0x0002a40001077983 */ /* 0x000f620000300800 */
[----:B---3--:R-:W1:Y:S04]  /*4c250*/  LDL.LU R6, [R1+0xc44] ;  /* 0x000c440001067983 */ /* 0x008e680000300800 */
[----:B------:R-:W0:Y:S01]  /*4c260*/  S2R R29, SR_TID.X ;  /* 0x00000000001d7919 */ /* 0x000e220000002100 */
[----:B------:R-:W3:Y:S02]  /*4c270*/  LDL.LU R28, [R1+0x5a0] ;  /* 0x0005a000011c7983 */ /* 0x000ee40000300800 */
[C---:B--2---:R-:W-:Y:S01]  /*4c280*/  FMUL R19, R0.reuse, R19 ;  /* 0x0000001300137220 */ /* 0x044fe20000400000 */
[----:B0-----:R-:W-:Y:S01]  /*4c290*/  LOP3.LUT R29, R29, 0x1c, RZ, 0xc0, !PT ;  /* 0x0000001c1d1d7812 */ /* 0x001fe200078ec0ff */
[----:B------:R-:W-:-:S03]  /*4c2a0*/  FMUL R18, R0, R18 ;  /* 0x0000001200127220 */ /* 0x000fc60000400000 */
[----:B------:R-:W-:-:S05]  /*4c2b0*/  LEA.HI R29, R29, 0x40, RZ, 0x1e ;  /* 0x000000401d1d7811 */ /* 0x000fca00078ff0ff */
[----:B------:R0:W2:Y:S04]  /*4c2c0*/  LDS R5, [R29.X8+0x40000] ;  /* 0x040000001d057984 */ /* 0x0000a80000008800 */
[----:B0-----:R-:W3:Y:S01]  /*4c2d0*/  LDL R29, [R1+0x9b0] ;  /* 0x0009b000011d7983 */ /* 0x001ee20000100800 */
        /* <DEDUP_REMOVED lines=345> */
[----:B---3--:R-:W-:-:S05]  /*4d870*/  FMUL R6, R0, R6 ;  /* 0x0000000600067220 */ /* 0x008fca0000400000 */
[----:B------:R3:W-:Y:S01]  /*4d880*/  STL [R1+0x360], R6 ;  /* 0x0003600601007387 */ /* 0x0007e20000100800 */
[----:B0-----:R-:W5:Y:S02]  /*4d890*/  LDL.LU R9, [R1+0x314] ;  /* 0x0003140001097983 */ /* 0x001f640000300800 */
[----:B------:R-:W5:Y:S02]  /*4d8a0*/  LDL.LU R8, [R1+0x300] ;  /* 0x0003000001087983 */ /* 0x000f640000300800 */
[----:B------:R-:W5:Y:S01]  /*4d8b0*/  LDL.LU R7, [R1+0x304] ;  /* 0x0003040001077983 */ /* 0x000f620000300800 */
[----:B---3--:R-:W1:Y:S01]  /*4d8c0*/  LDL.LU R6, [R1+0xc5c] ;  /* 0x000c5c0001067983 */ /* 0x008e620000300800 */
[----:B------:R-:W-:Y:S02]  /*4d8d0*/  FADD R3, -R29, R28 ;  /* 0x0000001c1d037221 */ /* 0x000fe40000000100 */
[----:B------:R-:W0:Y:S02]  /*4d8e0*/  S2R R29, SR_TID.X ;  /* 0x00000000001d7919 */ /* 0x000e240000002100 */
        /* <DEDUP_REMOVED lines=33> */
[----:B------:R5:W-:Y:S02]  /*4db00*/  STL [R1+0x304], R7 ;  /* 0x0003040701007387 */ /* 0x000be40000100800 */
[----:B0-----:R-:W3:Y:S02]  /*4db10*/  LDL.LU R10, [R1+0x368] ;  /* 0x00036800010a7983 */ /* 0x001ee40000300800 */
[C---:B-1----:R-:W-:Y:S01]  /*4db20*/  FFMA R6, R2.reuse, R6, R4 ;  /* 0x0000000602067223 */ /* 0x042fe20000000004 */
[----:B-----5:R-:W5:Y:S04]  /*4db30*/  LDL.LU R7, [R1+0x36c] ;  /* 0x00036c0001077983 */ /* 0x020f680000300800 */
[----:B------:R0:W-:Y:S02]  /*4db40*/  STL [R1+0xc5c], R6 ;  /* 0x000c5c0601007387 */ /* 0x0001e40000100800 */
[----:B------:R-:W5:Y:S01]  /*4db50*/  LDL.LU R17, [R1+0x358] ;  /* 0x0003580001117983 */ /* 0x000f620000300800 */
[----:B0-----:R-:W5:Y:S01]  /*4db60*/  LDL.LU R6, [R1+0x35c] ;  /* 0x00035c0001067983 */ /* 0x001f620000300800 */
[----:B------:R-:W5:Y:S02]  /*4db70*/  LDL.LU R9, [R1+0x348] ;  /* 0x0003480001097983 */ /* 0x000f640000300800 */
[----:B------:R-:W5:Y:S02]  /*4db80*/  LDL.LU R8, [R1+0x34c] ;  /* 0x00034c0001087983 */ /* 0x000f640000300800 */
[----:B------:R-:W5:Y:S02]  /*4db90*/  LDL.LU R16, [R1+0x338] ;  /* 0x0003380001107983 */ /* 0x000f640000300800 */
        /* <DEDUP_REMOVED lines=9> */
[----:B---3--:R-:W-:-:S05]  /*4dc30*/  FMUL R10, R2, R10 ;  /* 0x0000000a020a7220 */ /* 0x008fca0000400000 */
[----:B------:R0:W-:Y:S01]  /*4dc40*/  STL [R1+0x368], R10 ;  /* 0x0003680a01007387 */ /* 0x0001e20000100800 */
[----:B-----5:R-:W-:-:S03]  /*4dc50*/  FMUL R18, R2, R7 ;  /* 0x0000000702127220 */ /* 0x020fc60000400000 */
[----:B0-----:R-:W3:Y:S01]  /*4dc60*/  LDL.LU R10, [R1+0x308] ;  /* 0x00030800010a7983 */ /* 0x001ee20000300800 */
[----:B------:R-:W5:Y:S03]  /*4dc70*/  LDL.LU R7, [R1+0x30c] ;  /* 0x00030c0001077983 */ /* 0x000f660000300800 */
[----:B------:R0:W-:Y:S02]  /*4dc80*/  STL [R1+0x36c], R18 ;  /* 0x00036c1201007387 */ /* 0x0001e40000100800 */
[C---:B0-----:R-:W-:Y:S02]  /*4dc90*/  FMUL R18, R2.reuse, R17 ;  /* 0x0000001102127220 */ /* 0x041fe40000400000 */
[----:B------:R-:W-:Y:S02]  /*4dca0*/  FMUL R17, R2, R6 ;  /* 0x0000000602117220 */ /* 0x000fe40000400000 */
[----:B------:R-:W5:Y:S01]  /*4dcb0*/  LDL.LU R6, [R1+0xc60] ;  /* 0x000c600001067983 */ /* 0x000f620000300800 */
[----:B------:R-:W-:-:S02]  /*4dcc0*/  FMUL R0, R3, 1.4426950216293334961 ;  /* 0x3fb8aa3b03007820 */ /* 0x000fc40000400000 */
[----:B------:R-:W-:Y:S02]  /*4dcd0*/  FADD R3, -R27, R26 ;  /* 0x0000001a1b037221 */ /* 0x000fe40000000100 */
[----:B------:R-:W0:Y:S01]  /*4dce0*/  S2R R27, SR_TID.X ;  /* 0x00000000001b7919 */ /* 0x000e220000002100 */
[----:B------:R1:W-:Y:S02]  /*4dcf0*/  STL [R1+0x358], R18 ;  /* 0x0003581201007387 */ /* 0x0003e40000100800 */
[----:B------:R1:W-:Y:S01]  /*4dd00*/  STL [R1+0x35c], R17 ;  /* 0x00035c1101007387 */ /* 0x0003e20000100800 */
[----:B------:R-:W0:Y:S01]  /*4dd10*/  MUFU.EX2 R0, R0 ;  /* 0x0000000000007308 */ /* 0x000e220000000800 */
[C---:B------:R-:W-:Y:S02]  /*4dd20*/  FMUL R16, R2.reuse, R16 ;  /* 0x0000001002107220 */ /* 0x040fe40000400000 */
[C---:B-1----:R-:W-:Y:S02]  /*4dd30*/  FMUL R18, R2.reuse, R9 ;  /* 0x0000000902127220 */ /* 0x042fe40000400000 */
[----:B------:R-:W5:Y:S01]  /*4dd40*/  LDL.LU R9, [R1+0x2f0] ;  /* 0x0002f00001097983 */ /* 0x000f620000300800 */
[----:B------:R-:W-:-:S02]  /*4dd50*/  FMUL R17, R2, R8 ;  /* 0x0000000802117220 */ /* 0x000fc40000400000 */
[----:B------:R-:W-:Y:S02]  /*4dd60*/  STL [R1+0x348], R18 ;  /* 0x0003481201007387 */ /* 0x000fe40000100800 */
[----:B------:R-:W5:Y:S01]  /*4dd70*/  LDL.LU R8, [R1+0x2f4] ;  /* 0x0002f40001087983 */ /* 0x000f620000300800 */
[----:B------:R-:W-:Y:S01]  /*4dd80*/  STL [R1+0x34c], R17 ;  /* 0x00034c1101007387 */ /* 0x000fe20000100800 */
[----:B------:R-:W-:Y:S01]  /*4dd90*/  STL [R1+0x338], R16 ;  /* 0x0003381001007387 */ /* 0x000fe20000100800 */
[----:B0-----:R-:W-:-:S04]  /*4dda0*/  LOP3.LUT R27, R27, 0x1c, RZ, 0xc0, !PT ;  /* 0x0000001c1b1b7812 */ /* 0x001fc800078ec0ff */
        /* <DEDUP_REMOVED lines=14> */
[C---:B---3--:R-:W-:Y:S02]  /*4de90*/  FMUL R11, R2.reuse, R10 ;  /* 0x0000000a020b7220 */ /* 0x048fe40000400000 */
[----:B-----5:R-:W-:-:S02]  /*4dea0*/  FMUL R10, R2, R7 ;  /* 0x00000007020a7220 */ /* 0x020fc40000400000 */
[----:B------:R-:W3:Y:S01]  /*4deb0*/  LDL.LU R7, [R1+0x2e0] ;  /* 0x0002e00001077983 */ /* 0x000ee20000300800 */
[----:B------:R-:W-:Y:S02]  /*4dec0*/  STL [R1+0x308], R11 ;  /* 0x0003080b01007387 */ /* 0x000fe40000100800 */
[----:B------:R-:W-:Y:S02]  /*4ded0*/  STL [R1+0x30c], R10 ;  /* 0x00030c0a01007387 */ /* 0x000fe40000100800 */
[----:B------:R-:W-:-:S05]  /*4dee0*/  FFMA R6, R0, R6, R5 ;  /* 0x0000000600067223 */ /* 0x000fca0000000005 */
[----:B------:R0:W-:Y:S04]  /*4def0*/  STL [R1+0xc60], R6 ;  /* 0x000c600601007387 */ /* 0x0001e80000100800 */
[----:B0-----:R-:W4:Y:S01]  /*4df00*/  LDL.LU R6, [R1+0x2e4] ;  /* 0x0002e40001067983 */ /* 0x001f220000300800 */
[----:B------:R-:W-:Y:S02]  /*4df10*/  FMUL R2, R3, 1.4426950216293334961 ;  /* 0x3fb8aa3b03027820 */ /* 0x000fe40000400000 */
[----:B------:R-:W-:Y:S02]  /*4df20*/  FADD R3, -R29, R28 ;  /* 0x0000001c1d037221 */ /* 0x000fe40000000100 */
[----:B------:R-:W0:Y:S01]  /*4df30*/  S2R R29, SR_TID.X ;  /* 0x00000000001d7919 */ /* 0x000e220000002100 */
[----:B------:R-:W-:-:S02]  /*4df40*/  FMUL R9, R0, R9 ;  /* 0x0000000900097220 */ /* 0x000fc40000400000 */
[----:B------:R-:W-:-:S03]  /*4df50*/  FMUL R5, R0, R8 ;  /* 0x0000000800057220 */ /* 0x000fc60000400000 */
[----:B------:R5:W-:Y:S01]  /*4df60*/  STL [R1+0x2f0], R9 ;  /* 0x0002f00901007387 */ /* 0x000be20000100800 */
[----:B------:R-:W2:Y:S02]  /*4df70*/  LDL.LU R18, [R1+0x2d0] ;  /* 0x0002d00001127983 */ /* 0x000ea40000300800 */
[----:B------:R-:W-:Y:S02]  /*4df80*/  STL [R1+0x2f4], R5 ;  /* 0x0002f40501007387 */ /* 0x000fe40000100800 */
[----:B------:R-:W2:Y:S01]  /*4df90*/  LDL.LU R17, [R1+0x2d4] ;  /* 0x0002d40001117983 */ /* 0x000ea20000300800 */
[----:B------:R-:W2:Y:S01]  /*4dfa0*/  LDL.LU R16, [R1+0x2c0] ;  /* 0x0002c00001107983 */ /* 0x000ea20000300800 */
[----:B------:R-:W2:Y:S02]  /*4dfb0*/  LDL.LU R15, [R1+0x2c4] ;  /* 0x0002c400010f7983 */ /* 0x000ea40000300800 */
[----:B------:R-:W2:Y:S02]  /*4dfc0*/  LDL.LU R14, [R1+0x3c0] ;  /* 0x0003c000010e7983 */ /* 0x000ea40000300800 */
[----:B------:R-:W2:Y:S01]  /*4dfd0*/  LDL.LU R13, [R1+0x3c4] ;  /* 0x0003c400010d7983 */ /* 0x000ea20000300800 */
[----:B------:R-:W2:Y:S01]  /*4dfe0*/  LDL.LU R11, [R1+0x440] ;  /* 0x00044000010b7983 */ /* 0x000ea20000300800 */
[----:B------:R-:W2:Y:S02]  /*4dff0*/  LDL.LU R10, [R1+0x444] ;  /* 0x00044400010a7983 */ /* 0x000ea40000300800 */
[----:B-----5:R-:W2:Y:S01]  /*4e000*/  LDL.LU R9, [R1+0x430] ;  /* 0x0004300001097983 */ /* 0x020ea20000300800 */
[----:B0-----:R-:W-:-:S04]  /*4e010*/  LOP3.LUT R29, R29, 0x1c, RZ, 0xc0, !PT ;  /* 0x0000001c1d1d7812 */ /* 0x001fc800078ec0ff */
[----:B------:R-:W-:-:S05]  /*4e020*/  LEA.HI R29, R29, 0x80, RZ, 0x1e ;  /* 0x000000801d1d7811 */ /* 0x000fca00078ff0ff */
[----:B------:R0:W0:Y:S01]  /*4e030*/  LDS R5, [R29.X8+0x40000] ;  /* 0x040000001d057984 */ /* 0x0000220000008800 */
[----:B---3--:R-:W-:-:S05]  /*4e040*/  FMUL R7, R0, R7 ;  /* 0x0000000700077220 */ /* 0x008fca0000400000 */
[----:B------:R3:W-:Y:S01]  /*4e050*/  STL [R1+0x2e0], R7 ;  /* 0x0002e00701007387 */ /* 0x0007e20000100800 */
[----:B------:R-:W5:Y:S02]  /*4e060*/  LDL.LU R8, [R1+0x434] ;  /* 0x0004340001087983 */ /* 0x000f640000300800 */
[----:B------:R-:W5:Y:S02]  /*4e070*/  LDL.LU R28, [R1+0x764] ;  /* 0x00076400011c7983 */ /* 0x000f640000300800 */
[----:B0-----:R-:W5:Y:S01]  /*4e080*/  LDL R29, [R1+0x7a4] ;  /* 0x0007a400011d7983 */ /* 0x001f620000100800 */
[----:B------:R-:W5:Y:S04]  /*4e090*/  LDL.LU R12, [R1+0x420] ;  /* 0x00042000010c7983 */ /* 0x000f680000300800 */
[----:B---3--:R-:W3:Y:S01]  /*4e0a0*/  LDL.LU R7, [R1+0x424] ;  /* 0x0004240001077983 */ /* 0x008ee20000300800 */
[----:B----4-:R-:W-:-:S05]  /*4e0b0*/  FMUL R6, R0, R6 ;  /* 0x0000000600067220 */ /* 0x010fca0000400000 */
[----:B------:R0:W-:Y:S04]  /*4e0c0*/  STL [R1+0x2e4], R6 ;  /* 0x0002e40601007387 */ /* 0x0001e80000100800 */
[----:B0-----:R-:W1:Y:S01]  /*4e0d0*/  LDL.LU R6, [R1+0xc64] ;  /* 0x000c640001067983 */ /* 0x001e620000300800 */
[C---:B--2---:R-:W-:Y:S02]  /*4e0e0*/  FMUL R18, R0.reuse, R18 ;  /* 0x0000001200127220 */ /* 0x044fe40000400000 */
[C---:B------:R-:W-:Y:S02]  /*4e0f0*/  FMUL R19, R0.reuse, R17 ;  /* 0x0000001100137220 */ /* 0x040fe40000400000 */
[C---:B------:R-:W-:Y:S01]  /*4e100*/  FMUL R17, R0.reuse, R15 ;  /* 0x0000000f00117220 */ /* 0x040fe20000400000 */
[----:B------:R0:W-:Y:S01]  /*4e110*/  STL [R1+0x2d0], R18 ;  /* 0x0002d01201007387 */ /* 0x0001e20000100800 */
[----:B------:R-:W1:Y:S01]  /*4e120*/  MUFU.EX2 R2, R2 ;  /* 0x0000000200027308 */ /* 0x000e620000000800 */
[----:B------:R-:W-:-:S02]  /*4e130*/  FMUL R15, R0, R13 ;  /* 0x0000000d000f7220 */ /* 0x000fc40000400000 */
[----:B------:R-:W-:Y:S02]  /*4e140*/  STL [R1+0x2d4], R19 ;  /* 0x0002d41301007387 */ /* 0x000fe40000100800 */
[C---:B0-----:R-:W-:Y:S02]  /*4e150*/  FMUL R18, R0.reuse, R16 ;  /* 0x0000001000127220 */ /* 0x041fe40000400000 */
[C---:B------:R-:W-:Y:S02]  /*4e160*/  FMUL R16, R0.reuse, R14 ;  /* 0x0000000e00107220 */ /* 0x040fe40000400000 */
[C---:B------:R-:W-:Y:S01]  /*4e170*/  FMUL R14, R0.reuse, R11 ;  /* 0x0000000b000e7220 */ /* 0x040fe20000400000 */
[----:B------:R-:W-:Y:S01]  /*4e180*/  STL [R1+0x2c0], R18 ;  /* 0x0002c01201007387 */ /* 0x000fe20000100800 */
[----:B------:R-:W-:Y:S02]  /*4e190*/  STL [R1+0x2c4], R17 ;  /* 0x0002c41101007387 */ /* 0x000fe40000100800 */
[----:B------:R-:W-:Y:S02]  /*4e1a0*/  STL [R1+0x3c0], R16 ;  /* 0x0003c01001007387 */ /* 0x000fe40000100800 */
[C---:B------:R-:W-:Y:S01]  /*4e1b0*/  FMUL R13, R0.reuse, R10 ;  /* 0x0000000a000d7220 */ /* 0x040fe20000400000 */
[----:B------:R-:W-:Y:S01]  /*4e1c0*/  STL [R1+0x3c4], R15 ;  /* 0x0003c40f01007387 */ /* 0x000fe20000100800 */
[----:B------:R-:W2:Y:S02]  /*4e1d0*/  LDL.LU R11, [R1+0x2f8] ;  /* 0x0002f800010b7983 */ /* 0x000ea40000300800 */
[----:B------:R0:W-:Y:S02]  /*4e1e0*/  STL [R1+0x440], R14 ;  /* 0x0004400e01007387 */ /* 0x0001e40000100800 */
[----:B------:R-:W4:Y:S01]  /*4e1f0*/  LDL.LU R10, [R1+0x2fc] ;  /* 0x0002fc00010a7983 */ /* 0x000f220000300800 */
[----:B------:R5:W-:Y:S01]  /*4e200*/  STL [R1+0x444], R13 ;  /* 0x0004440d01007387 */ /* 0x000be20000100800 */
[----:B0-----:R-:W-:-:S03]  /*4e210*/  FMUL R14, R0, R9 ;  /* 0x00000009000e7220 */ /* 0x001fc60000400000 */
[----:B------:R-:W4:Y:S02]  /*4e220*/  LDL.LU R9, [R1+0x2e8] ;  /* 0x0002e80001097983 */ /* 0x000f240000300800 */
[----:B------:R-:W-:Y:S02]  /*4e230*/  STL [R1+0x430], R14 ;  /* 0x0004300e01007387 */ /* 0x000fe40000100800 */
[C---:B-----5:R-:W-:Y:S02]  /*4e240*/  FMUL R13, R0.reuse, R8 ;  /* 0x00000008000d7220 */ /* 0x060fe40000400000 */
[----:B------:R-:W5:Y:S01]  /*4e250*/  LDL.LU R8, [R1+0x2ec] ;  /* 0x0002ec0001087983 */ /* 0x000f620000300800 */
[C---:B------:R-:W-:Y:S02]  /*4e260*/  FMUL R12, R0.reuse, R12 ;  /* 0x0000000c000c7220 */ /* 0x040fe40000400000 */
[----:B------:R-:W-:Y:S02]  /*4e270*/  STL [R1+0x434], R13 ;  /* 0x0004340d01007387 */ /* 0x000fe40000100800 */
[----:B---3--:R-:W-:Y:S01]  /*4e280*/  FMUL R7, R0, R7 ;  /* 0x0000000700077220 */ /* 0x008fe20000400000 */
[----:B------:R-:W-:Y:S04]  /*4e290*/  STL [R1+0x420], R12 ;  /* 0x0004200c01007387 */ /* 0x000fe80000100800 */
[----:B------:R0:W-:Y:S01]  /*4e2a0*/  STL [R1+0x424], R7 ;  /* 0x0004240701007387 */ /* 0x0001e20000100800 */
[----:B------:R-:W3:Y:S02]  /*4e2b0*/  LDL.LU R18, [R1+0x2d8] ;  /* 0x0002d80001127983 */ /* 0x000ee40000300800 */
[----:B-1----:R-:W-:-:S05]  /*4e2c0*/  FFMA R6, R2, R6, R4 ;  /* 0x0000000602067223 */ /* 0x002fca0000000004 */
[----:B------:R1:W-:Y:S01]  /*4e2d0*/  STL [R1+0xc64], R6 ;  /* 0x000c640601007387 */ /* 0x0003e20000100800 */
[----:B------:R-:W3:Y:S02]  /*4e2e0*/  LDL.LU R17, [R1+0x2dc] ;  /* 0x0002dc0001117983 */ /* 0x000ee40000300800 */
[----:B0-----:R-:W3:Y:S01]  /*4e2f0*/  LDL.LU R7, [R1+0x2c8] ;  /* 0x0002c80001077983 */ /* 0x001ee20000300800 */
[----:B-1----:R-:W3:Y:S01]  /*4e300*/  LDL.LU R6, [R1+0x2cc] ;  /* 0x0002cc0001067983 */ /* 0x002ee20000300800 */
[C---:B--2---:R-:W-:Y:S02]  /*4e310*/  FMUL R11, R2.reuse, R11 ;  /* 0x0000000b020b7220 */ /* 0x044fe40000400000 */
[----:B----4-:R-:W-:-:S03]  /*4e320*/  FMUL R4, R2, R10 ;  /* 0x0000000a02047220 */ /* 0x010fc60000400000 */
[----:B------:R0:W-:Y:S01]  /*4e330*/  STL [R1+0x2f8], R11 ;  /* 0x0002f80b01007387 */ /* 0x0001e20000100800 */
[----:B------:R-:W2:Y:S03]  /*4e340*/  LDL.LU R16, [R1+0x3c8] ;  /* 0x0003c80001107983 */ /* 0x000ea60000300800 */
[----:B------:R-:W-:Y:S01]  /*4e350*/  STL [R1+0x2fc], R4 ;  /* 0x0002fc0401007387 */ /* 0x000fe20000100800 */
[----:B------:R-:W2:Y:S02]  /*4e360*/  LDL.LU R15, [R1+0x3cc] ;  /* 0x0003cc00010f7983 */ /* 0x000ea40000300800 */
[C---:B------:R-:W-:Y:S02]  /*4e370*/  FMUL R9, R2.reuse, R9 ;  /* 0x0000000902097220 */ /* 0x040fe40000400000 */
[----:B------:R-:W-:Y:S02]  /*4e380*/  FMUL R0, R3, 1.4426950216293334961 ;  /* 0x3fb8aa3b03007820 */ /* 0x000fe40000400000 */
[----:B------:R-:W-:Y:S01]  /*4e390*/  FADD R3, -R27, R26 ;  /* 0x0000001a1b037221 */ /* 0x000fe20000000100 */
[----:B------:R1:W-:Y:S01]  /*4e3a0*/  STL [R1+0x2e8], R9 ;  /* 0x0002e80901007387 */ /* 0x0003e20000100800 */
[----:B------:R-:W2:Y:S02]  /*4e3b0*/  LDL.LU R14, [R1+0x448] ;  /* 0x00044800010e7983 */ /* 0x000ea40000300800 */
[----:B------:R-:W2:Y:S02]  /*4e3c0*/  LDL.LU R13, [R1+0x44c] ;  /* 0x00044c00010d7983 */ /* 0x000ea40000300800 */
[----:B-----5:R-:W-:-:S05]  /*4e3d0*/  FMUL R8, R2, R8 ;  /* 0x0000000802087220 */ /* 0x020fca0000400000 */
[----:B------:R5:W-:Y:S01]  /*4e3e0*/  STL [R1+0x2ec], R8 ;  /* 0x0002ec0801007387 */ /* 0x000be20000100800 */
[----:B------:R-:W4:Y:S02]  /*4e3f0*/  LDL.LU R12, [R1+0x438] ;  /* 0x00043800010c7983 */ /* 0x000f240000300800 */
[----:B0-----:R-:W4:Y:S02]  /*4e400*/  LDL.LU R11, [R1+0x43c] ;  /* 0x00043c00010b7983 */ /* 0x001f240000300800 */
[----:B------:R-:W4:Y:S01]  /*4e410*/  LDL.LU R10, [R1+0x428] ;  /* 0x00042800010a7983 */ /* 0x000f220000300800 */
[----:B-1----:R-:W4:Y:S01]  /*4e420*/  LDL.LU R9, [R1+0x42c] ;  /* 0x00042c0001097983 */ /* 0x002f220000300800 */
[----:B---3--:R-:W-:-:S03]  /*4e430*/  FMUL R26, R2, R18 ;  /* 0x00000012021a7220 */ /* 0x008fc60000400000 */
[----:B-----5:R-:W3:Y:S04]  /*4e440*/  LDL.LU R8, [R1+0xc68] ;  /* 0x000c680001087983 */ /* 0x020ee80000300800 */
[----:B------:R0:W-:Y:S01]  /*4e450*/  STL [R1+0x2d8], R26 ;  /* 0x0002d81a01007387 */ /* 0x0001e20000100800 */
[C---:B------:R-:W-:Y:S02]  /*4e460*/  FMUL R19, R2.reuse, R17 ;  /* 0x0000001102137220 */ /* 0x040fe40000400000 */
[----:B------:R-:W-:-:S03]  /*4e470*/  FMUL R18, R2, R7 ;  /* 0x0000000702127220 */ /* 0x000fc60000400000 */
[----:B------:R-:W-:Y:S01]  /*4e480*/  STL [R1+0x2dc], R19 ;  /* 0x0002dc1301007387 */ /* 0x000fe20000100800 */
[----:B------:R-:W5:Y:S02]  /*4e490*/  LDL.LU R7, [R1+0x410] ;  /* 0x0004100001077983 */ /* 0x000f640000300800 */
[----:B------:R-:W-:Y:S02]  /*4e4a0*/  STL [R1+0x2c8], R18 ;  /* 0x0002c81201007387 */ /* 0x000fe40000100800 */
[C---:B------:R-:W-:Y:S02]  /*4e4b0*/  FMUL R17, R2.reuse, R6 ;  /* 0x0000000602117220 */ /* 0x040fe40000400000 */
[----:B------:R-:W5:Y:S04]  /*4e4c0*/  LDL.LU R6, [R1+0x414] ;  /* 0x0004140001067983 */ /* 0x000f680000300800 */
[----:B------:R-:W1:Y:S01]  /*4e4d0*/  S2R R27, SR_TID.X ;  /* 0x00000000001b7919 */ /* 0x000e620000002100 */
[----:B------:R-:W3:Y:S01]  /*4e4e0*/  MUFU.EX2 R0, R0 ;  /* 0x0000000000007308 */ /* 0x000ee20000000800 */
[----:B------:R-:W-:Y:S02]  /*4e4f0*/  STL [R1+0x2cc], R17 ;  /* 0x0002cc1101007387 */ /* 0x000fe40000100800 */
[----:B0-----:R-:W5:Y:S02]  /*4e500*/  LDL.LU R26, [R1+0x768] ;  /* 0x00076800011a7983 */ /* 0x001f640000300800 */
[----:B--2---:R-:W-:-:S02]  /*4e510*/  FMUL R16, R2, R16 ;  /* 0x0000001002107220 */ /* 0x004fc40000400000 */
[----:B------:R-:W-:Y:S01]  /*4e520*/  FMUL R15, R2, R15 ;  /* 0x0000000f020f7220 */ /* 0x000fe20000400000 */
[----:B-1----:R-:W-:-:S04]  /*4e530*/  LOP3.LUT R27, R27, 0x1c, RZ, 0xc0, !PT ;  /* 0x0000001c1b1b7812 */ /* 0x002fc800078ec0ff */
[----:B------:R-:W-:Y:S01]  /*4e540*/  LEA.HI R27, R27, 0x88, RZ, 0x1e ;  /* 0x000000881b1b7811 */ /* 0x000fe200078ff0ff */
[C---:B------:R-:W-:Y:S02]  /*4e550*/  FMUL R14, R2.reuse, R14 ;  /* 0x0000000e020e7220 */ /* 0x040fe40000400000 */
[C---:B------:R-:W-:Y:S01]  /*4e560*/  FMUL R13, R2.reuse, R13 ;  /* 0x0000000d020d7220 */ /* 0x040fe20000400000 */
[----:B------:R-:W-:Y:S04]  /*4e570*/  STL [R1+0x3c8], R16 ;  /* 0x0003c81001007387 */ /* 0x000fe80000100800 */
[----:B------:R0:W1:Y:S04]  /*4e580*/  LDS R4, [R27.X8+0x40000] ;  /* 0x040000001b047984 */ /* 0x0000680000008800 */
[----:B0-----:R-:W2:Y:S01]  /*4e590*/  LDL R27, [R1+0x798] ;  /* 0x00079800011b7983 */ /* 0x001ea20000100800 */
[----:B------:R0:W-:Y:S02]  /*4e5a0*/  STL [R1+0x3cc], R15 ;  /* 0x0003cc0f01007387 */ /* 0x0001e40000100800 */
[----:B------:R0:W-:Y:S02]  /*4e5b0*/  STL [R1+0x448], R14 ;  /* 0x0004480e01007387 */ /* 0x0001e40000100800 */
[----:B------:R0:W-:Y:S02]  /*4e5c0*/  STL [R1+0x44c], R13 ;  /* 0x00044c0d01007387 */ /* 0x0001e40000100800 */
[----:B----4-:R-:W-:-:S02]  /*4e5d0*/  FMUL R12, R2, R12 ;  /* 0x0000000c020c7220 */ /* 0x010fc40000400000 */
[C---:B------:R-:W-:Y:S02]  /*4e5e0*/  FMUL R11, R2.reuse, R11 ;  /* 0x0000000b020b7220 */ /* 0x040fe40000400000 */
[C---:B------:R-:W-:Y:S02]  /*4e5f0*/  FMUL R10, R2.reuse, R10 ;  /* 0x0000000a020a7220 */ /* 0x040fe40000400000 */
[----:B------:R-:W-:Y:S01]  /*4e600*/  FMUL R9, R2, R9 ;  /* 0x0000000902097220 */ /* 0x000fe20000400000 */
[----:B------:R4:W-:Y:S01]  /*4e610*/  STL [R1+0x438], R12 ;  /* 0x0004380c01007387 */ /* 0x0009e20000100800 */
[----:B------:R0:W-:Y:S02]  /*4e620*/  STL [R1+0x43c], R11 ;  /* 0x00043c0b01007387 */ /* 0x0001e40000100800 */
[----:B------:R0:W-:Y:S02]  /*4e630*/  STL [R1+0x428], R10 ;  /* 0x0004280a01007387 */ /* 0x0001e40000100800 */
[C---:B---3--:R-:W-:Y:S01]  /*4e640*/  FFMA R8, R0.reuse, R8, R5 ;  /* 0x0000000800087223 */ /* 0x048fe20000000005 */
[----:B------:R3:W-:Y:S01]  /*4e650*/  STL [R1+0x42c], R9 ;  /* 0x00042c0901007387 */ /* 0x0007e20000100800 */
[----:B------:R-:W2:Y:S03]  /*4e660*/  LDL.LU R5, [R1+0x400] ;  /* 0x0004000001057983 */ /* 0x000ea60000300800 */
[----:B------:R0:W-:Y:S01]  /*4e670*/  STL [R1+0xc68], R8 ;  /* 0x000c680801007387 */ /* 0x0001e20000100800 */
[----:B------:R-:W2:Y:S02]  /*4e680*/  LDL.LU R19, [R1+0x404] ;  /* 0x0004040001137983 */ /* 0x000ea40000300800 */
[----:B-----5:R-:W-:-:S02]  /*4e690*/  FMUL R7, R0, R7 ;  /* 0x0000000700077220 */ /* 0x020fc40000400000 */
[----:B------:R-:W-:-:S03]  /*4e6a0*/  FMUL R6, R0, R6 ;  /* 0x0000000600067220 */ /* 0x000fc60000400000 */
[----:B------:R5:W-:Y:S01]  /*4e6b0*/  STL [R1+0x410], R7 ;  /* 0x0004100701007387 */ /* 0x000be20000100800 */
[----:B------:R-:W2:Y:S03]  /*4e6c0*/  LDL.LU R18, [R1+0x3f0] ;  /* 0x0003f00001127983 */ /* 0x000ea60000300800 */
[----:B------:R1:W-:Y:S01]  /*4e6d0*/  STL [R1+0x414], R6 ;  /* 0x0004140601007387 */ /* 0x0003e20000100800 */
[----:B------:R-:W2:Y:S02]  /*4e6e0*/  LDL.LU R17, [R1+0x3f4] ;  /* 0x0003f40001117983 */ /* 0x000ea40000300800 */
[----:B------:R-:W2:Y:S02]  /*4e6f0*/  LDL.LU R16, [R1+0x3e0] ;  /* 0x0003e00001107983 */ /* 0x000ea40000300800 */
[----:B0-----:R-:W2:Y:S01]  /*4e700*/  LDL.LU R15, [R1+0x3e4] ;  /* 0x0003e400010f7983 */ /* 0x001ea20000300800 */
[----:B------:R-:W2:Y:S01]  /*4e710*/  LDL.LU R14, [R1+0x3d0] ;  /* 0x0003d000010e7983 */ /* 0x000ea20000300800 */
[----:B------:R-:W2:Y:S02]  /*4e720*/  LDL.LU R13, [R1+0x3d4] ;  /* 0x0003d400010d7983 */ /* 0x000ea40000300800 */
[----:B----4-:R-:W4:Y:S02]  /*4e730*/  LDL.LU R12, [R1+0x450] ;  /* 0x00045000010c7983 */ /* 0x010f240000300800 */
[----:B------:R-:W4:Y:S01]  /*4e740*/  LDL.LU R11, [R1+0x454] ;  /* 0x00045400010b7983 */ /* 0x000f220000300800 */
[----:B------:R-:W4:Y:S01]  /*4e750*/  LDL.LU R10, [R1+0x540] ;  /* 0x00054000010a7983 */ /* 0x000f220000300800 */
[----:B---3--:R-:W3:Y:S02]  /*4e760*/  LDL.LU R9, [R1+0x544] ;  /* 0x0005440001097983 */ /* 0x008ee40000300800 */
[----:B------:R-:W3:Y:S02]  /*4e770*/  LDL.LU R8, [R1+0x530] ;  /* 0x0005300001087983 */ /* 0x000ee40000300800 */
[----:B-----5:R-:W5:Y:S01]  /*4e780*/  LDL.LU R7, [R1+0x534] ;  /* 0x0005340001077983 */ /* 0x020f620000300800 */
[----:B-1----:R-:W3:Y:S01]  /*4e790*/  LDL.LU R6, [R1+0xc6c] ;  /* 0x000c6c0001067983 */ /* 0x002ee20000300800 */
[----:B------:R-:W-:-:S02]  /*4e7a0*/  FMUL R2, R3, 1.4426950216293334961 ;  /* 0x3fb8aa3b03027820 */ /* 0x000fc40000400000 */
[----:B------:R-:W-:Y:S02]  /*4e7b0*/  FADD R3, -R29, R28 ;  /* 0x0000001c1d037221 */ /* 0x000fe40000000100 */
[----:B------:R-:W0:Y:S02]  /*4e7c0*/  S2R R29, SR_TID.X ;  /* 0x00000000001d7919 */ /* 0x000e240000002100 */
[----:B------:R-:W1:Y:S01]  /*4e7d0*/  MUFU.EX2 R2, R2 ;  /* 0x0000000200027308 */ /* 0x000e620000000800 */
[----:B0-----:R-:W-:-:S04]  /*4e7e0*/  LOP3.LUT R29, R29, 0x1c, RZ, 0xc0, !PT ;  /* 0x0000001c1d1d7812 */ /* 0x001fc800078ec0ff */
[----:B------:R-:W-:Y:S01]  /*4e7f0*/  LEA.HI R29, R29, 0x90, RZ, 0x1e ;  /* 0x000000901d1d7811 */ /* 0x000fe200078ff0ff */
[----:B--2---:R-:W-:-:S04]  /*4e800*/  FMUL R28, R0, R5 ;  /* 0x00000005001c7220 */ /* 0x004fc80000400000 */
[----:B------:R-:W0:Y:S01]  /*4e810*/  LDS R5, [R29.X8+0x40000] ;  /* 0x040000001d057984 */ /* 0x000e220000008800 */
[----:B------:R-:W-:-:S03]  /*4e820*/  FMUL R19, R0, R19 ;  /* 0x0000001300137220 */ /* 0x000fc60000400000 */
[----:B------:R2:W-:Y:S04]  /*4e830*/  STL [R1+0x400], R28 ;  /* 0x0004001c01007387 */ /* 0x0005e80000100800 */
[----:B--2---:R-:W2:Y:S01]  /*4e840*/  LDL.LU R28, [R1+0x770] ;  /* 0x00077000011c7983 */ /* 0x004ea20000300800 */
[----:B------:R-:W2:Y:S02]  /*4e850*/  LDL R29, [R1+0x778] ;  /* 0x00077800011d7983 */ /* 0x000ea40000100800 */
[----:B------:R-:W-:Y:S02]  /*4e860*/  STL [R1+0x404], R19 ;  /* 0x0004041301007387 */ /* 0x000fe40000100800 */
[C---:B------:R-:W-:Y:S02]  /*4e870*/  FMUL R18, R0.reuse, R18 ;  /* 0x0000001200127220 */ /* 0x040fe40000400000 */
[----:B------:R-:W-:-:S02]  /*4e880*/  FMUL R17, R0, R17 ;  /* 0x0000001100117220 */ /* 0x000fc40000400000 */
[C---:B------:R-:W-:Y:S02]  /*4e890*/  FMUL R16, R0.reuse, R16 ;  /* 0x0000001000107220 */ /* 0x040fe40000400000 */
[C---:B------:R-:W-:Y:S02]  /*4e8a0*/  FMUL R15, R0.reuse, R15 ;  /* 0x0000000f000f7220 */ /* 0x040fe40000400000 */
[C---:B------:R-:W-:Y:S01]  /*4e8b0*/  FMUL R14, R0.reuse, R14 ;  /* 0x0000000e000e7220 */ /* 0x040fe20000400000 */
[----:B------:R-:W-:Y:S01]  /*4e8c0*/  STL [R1+0x3f0], R18 ;  /* 0x0003f01201007387 */ /* 0x000fe20000100800 */
[C---:B------:R-:W-:Y:S02]  /*4e8d0*/  FMUL R13, R0.reuse, R13 ;  /* 0x0000000d000d7220 */ /* 0x040fe40000400000 */
[----:B------:R-:W-:Y:S02]  /*4e8e0*/  STL [R1+0x3f4], R17 ;  /* 0x0003f41101007387 */ /* 0x000fe40000100800 */
[C---:B----4-:R-:W-:Y:S01]  /*4e8f0*/  FMUL R12, R0.reuse, R12 ;  /* 0x0000000c000c7220 */ /* 0x050fe20000400000 */
[----:B------:R-:W-:Y:S01]  /*4e900*/  STL [R1+0x3e0], R16 ;  /* 0x0003e01001007387 */ /* 0x000fe20000100800 */
[----:B------:R-:W-:-:S02]  /*4e910*/  FMUL R11, R0, R11 ;  /* 0x0000000b000b7220 */ /* 0x000fc40000400000 */
[----:B------:R-:W-:Y:S02]  /*4e920*/  STL [R1+0x3e4], R15 ;  /* 0x0003e40f01007387 */ /* 0x000fe40000100800 */
[C---:B------:R-:W-:Y:S01]  /*4e930*/  FMUL R10, R0.reuse, R10 ;  /* 0x0000000a000a7220 */ /* 0x040fe20000400000 */
[----:B------:R-:W-:Y:S01]  /*4e940*/  STL [R1+0x3d0], R14 ;  /* 0x0003d00e01007387 */ /* 0x000fe20000100800 */
[C---:B---3--:R-:W-:Y:S02]  /*4e950*/  FMUL R9, R0.reuse, R9 ;  /* 0x0000000900097220 */ /* 0x048fe40000400000 */
[----:B------:R-:W-:Y:S02]  /*4e960*/  STL [R1+0x3d4], R13 ;  /* 0x0003d40d01007387 */ /* 0x000fe40000100800 */
[C---:B------:R-:W-:Y:S01]  /*4e970*/  FMUL R8, R0.reuse, R8 ;  /* 0x0000000800087220 */ /* 0x040fe20000400000 */
[----:B------:R-:W-:Y:S01]  /*4e980*/  STL [R1+0x450], R12 ;  /* 0x0004500c01007387 */ /* 0x000fe20000100800 */
[----:B-----5:R-:W-:-:S02]  /*4e990*/  FMUL R7, R0, R7 ;  /* 0x0000000700077220 */ /* 0x020fc40000400000 */
[----:B------:R-:W-:Y:S02]  /*4e9a0*/  STL [R1+0x454], R11 ;  /* 0x0004540b01007387 */ /* 0x000fe40000100800 */
[----:B------:R-:W-:Y:S02]  /*4e9b0*/  STL [R1+0x540], R10 ;  /* 0x0005400a01007387 */ /* 0x000fe40000100800 */
[----:B-1----:R-:W-:Y:S01]  /*4e9c0*/  FFMA R6, R2, R6, R4 ;  /* 0x0000000602067223 */ /* 0x002fe20000000004 */
[----:B------:R-:W-:Y:S01]  /*4e9d0*/  STL [R1+0x544], R9 ;  /* 0x0005440901007387 */ /* 0x000fe20000100800 */
[----:B------:R-:W-:Y:S02]  /*4e9e0*/  FMUL R0, R3, 1.4426950216293334961 ;  /* 0x3fb8aa3b03007820 */ /* 0x000fe40000400000 */
[----:B------:R-:W-:Y:S02]  /*4e9f0*/  STL [R1+0x530], R8 ;  /* 0x0005300801007387 */ /* 0x000fe40000100800 */
[----:B------:R-:W-:Y:S02]  /*4ea00*/  STL [R1+0x534], R7 ;  /* 0x0005340701007387 */ /* 0x000fe40000100800 */
[----:B------:R-:W-:-:S02]  /*4ea10*/  FADD R3, -R27, R26 ;  /* 0x0000001a1b037221 */ /* 0x000fc40000000100 */
[----:B------:R-:W3:Y:S01]  /*4ea20*/  LDL.LU R26, [R1+0x418] ;  /* 0x00041800011a7983 */ /* 0x000ee20000300800 */
[----:B------:R1:W-:Y:S03]  /*4ea30*/  STL [R1+0xc6c], R6 ;  /* 0x000c6c0601007387 */ /* 0x0003e60000100800 */
[----:B-1----:R-:W4:Y:S04]  /*4ea40*/  LDL.LU R6, [R1+0x41c] ;  /* 0x00041c0001067983 */ /* 0x002f280000300800 */
[----:B------:R-:W1:Y:S01]  /*4ea50*/  S2R R7, SR_TID.X ;  /* 0x0000000000077919 */ /* 0x000e620000002100 */
[----:B------:R-:W5:Y:S02]  /*4ea60*/  LDL.LU R27, [R1+0x408] ;  /* 0x00040800011b7983 */ /* 0x000f640000300800 */
        /* <DEDUP_REMOVED lines=11> */
[----:B------:R-:W2:Y:S01]  /*4eb20*/  LDL.LU R8, [R1+0x538] ;  /* 0x0005380001087983 */ /* 0x000ea20000300800 */
[----:B-1----:R-:W-:-:S02]  /*4eb30*/  LOP3.LUT R4, R7, 0x1c, RZ, 0xc0, !PT ;  /* 0x0000001c07047812 */ /* 0x002fc400078ec0ff */
[----:B------:R-:W2:Y:S01]  /*4eb40*/  LDL.LU R7, [R1+0x53c] ;  /* 0x00053c0001077983 */ /* 0x000ea20000300800 */
[----:B---3--:R-:W-:-:S05]  /*4eb50*/  FMUL R26, R2, R26 ;  /* 0x0000001a021a7220 */ /* 0x008fca0000400000 */
[----:B------:R1:W-:Y:S01]  /*4eb60*/  STL [R1+0x418], R26 ;  /* 0x0004181a01007387 */ /* 0x0003e20000100800 */
[----:B----4-:R-:W-:-:S03]  /*4eb70*/  FMUL R6, R2, R6 ;  /* 0x0000000602067220 */ /* 0x010fc60000400000 */
[----:B-1----:R-:W3:Y:S02]  /*4eb80*/  LDL.LU R26, [R1+0x1a00] ;  /* 0x001a0000011a7983 */ /* 0x002ee40000300800 */
[----:B------:R1:W-:Y:S02]  /*4eb90*/  STL [R1+0x41c], R6 ;  /* 0x00041c0601007387 */ /* 0x0003e40000100800 */
[----:B-1----:R-:W0:Y:S01]  /*4eba0*/  LDL.LU R6, [R1+0xc70] ;  /* 0x000c700001067983 */ /* 0x002e220000300800 */
[----:B------:R-:W0:Y:S01]  /*4ebb0*/  MUFU.EX2 R0, R0 ;  /* 0x0000000000007308 */ /* 0x000e220000000800 */
[C---:B-----5:R-:W-:Y:S02]  /*4ebc0*/  FMUL R27, R2.reuse, R27 ;  /* 0x0000001b021b7220 */ /* 0x060fe40000400000 */
[C---:B--2---:R-:W-:Y:S02]  /*4ebd0*/  FMUL R19, R2.reuse, R19 ;  /* 0x0000001302137220 */ /* 0x044fe40000400000 */
[----:B------:R-:W-:-:S02]  /*4ebe0*/  FMUL R18, R2, R18 ;  /* 0x0000001202127220 */ /* 0x000fc40000400000 */
[C---:B------:R-:W-:Y:S02]  /*4ebf0*/  FMUL R17, R2.reuse, R17 ;  /* 0x0000001102117220 */ /* 0x040fe40000400000 */
[C---:B------:R-:W-:Y:S01]  /*4ec00*/  FMUL R16, R2.reuse, R16 ;  /* 0x0000001002107220 */ /* 0x040fe20000400000 */
[----:B------:R1:W-:Y:S01]  /*4ec10*/  STL [R1+0x408], R27 ;  /* 0x0004081b01007387 */ /* 0x0003e20000100800 */
[C---:B------:R-:W-:Y:S02]  /*4ec20*/  FMUL R15, R2.reuse, R15 ;  /* 0x0000000f020f7220 */ /* 0x040fe40000400000 */
[C---:B------:R-:W-:Y:S02]  /*4ec30*/  FMUL R14, R2.reuse, R14 ;  /* 0x0000000e020e7220 */ /* 0x040fe40000400000 */
[C---:B------:R-:W-:Y:S02]  /*4ec40*/  FMUL R13, R2.reuse, R13 ;  /* 0x0000000d020d7220 */ /* 0x040fe40000400000 */
[----:B------:R-:W-:-:S02]  /*4ec50*/  FMUL R12, R2, R12 ;  /* 0x0000000c020c7220 */ /* 0x000fc40000400000 */
[C---:B------:R-:W-:Y:S01]  /*4ec60*/  FMUL R11, R2.reuse, R11 ;  /* 0x0000000b020b7220 */ /* 0x040fe20000400000 */
[----:B-1----:R-:W2:Y:S01]  /*4ec70*/  LDL.LU R27, [R1+0x19fc] ;  /* 0x0019fc00011b7983 */ /* 0x002ea20000300800 */
[----:B------:R-:W-:Y:S02]  /*4ec80*/  STL [R1+0x40c], R19 ;  /* 0x00040c1301007387 */ /* 0x000fe40000100800 */
[----:B------:R-:W-:Y:S02]  /*4ec90*/  STL [R1+0x3f8], R18 ;  /* 0x0003f81201007387 */ /* 0x000fe40000100800 */
[----:B------:R-:W-:Y:S01]  /*4eca0*/  STL [R1+0x3fc], R17 ;  /* 0x0003fc1101007387 */ /* 0x000fe20000100800 */
[----:B------:R-:W-:Y:S01]  /*4ecb0*/  STL [R1+0x3e8], R16 ;  /* 0x0003e81001007387 */ /* 0x000fe20000100800 */
[----:B------:R-:W-:Y:S02]  /*4ecc0*/  STL [R1+0x3ec], R15 ;  /* 0x0003ec0f01007387 */ /* 0x000fe40000100800 */
[----:B------:R-:W-:-:S02]  /*4ecd0*/  FMUL R10, R2, R10 ;  /* 0x0000000a020a7220 */ /* 0x000fc40000400000 */
[----:B------:R-:W-:Y:S02]  /*4ece0*/  STL [R1+0x3d8], R14 ;  /* 0x0003d80e01007387 */ /* 0x000fe40000100800 */
[C---:B------:R-:W-:Y:S01]  /*4ecf0*/  FMUL R9, R2.reuse, R9 ;  /* 0x0000000902097220 */ /* 0x040fe20000400000 */
[----:B------:R-:W-:Y:S01]  /*4ed00*/  STL [R1+0x3dc], R13 ;  /* 0x0003dc0d01007387 */ /* 0x000fe20000100800 */
[C---:B------:R-:W-:Y:S02]  /*4ed10*/  FMUL R8, R2.reuse, R8 ;  /* 0x0000000802087220 */ /* 0x040fe40000400000 */
[----:B------:R-:W-:Y:S02]  /*4ed20*/  STL [R1+0x458], R12 ;  /* 0x0004580c01007387 */ /* 0x000fe40000100800 */
[----:B------:R-:W-:Y:S01]  /*4ed30*/  FMUL R7, R2, R7 ;  /* 0x0000000702077220 */ /* 0x000fe20000400000 */
[----:B------:R-:W-:Y:S01]  /*4ed40*/  STL [R1+0x45c], R11 ;  /* 0x00045c0b01007387 */ /* 0x000fe20000100800 */
[----:B------:R-:W-:Y:S02]  /*4ed50*/  STL [R1+0x548], R10 ;  /* 0x0005480a01007387 */ /* 0x000fe40000100800 */
[----:B------:R-:W-:Y:S02]  /*4ed60*/  STL [R1+0x54c], R9 ;  /* 0x00054c0901007387 */ /* 0x000fe40000100800 */
[----:B------:R-:W-:Y:S01]  /*4ed70*/  FMUL R2, R3, 1.4426950216293334961 ;  /* 0x3fb8aa3b03027820 */ /* 0x000fe20000400000 */
[----:B------:R-:W-:Y:S01]  /*4ed80*/  STL [R1+0x538], R8 ;  /* 0x0005380801007387 */ /* 0x000fe20000100800 */
[----:B------:R-:W-:Y:S02]  /*4ed90*/  STL [R1+0x53c], R7 ;  /* 0x00053c0701007387 */ /* 0x000fe40000100800 */
[----:B------:R-:W-:-:S02]  /*4eda0*/  FADD R3, -R29, R28 ;  /* 0x0000001c1d037221 */ /* 0x000fc40000000100 */
[----:B------:R-:W4:Y:S01]  /*4edb0*/  LDL.LU R28, [R1+0x520] ;  /* 0x00052000011c7983 */ /* 0x000f220000300800 */
[----:B0-----:R-:W-:-:S05]  /*4edc0*/  FFMA R6, R0, R6, R5 ;  /* 0x0000000600067223 */ /* 0x001fca0000000005 */
[----:B------:R0:W-:Y:S04]  /*4edd0*/  STL [R1+0xc70], R6 ;  /* 0x000c700601007387 */ /* 0x0001e80000100800 */
[----:B0-----:R-:W5:Y:S01]  /*4ede0*/  LDL.LU R6, [R1+0x524] ;  /* 0x0005240001067983 */ /* 0x001f620000300800 */
[----:B------:R-:W2:Y:S02]  /*4edf0*/  LDL.LU R29, [R1+0x510] ;  /* 0x00051000011d7983 */ /* 0x000ea40000300800 */
        /* <DEDUP_REMOVED lines=13> */
[----:B----4-:R-:W-:-:S05]  /*4eed0*/  FMUL R28, R0, R28 ;  /* 0x0000001c001c7220 */ /* 0x010fca0000400000 */
[----:B------:R0:W-:Y:S04]  /*4eee0*/  STL [R1+0x520], R28 ;  /* 0x0005201c01007387 */ /* 0x0001e80000100800 */
[----:B0-----:R-:W4:Y:S01]  /*4eef0*/  LDL.LU R28, [R1+0x19f8] ;  /* 0x0019f800011c7983 */ /* 0x001f220000300800 */
[----:B------:R-:W-:-:S06]  /*4ef00*/  LEA.HI R4, R4, 0x98, RZ, 0x1e ;  /* 0x0000009804047811 */ /* 0x000fcc00078ff0ff */
[----:B------:R-:W0:Y:S01]  /*4ef10*/  LDS R4, [R4.X8+0x40000] ;  /* 0x0400000004047984 */ /* 0x000e220000008800 */
[C---:B-----5:R-:W-:Y:S02]  /*4ef20*/  FMUL R6, R0.reuse, R6 ;  /* 0x0000000600067220 */ /* 0x060fe40000400000 */
[----:B--2---:R-:W-:-:S03]  /*4ef30*/  FMUL R29, R0, R29 ;  /* 0x0000001d001d7220 */ /* 0x004fc60000400000 */
[----:B------:R1:W-:Y:S04]  /*4ef40*/  STL [R1+0x524], R6 ;  /* 0x0005240601007387 */ /* 0x0003e80000100800 */
[----:B-1----:R-:W0:Y:S01]  /*4ef50*/  LDL.LU R6, [R1+0xc74] ;  /* 0x000c740001067983 */ /* 0x002e220000300800 */
[----:B------:R1:W-:Y:S03]  /*4ef60*/  STL [R1+0x510], R29 ;  /* 0x0005101d01007387 */ /* 0x0003e60000100800 */
[----:B-1----:R-:W2:Y:S04]  /*4ef70*/  LDL.LU R29, [R1+0x19f4] ;  /* 0x0019f400011d7983 */ /* 0x002ea80000300800 */
[----:B------:R-:W1:Y:S01]  /*4ef80*/  S2R R19, SR_TID.X ;  /* 0x0000000000137919 */ /* 0x000e620000002100 */
[----:B------:R-:W0:Y:S01]  /*4ef90*/  MUFU.EX2 R2, R2 ;  /* 0x0000000200027308 */ /* 0x000e220000000800 */
[----:B---3--:R-:W-:-:S02]  /*4efa0*/  FMUL R5, R0, R5 ;  /* 0x0000000500057220 */ /* 0x008fc40000400000 */
[C---:B------:R-:W-:Y:S02]  /*4efb0*/  FMUL R18, R0.reuse, R18 ;  /* 0x0000001200127220 */ /* 0x040fe40000400000 */
[C---:B------:R-:W-:Y:S02]  /*4efc0*/  FMUL R17, R0.reuse, R17 ;  /* 0x0000001100117220 */ /* 0x040fe40000400000 */
[C---:B------:R-:W-:Y:S02]  /*4efd0*/  FMUL R16, R0.reuse, R16 ;  /* 0x0000001000107220 */ /* 0x040fe40000400000 */
[C---:B------:R-:W-:Y:S01]  /*4efe0*/  FMUL R15, R0.reuse, R15 ;  /* 0x0000000f000f7220 */ /* 0x040fe20000400000 */
[----:B------:R-:W-:Y:S01]  /*4eff0*/  STL [R1+0x514], R5 ;  /* 0x0005140501007387 */ /* 0x000fe20000100800 */
[C---:B------:R-:W-:Y:S02]  /*4f000*/  FMUL R14, R0.reuse, R14 ;  /* 0x0000000e000e7220 */ /* 0x040fe40000400000 */
[----:B------:R-:W-:Y:S02]  /*4f010*/  STL [R1+0x500], R18 ;  /* 0x0005001201007387 */ /* 0x000fe40000100800 */
[C---:B------:R-:W-:Y:S01]  /*4f020*/  FMUL R13, R0.reuse, R13 ;  /* 0x0000000d000d7220 */ /* 0x040fe20000400000 */
[----:B------:R-:W-:Y:S01]  /*4f030*/  STL [R1+0x504], R17 ;  /* 0x0005041101007387 */ /* 0x000fe20000100800 */
[----:B------:R-:W-:-:S02]  /*4f040*/  FMUL R12, R0, R12 ;  /* 0x0000000c000c7220 */ /* 0x000fc40000400000 */
[----:B------:R-:W-:Y:S02]  /*4f050*/  STL [R1+0x4f0], R16 ;  /* 0x0004f01001007387 */ /* 0x000fe40000100800 */
[C---:B------:R-:W-:Y:S01]  /*4f060*/  FMUL R11, R0.reuse, R11 ;  /* 0x0000000b000b7220 */ /* 0x040fe20000400000 */
[----:B------:R-:W-:Y:S01]  /*4f070*/  STL [R1+0x4f4], R15 ;  /* 0x0004f40f01007387 */ /* 0x000fe20000100800 */
[C---:B------:R-:W-:Y:S02]  /*4f080*/  FMUL R10, R0.reuse, R10 ;  /* 0x0000000a000a7220 */ /* 0x040fe40000400000 */
[----:B------:R-:W-:Y:S02]  /*4f090*/  STL [R1+0x4e0], R14 ;  /* 0x0004e00e01007387 */ /* 0x000fe40000100800 */
[C---:B------:R-:W-:Y:S01]  /*4f0a0*/  FMUL R9, R0.reuse, R9 ;  /* 0x0000000900097220 */ /* 0x040fe20000400000 */
[----:B------:R-:W-:Y:S01]  /*4f0b0*/  STL [R1+0x4e4], R13 ;  /* 0x0004e40d01007387 */ /* 0x000fe20000100800 */
[----:B------:R-:W-:-:S02]  /*4f0c0*/  FMUL R8, R0, R8 ;  /* 0x0000000800087220 */ /* 0x000fc40000400000 */
[----:B------:R-:W-:Y:S01]  /*4f0d0*/  STL [R1+0x4d0], R12 ;  /* 0x0004d00c01007387 */ /* 0x000fe20000100800 */
[----:B-1----:R-:W-:Y:S01]  /*4f0e0*/  LOP3.LUT R19, R19, 0x1c, RZ, 0xc0, !PT ;  /* 0x0000001c13137812 */ /* 0x002fe200078ec0ff */
[----:B------:R-:W-:Y:S01]  /*4f0f0*/  FMUL R7, R0, R7 ;  /* 0x0000000700077220 */ /* 0x000fe20000400000 */
[----:B------:R-:W-:Y:S01]  /*4f100*/  STL [R1+0x4d4], R11 ;  /* 0x0004d40b01007387 */ /* 0x000fe20000100800 */
[----:B------:R-:W-:Y:S01]  /*4f110*/  STL [R1+0x4c0], R10 ;  /* 0x0004c00a01007387 */ /* 0x000fe20000100800 */
[----:B------:R-:W-:Y:S01]  /*4f120*/  LEA.HI R19, R19, 0xa0, RZ, 0x1e ;  /* 0x000000a013137811 */ /* 0x000fe200078ff0ff */
[----:B------:R-:W-:Y:S02]  /*4f130*/  STL [R1+0x4c4], R9 ;  /* 0x0004c40901007387 */ /* 0x000fe40000100800 */
[----:B------:R-:W-:Y:S01]  /*4f140*/  FMUL R0, R3, 1.4426950216293334961 ;  /* 0x3fb8aa3b03007820 */ /* 0x000fe20000400000 */
[----:B------:R-:W-:Y:S01]  /*4f150*/  STL [R1+0x4b0], R8 ;  /* 0x0004b00801007387 */ /* 0x000fe20000100800 */
[----:B------:R-:W-:Y:S03]  /*4f160*/  STL [R1+0x4b4], R7 ;  /* 0x0004b40701007387 */ /* 0x000fe60000100800 */
[----:B------:R1:W3:Y:S01]  /*4f170*/  LDS R5, [R19.X8+0x40000] ;  /* 0x0400000013057984 */ /* 0x0002e20000008800 */
[----:B0-----:R-:W-:-:S02]  /*4f180*/  FFMA R6, R2, R6, R4 ;  /* 0x0000000602067223 */ /* 0x001fc40000000004 */
[----:B--2---:R-:W-:Y:S02]  /*4f190*/  FADD R3, -R27, R29 ;  /* 0x0000001d1b037221 */ /* 0x004fe40000000100 */
[----:B------:R-:W2:Y:S01]  /*4f1a0*/  LDL.LU R27, [R1+0x528] ;  /* 0x00052800011b7983 */ /* 0x000ea20000300800 */
[----:B-1----:R-:W5:Y:S02]  /*4f1b0*/  LDL.LU R19, [R1+0x52c] ;  /* 0x00052c0001137983 */ /* 0x002f640000300800 */
[----:B------:R0:W-:Y:S02]  /*4f1c0*/  STL [R1+0xc74], R6 ;  /* 0x000c740601007387 */ /* 0x0001e40000100800 */
[----:B------:R-:W3:Y:S01]  /*4f1d0*/  LDL.LU R8, [R1+0x518] ;  /* 0x0005180001087983 */ /* 0x000ee20000300800 */
        /* <DEDUP_REMOVED lines=12> */
[----:B0-----:R-:W4:Y:S01]  /*4f2a0*/  LDL.LU R6, [R1+0x4bc] ;  /* 0x0004bc0001067983 */ /* 0x001f220000300800 */
[----:B--2---:R-:W-:-:S02]  /*4f2b0*/  FMUL R27, R2, R27 ;  /* 0x0000001b021b7220 */ /* 0x004fc40000400000 */
[C---:B-----5:R-:W-:Y:S02]  /*4f2c0*/  FMUL R19, R2.reuse, R19 ;  /* 0x0000001302137220 */ /* 0x060fe40000400000 */
[C---:B---3--:R-:W-:Y:S01]  /*4f2d0*/  FMUL R8, R2.reuse, R8 ;  /* 0x0000000802087220 */ /* 0x048fe20000400000 */
[----:B------:R0:W-:Y:S04]  /*4f2e0*/  STL [R1+0x528], R27 ;  /* 0x0005281b01007387 */ /* 0x0001e80000100800 */
[----:B0-----:R-:W2:Y:S01]  /*4f2f0*/  LDL.LU R27, [R1+0x19f0] ;  /* 0x0019f000011b7983 */ /* 0x001ea20000300800 */
[----:B------:R-:W-:Y:S02]  /*4f300*/  STL [R1+0x52c], R19 ;  /* 0x00052c1301007387 */ /* 0x000fe40000100800 */
[----:B------:R0:W-:Y:S02]  /*4f310*/  STL [R1+0x518], R8 ;  /* 0x0005180801007387 */ /* 0x0001e40000100800 */
[----:B0-----:R-:W3:Y:S01]  /*4f320*/  LDL.LU R8, [R1+0xc78] ;  /* 0x000c780001087983 */ /* 0x001ee20000300800 */
[----:B----4-:R-:W-:-:S05]  /*4f330*/  FMUL R19, R2, R4 ;  /* 0x0000000402137220 */ /* 0x010fca0000400000 */
[----:B------:R0:W-:Y:S01]  /*4f340*/  STL [R1+0x51c], R19 ;  /* 0x00051c1301007387 */ /* 0x0001e20000100800 */
[----:B------:R-:W3:Y:S01]  /*4f350*/  MUFU.EX2 R0, R0 ;  /* 0x0000000000007308 */ /* 0x000ee20000000800 */
[C---:B0-----:R-:W-:Y:S02]  /*4f360*/  FMUL R19, R2.reuse, R18 ;  /* 0x0000001202137220 */ /* 0x041fe40000400000 */
[C---:B------:R-:W-:Y:S02]  /*4f370*/  FMUL R18, R2.reuse, R17 ;  /* 0x0000001102127220 */ /* 0x040fe40000400000 */
[C---:B------:R-:W-:Y:S02]  /*4f380*/  FMUL R17, R2.reuse, R16 ;  /* 0x0000001002117220 */ /* 0x040fe40000400000 */
[C---:B------:R-:W-:Y:S02]  /*4f390*/  FMUL R16, R2.reuse, R15 ;  /* 0x0000000f02107220 */ /* 0x040fe40000400000 */
[C---:B------:R-:W-:Y:S01]  /*4f3a0*/  FMUL R15, R2.reuse, R14 ;  /* 0x0000000e020f7220 */ /* 0x040fe20000400000 */
[----:B------:R-:W-:Y:S01]  /*4f3b0*/  STL [R1+0x508], R19 ;  /* 0x0005081301007387 */ /* 0x000fe20000100800 */
[----:B------:R-:W-:-:S02]  /*4f3c0*/  FMUL R14, R2, R13 ;  /* 0x0000000d020e7220 */ /* 0x000fc40000400000 */
[----:B------:R0:W-:Y:S02]  /*4f3d0*/  STL [R1+0x50c], R18 ;  /* 0x00050c1201007387 */ /* 0x0001e40000100800 */
[C---:B------:R-:W-:Y:S01]  /*4f3e0*/  FMUL R13, R2.reuse, R12 ;  /* 0x0000000c020d7220 */ /* 0x040fe20000400000 */
[----:B------:R1:W-:Y:S01]  /*4f3f0*/  STL [R1+0x4f8], R17 ;  /* 0x0004f81101007387 */ /* 0x0003e20000100800 */
[C---:B------:R-:W-:Y:S02]  /*4f400*/  FMUL R12, R2.reuse, R11 ;  /* 0x0000000b020c7220 */ /* 0x040fe40000400000 */
[----:B------:R4:W-:Y:S02]  /*4f410*/  STL [R1+0x4fc], R16 ;  /* 0x0004fc1001007387 */ /* 0x0009e40000100800 */
[C---:B------:R-:W-:Y:S01]  /*4f420*/  FMUL R11, R2.reuse, R10 ;  /* 0x0000000a020b7220 */ /* 0x040fe20000400000 */
[----:B------:R-:W-:Y:S01]  /*4f430*/  STL [R1+0x4e8], R15 ;  /* 0x0004e80f01007387 */ /* 0x000fe20000100800 */
[----:B------:R-:W-:-:S02]  /*4f440*/  FMUL R10, R2, R9 ;  /* 0x00000009020a7220 */ /* 0x000fc40000400000 */
[----:B------:R-:W-:Y:S02]  /*4f450*/  STL [R1+0x4ec], R14 ;  /* 0x0004ec0e01007387 */ /* 0x000fe40000100800 */
[----:B------:R-:W-:Y:S02]  /*4f460*/  STL [R1+0x4d8], R13 ;  /* 0x0004d80d01007387 */ /* 0x000fe40000100800 */
[C---:B------:R-:W-:Y:S01]  /*4f470*/  FMUL R9, R2.reuse, R7 ;  /* 0x0000000702097220 */ /* 0x040fe20000400000 */
[----:B------:R-:W-:Y:S01]  /*4f480*/  STL [R1+0x4dc], R12 ;  /* 0x0004dc0c01007387 */ /* 0x000fe20000100800 */
[----:B------:R-:W-:Y:S02]  /*4f490*/  STL [R1+0x4c8], R11 ;  /* 0x0004c80b01007387 */ /* 0x000fe40000100800 */
[----:B------:R-:W-:Y:S02]  /*4f4a0*/  STL [R1+0x4cc], R10 ;  /* 0x0004cc0a01007387 */ /* 0x000fe40000100800 */
[----:B------:R-:W5:Y:S02]  /*4f4b0*/  LDL.LU R7, [R1+0x4a0] ;  /* 0x0004a00001077983 */ /* 0x000f640000300800 */
[----:B------:R-:W-:Y:S01]  /*4f4c0*/  FMUL R2, R2, R6 ;  /* 0x0000000602027220 */ /* 0x000fe20000400000 */
[----:B------:R-:W-:Y:S01]  /*4f4d0*/  STL [R1+0x4b8], R9 ;  /* 0x0004b80901007387 */ /* 0x000fe20000100800 */
[----:B------:R-:W2:Y:S03]  /*4f4e0*/  LDL.LU R6, [R1+0x4a4] ;  /* 0x0004a40001067983 */ /* 0x000ea60000300800 */
[----:B------:R4:W-:Y:S01]  /*4f4f0*/  STL [R1+0x4bc], R2 ;  /* 0x0004bc0201007387 */ /* 0x0009e20000100800 */
[----:B0-----:R-:W2:Y:S02]  /*4f500*/  LDL.LU R18, [R1+0x490] ;  /* 0x0004900001127983 */ /* 0x001ea40000300800 */
[----:B-1----:R-:W2:Y:S02]  /*4f510*/  LDL.LU R17, [R1+0x494] ;  /* 0x0004940001117983 */ /* 0x002ea40000300800 */
[----:B----4-:R-:W4:Y:S02]  /*4f520*/  LDL.LU R16, [R1+0x480] ;  /* 0x0004800001107983 */ /* 0x010f240000300800 */
[----:B------:R-:W-:-:S02]  /*4f530*/  FMUL R2, R3, 1.4426950216293334961 ;  /* 0x3fb8aa3b03027820 */ /* 0x000fc40000400000 */
[----:B---3--:R-:W-:-:S05]  /*4f540*/  FFMA R8, R0, R8, R5 ;  /* 0x0000000800087223 */ /* 0x008fca0000000005 */
[----:B------:R0:W-:Y:S01]  /*4f550*/  STL [R1+0xc78], R8 ;  /* 0x000c780801007387 */ /* 0x0001e20000100800 */
        /* <DEDUP_REMOVED lines=8> */
[----:B0-----:R-:W3:Y:S02]  /*4f5e0*/  LDL.LU R8, [R1+0x654] ;  /* 0x0006540001087983 */ /* 0x001ee40000300800 */
[----:B-----5:R-:W-:-:S02]  /*4f5f0*/  FMUL R7, R0, R7 ;  /* 0x0000000700077220 */ /* 0x020fc40000400000 */
[----:B--2---:R-:W-:-:S03]  /*4f600*/  FMUL R5, R0, R6 ;  /* 0x0000000600057220 */ /* 0x004fc60000400000 */
[----:B------:R0:W-:Y:S01]  /*4f610*/  STL [R1+0x4a0], R7 ;  /* 0x0004a00701007387 */ /* 0x0001e20000100800 */
[----:B------:R-:W-:-:S03]  /*4f620*/  FMUL R18, R0, R18 ;  /* 0x0000001200127220 */ /* 0x000fc60000400000 */
[----:B0-----:R-:W2:Y:S01]  /*4f630*/  LDL.LU R7, [R1+0x640] ;  /* 0x0006400001077983 */ /* 0x001ea20000300800 */
[----:B------:R0:W-:Y:S02]  /*4f640*/  STL [R1+0x4a4], R5 ;  /* 0x0004a40501007387 */ /* 0x0001e40000100800 */
[----:B------:R-:W5:Y:S02]  /*4f650*/  LDL.LU R6, [R1+0x644] ;  /* 0x0006440001067983 */ /* 0x000f640000300800 */
[----:B------:R-:W-:Y:S02]  /*4f660*/  STL [R1+0x490], R18 ;  /* 0x0004901201007387 */ /* 0x000fe40000100800 */
[C---:B0-----:R-:W-:Y:S02]  /*4f670*/  FMUL R5, R0.reuse, R17 ;  /* 0x0000001100057220 */ /* 0x041fe40000400000 */
[----:B----4-:R-:W-:-:S03]  /*4f680*/  FMUL R17, R0, R16 ;  /* 0x0000001000117220 */ /* 0x010fc60000400000 */
[----:B------:R-:W-:Y:S02]  /*4f690*/  STL [R1+0x494], R5 ;  /* 0x0004940501007387 */ /* 0x000fe40000100800 */
[----:B------:R-:W-:Y:S02]  /*4f6a0*/  STL [R1+0x480], R17 ;  /* 0x0004801101007387 */ /* 0x000fe40000100800 */
[----:B------:R-:W0:Y:S01]  /*4f6b0*/  S2R R29, SR_TID.X ;  /* 0x00000000001d7919 */ /* 0x000e220000002100 */
[----:B---3--:R-:W-:-:S03]  /*4f6c0*/  FMUL R16, R0, R3 ;  /* 0x0000000300107220 */ /* 0x008fc60000400000 */
[----:B------:R-:W3:Y:S01]  /*4f6d0*/  LDL.LU R3, [R1+0xc7c] ;  /* 0x000c7c0001037983 */ /* 0x000ee20000300800 */
[----:B0-----:R-:W-:-:S04]  /*4f6e0*/  LOP3.LUT R29, R29, 0x1c, RZ, 0xc0, !PT ;  /* 0x0000001c1d1d7812 */ /* 0x001fc800078ec0ff */
[----:B------:R-:W-:-:S05]  /*4f6f0*/  LEA.HI R29, R29, 0xa8, RZ, 0x1e ;  /* 0x000000a81d1d7811 */ /* 0x000fca00078ff0ff */
[----:B------:R-:W3:Y:S01]  /*4f700*/  LDS R4, [R29.X8+0x40000] ;  /* 0x040000001d047984 */ /* 0x000ee20000008800 */
[C---:B------:R-:W-:Y:S02]  /*4f710*/  FMUL R15, R0.reuse, R15 ;  /* 0x0000000f000f7220 */ /* 0x040fe40000400000 */
[C---:B------:R-:W-:Y:S02]  /*4f720*/  FMUL R14, R0.reuse, R14 ;  /* 0x0000000e000e7220 */ /* 0x040fe40000400000 */
[C---:B------:R-:W-:Y:S01]  /*4f730*/  FMUL R13, R0.reuse, R13 ;  /* 0x0000000d000d7220 */ /* 0x040fe20000400000 */
[----:B------:R-:W3:Y:S01]  /*4f740*/  MUFU.EX2 R2, R2 ;  /* 0x0000000200027308 */ /* 0x000ee20000000800 */
[C---:B------:R-:W-:Y:S01]  /*4f750*/  FMUL R12, R0.reuse, R12 ;  /* 0x0000000c000c7220 */ /* 0x040fe20000400000 */
[----:B------:R-:W-:Y:S01]  /*4f760*/  STL [R1+0x484], R16 ;  /* 0x0004841001007387 */ /* 0x000fe20000100800 */
[C---:B------:R-:W-:Y:S02]  /*4f770*/  FMUL R11, R0.reuse, R11 ;  /* 0x0000000b000b7220 */ /* 0x040fe40000400000 */
[----:B------:R-:W-:Y:S02]  /*4f780*/  STL [R1+0x470], R15 ;  /* 0x0004700f01007387 */ /* 0x000fe40000100800 */
[C---:B------:R-:W-:Y:S01]  /*4f790*/  FMUL R10, R0.reuse, R10 ;  /* 0x0000000a000a7220 */ /* 0x040fe20000400000 */
[----:B------:R-:W-:Y:S01]  /*4f7a0*/  STL [R1+0x474], R14 ;  /* 0x0004740e01007387 */ /* 0x000fe20000100800 */
[----:B------:R-:W-:Y:S02]  /*4f7b0*/  STL [R1+0x460], R13 ;  /* 0x0004600d01007387 */ /* 0x000fe40000100800 */
[----:B------:R-:W-:-:S02]  /*4f7c0*/  FMUL R9, R0, R9 ;  /* 0x0000000900097220 */ /* 0x000fc40000400000 */
[----:B------:R-:W-:Y:S01]  /*4f7d0*/  STL [R1+0x464], R12 ;  /* 0x0004640c01007387 */ /* 0x000fe20000100800 */
[----:B------:R-:W-:Y:S01]  /*4f7e0*/  STL [R1+0x660], R11 ;  /* 0x0006600b01007387 */ /* 0x000fe20000100800 */
[C---:B------:R-:W-:Y:S02]  /*4f7f0*/  FMUL R8, R0.reuse, R8 ;  /* 0x0000000800087220 */ /* 0x040fe40000400000 */
[----:B------:R0:W-:Y:S02]  /*4f800*/  STL [R1+0x664], R10 ;  /* 0x0006640a01007387 */ /* 0x0001e40000100800 */
[----:B0-----:R-:W4:Y:S01]  /*4f810*/  LDL.LU R10, [R1+0x4a8] ;  /* 0x0004a800010a7983 */ /* 0x001f220000300800 */
[----:B------:R0:W-:Y:S02]  /*4f820*/  STL [R1+0x650], R9 ;  /* 0x0006500901007387 */ /* 0x0001e40000100800 */
[C---:B--2---:R-:W-:Y:S02]  /*4f830*/  FMUL R7, R0.reuse, R7 ;  /* 0x0000000700077220 */ /* 0x044fe40000400000 */
[----:B-----5:R-:W-:Y:S01]  /*4f840*/  FMUL R6, R0, R6 ;  /* 0x0000000600067220 */ /* 0x020fe20000400000 */
[----:B0-----:R-:W2:Y:S01]  /*4f850*/  LDL.LU R9, [R1+0x4ac] ;  /* 0x0004ac0001097983 */ /* 0x001ea20000300800 */
[----:B------:R0:W-:Y:S02]  /*4f860*/  STL [R1+0x654], R8 ;  /* 0x0006540801007387 */ /* 0x0001e40000100800 */
[----:B------:R1:W-:Y:S01]  /*4f870*/  STL [R1+0x640], R7 ;  /* 0x0006400701007387 */ /* 0x0003e20000100800 */
[----:B0-----:R-:W5:Y:S01]  /*4f880*/  LDL.LU R8, [R1+0x498] ;  /* 0x0004980001087983 */ /* 0x001f620000300800 */
[----:B------:R0:W-:Y:S02]  /*4f890*/  STL [R1+0x644], R6 ;  /* 0x0006440601007387 */ /* 0x0001e40000100800 */
[----:B-1----:R-:W5:Y:S02]  /*4f8a0*/  LDL.LU R7, [R1+0x49c] ;  /* 0x00049c0001077983 */ /* 0x002f640000300800 */
[----:B---3--:R-:W-:-:S05]  /*4f8b0*/  FFMA R3, R2, R3, R4 ;  /* 0x0000000302037223 */ /* 0x008fca0000000004 */
[----:B------:R-:W-:Y:S01]  /*4f8c0*/  STL [R1+0xc7c], R3 ;  /* 0x000c7c0301007387 */ /* 0x000fe20000100800 */
[----:B------:R-:W3:Y:S02]  /*4f8d0*/  LDL.LU R17, [R1+0x488] ;  /* 0x0004880001117983 */ /* 0x000ee40000300800 */
[----:B------:R-:W3:Y:S02]  /*4f8e0*/  LDL.LU R16, [R1+0x48c] ;  /* 0x00048c0001107983 */ /* 0x000ee40000300800 */
[----:B------:R-:W3:Y:S01]  /*4f8f0*/  LDL.LU R15, [R1+0x478] ;  /* 0x00047800010f7983 */ /* 0x000ee20000300800 */
[----:B------:R-:W3:Y:S01]  /*4f900*/  LDL.LU R13, [R1+0x47c] ;  /* 0x00047c00010d7983 */ /* 0x000ee20000300800 */
[----:B------:R-:W3:Y:S02]  /*4f910*/  LDL.LU R12, [R1+0x468] ;  /* 0x00046800010c7983 */ /* 0x000ee40000300800 */
[----:B0-----:R-:W3:Y:S02]  /*4f920*/  LDL.LU R6, [R1+0x46c] ;  /* 0x00046c0001067983 */ /* 0x001ee40000300800 */
[----:B------:R-:W3:Y:S02]  /*4f930*/  LDL.LU R14, [R1+0x668] ;  /* 0x00066800010e7983 */ /* 0x000ee40000300800 */
[----:B----4-:R-:W-:-:S05]  /*4f940*/  FMUL R10, R2, R10 ;  /* 0x0000000a020a7220 */ /* 0x010fca0000400000 */
[----:B------:R0:W-:Y:S01]  /*4f950*/  STL [R1+0x4a8], R10 ;  /* 0x0004a80a01007387 */ /* 0x0001e20000100800 */
[----:B------:R-:W4:Y:S02]  /*4f960*/  LDL.LU R11, [R1+0x66c] ;  /* 0x00066c00010b7983 */ /* 0x000f240000300800 */
[----:B--2---:R-:W-:-:S05]  /*4f970*/  FMUL R9, R2, R9 ;  /* 0x0000000902097220 */ /* 0x004fca0000400000 */
[----:B------:R1:W-:Y:S01]  /*4f980*/  STL [R1+0x4ac], R9 ;  /* 0x0004ac0901007387 */ /* 0x0003e20000100800 */
[----:B0-----:R-:W2:Y:S02]  /*4f990*/  LDL.LU R10, [R1+0x658] ;  /* 0x00065800010a7983 */ /* 0x001ea40000300800 */
[C---:B-----5:R-:W-:Y:S02]  /*4f9a0*/  FMUL R19, R2.reuse, R8 ;  /* 0x0000000802137220 */ /* 0x060fe40000400000 */
[C---:B------:R-:W-:Y:S01]  /*4f9b0*/  FMUL R18, R2.reuse, R7 ;  /* 0x0000000702127220 */ /* 0x040fe20000400000 */
[----:B-1----:R-:W5:Y:S01]  /*4f9c0*/  LDL.LU R9, [R1+0x65c] ;  /* 0x00065c0001097983 */ /* 0x002f620000300800 */
[----:B------:R-:W5:Y:S02]  /*4f9d0*/  LDL.LU R8, [R1+0x648] ;  /* 0x0006480001087983 */ /* 0x000f640000300800 */
[----:B------:R-:W-:Y:S02]  /*4f9e0*/  STL [R1+0x498], R19 ;  /* 0x0004981301007387 */ /* 0x000fe40000100800 */
[----:B------:R-:W5:Y:S01]  /*4f9f0*/  LDL.LU R7, [R1+0x64c] ;  /* 0x00064c0001077983 */ /* 0x000f620000300800 */
[----:B------:R3:W-:Y:S04]  /*4fa00*/  STL [R1+0x49c], R18 ;  /* 0x00049c1201007387 */ /* 0x0007e80000100800 */
[----:B------:R-:W0:Y:S01]  /*4fa10*/  S2R R29, SR_TID.X ;  /* 0x00000000001d7919 */ /* 0x000e220000002100 */
[----:B---3--:R-:W-:-:S02]  /*4fa20*/  FMUL R18, R2, R17 ;  /* 0x0000001102127220 */ /* 0x008fc40000400000 */
[C---:B------:R-:W-:Y:S02]  /*4fa30*/  FMUL R17, R2.reuse, R16 ;  /* 0x0000001002117220 */ /* 0x040fe40000400000 */
[C---:B------:R-:W-:Y:S02]  /*4fa40*/  FMUL R16, R2.reuse, R15 ;  /* 0x0000000f02107220 */ /* 0x040fe40000400000 */
[C---:B------:R-:W-:Y:S01]  /*4fa50*/  FMUL R15, R2.reuse, R13 ;  /* 0x0000000d020f7220 */ /* 0x040fe20000400000 */
[----:B------:R-:W-:Y:S01]  /*4fa60*/  STL [R1+0x488], R18 ;  /* 0x0004881201007387 */ /* 0x000fe20000100800 */
[----:B------:R-:W-:Y:S02]  /*4fa70*/  STL [R1+0x48c], R17 ;  /* 0x00048c1101007387 */ /* 0x000fe40000100800 */
[----:B------:R-:W3:Y:S02]  /*4fa80*/  LDL.LU R13, [R1+0xc80] ;  /* 0x000c8000010d7983 */ /* 0x000ee40000300800 */
[----:B------:R1:W-:Y:S01]  /*4fa90*/  STL [R1+0x478], R16 ;  /* 0x0004781001007387 */ /* 0x0003e20000100800 */
[----:B------:R0:W-:Y:S01]  /*4faa0*/  STL [R1+0x47c], R15 ;  /* 0x00047c0f01007387 */ /* 0x0001e20000100800 */
[----:B-1----:R-:W-:-:S02]  /*4fab0*/  FMUL R16, R2, R12 ;  /* 0x0000000c02107220 */ /* 0x002fc40000400000 */
[----:B0-----:R-:W-:Y:S01]  /*4fac0*/  FMUL R15, R2, R6 ;  /* 0x00000006020f7220 */ /* 0x001fe20000400000 */
[----:B------:R-:W3:Y:S02]  /*4fad0*/  LDL.LU R12, [R1+0x630] ;  /* 0x00063000010c7983 */ /* 0x000ee40000300800 */
[----:B------:R-:W-:Y:S02]  /*4fae0*/  STL [R1+0x468], R16 ;  /* 0x0004681001007387 */ /* 0x000fe40000100800 */
[----:B------:R-:W3:Y:S01]  /*4faf0*/  LDL.LU R6, [R1+0x634] ;  /* 0x0006340001067983 */ /* 0x000ee20000300800 */
[----:B------:R-:W-:-:S04]  /*4fb00*/  LOP3.LUT R29, R29, 0x1c, RZ, 0xc0, !PT ;  /* 0x0000001c1d1d7812 */ /* 0x000fc800078ec0ff */
[----:B------:R-:W-:-:S05]  /*4fb10*/  LEA.HI R29, R29, 0xb0, RZ, 0x1e ;  /* 0x000000b01d1d7811 */ /* 0x000fca00078ff0ff */
[----:B------:R-:W3:Y:S01]  /*4fb20*/  LDS R5, [R29.X8+0x40000] ;  /* 0x040000001d057984 */ /* 0x000ee20000008800 */
[----:B------:R-:W-:-:S04]  /*4fb30*/  FADD R0, -R26, R28 ;  /* 0x0000001c1a007221 */ /* 0x000fc80000000100 */
[----:B------:R-:W-:Y:S02]  /*4fb40*/  FMUL R0, R0, 1.4426950216293334961 ;  /* 0x3fb8aa3b00007820 */ /* 0x000fe40000400000 */
[C---:B------:R-:W-:Y:S02]  /*4fb50*/  FMUL R14, R2.reuse, R14 ;  /* 0x0000000e020e7220 */ /* 0x040fe40000400000 */
[C---:B----4-:R-:W-:Y:S02]  /*4fb60*/  FMUL R11, R2.reuse, R11 ;  /* 0x0000000b020b7220 */ /* 0x050fe40000400000 */
[----:B------:R-:W3:Y:S01]  /*4fb70*/  MUFU.EX2 R0, R0 ;  /* 0x0000000000007308 */ /* 0x000ee20000000800 */
[----:B------:R-:W-:Y:S01]  /*4fb80*/  STL [R1+0x46c], R15 ;  /* 0x00046c0f01007387 */ /* 0x000fe20000100800 */
[----:B------:R-:W-:Y:S02]  /*4fb90*/  STL [R1+0x668], R14 ;  /* 0x0006680e01007387 */ /* 0x000fe40000100800 */
[C---:B--2---:R-:W-:Y:S01]  /*4fba0*/  FMUL R10, R2.reuse, R10 ;  /* 0x0000000a020a7220 */ /* 0x044fe20000400000 */
[----:B------:R0:W-:Y:S01]  /*4fbb0*/  STL [R1+0x66c], R11 ;  /* 0x00066c0b01007387 */ /* 0x0001e20000100800 */
[----:B-----5:R-:W-:-:S02]  /*4fbc0*/  FMUL R9, R2, R9 ;  /* 0x0000000902097220 */ /* 0x020fc40000400000 */
[C---:B------:R-:W-:Y:S01]  /*4fbd0*/  FMUL R8, R2.reuse, R8 ;  /* 0x0000000802087220 */ /* 0x040fe20000400000 */
[----:B0-----:R-:W2:Y:S01]  /*4fbe0*/  LDL.LU R11, [R1+0x620] ;  /* 0x00062000010b7983 */ /* 0x001ea20000300800 */
[----:B------:R0:W-:Y:S02]  /*4fbf0*/  STL [R1+0x658], R10 ;  /* 0x0006580a01007387 */ /* 0x0001e40000100800 */
[----:B------:R-:W-:Y:S02]  /*4fc00*/  FMUL R2, R2, R7 ;  /* 0x0000000702027220 */ /* 0x000fe40000400000 */
[----:B------:R-:W-:Y:S01]  /*4fc10*/  FADD R3, -R24, R25 ;  /* 0x0000001918037221 */ /* 0x000fe20000000100 */
[----:B0-----:R-:W4:Y:S01]  /*4fc20*/  LDL.LU R10, [R1+0x624] ;  /* 0x00062400010a7983 */ /* 0x001f220000300800 */
[----:B------:R0:W-:Y:S02]  /*4fc30*/  STL [R1+0x65c], R9 ;  /* 0x00065c0901007387 */ /* 0x0001e40000100800 */
[----:B------:R-:W5:Y:S02]  /*4fc40*/  LDL.LU R15, [R1+0x610] ;  /* 0x00061000010f7983 */ /* 0x000f640000300800 */
[----:B------:R1:W-:Y:S01]  /*4fc50*/  STL [R1+0x648], R8 ;  /* 0x0006480801007387 */ /* 0x0003e20000100800 */
[----:B0-----:R-:W5:Y:S01]  /*4fc60*/  LDL.LU R9, [R1+0x614] ;  /* 0x0006140001097983 */ /* 0x001f620000300800 */
[----:B------:R0:W-:Y:S02]  /*4fc70*/  STL [R1+0x64c], R2 ;  /* 0x00064c0201007387 */ /* 0x0001e40000100800 */
[----:B-1----:R-:W5:Y:S02]  /*4fc80*/  LDL.LU R8, [R1+0x600] ;  /* 0x0006000001087983 */ /* 0x002f640000300800 */
[----:B------:R-:W5:Y:S02]  /*4fc90*/  LDL.LU R7, [R1+0x604] ;  /* 0x0006040001077983 */ /* 0x000f640000300800 */
[----:B0-----:R-:W-:-:S02]  /*4fca0*/  FMUL R2, R3, 1.4426950216293334961 ;  /* 0x3fb8aa3b03027820 */ /* 0x001fc40000400000 */
[----:B---3--:R-:W-:-:S05]  /*4fcb0*/  FFMA R13, R0, R13, R5 ;  /* 0x0000000d000d7223 */ /* 0x008fca0000000005 */
[----:B------:R0:W-:Y:S01]  /*4fcc0*/  STL [R1+0xc80], R13 ;  /* 0x000c800d01007387 */ /* 0x0001e20000100800 */
[----:B------:R-:W3:Y:S02]  /*4fcd0*/  LDL.LU R14, [R1+0x5f0] ;  /* 0x0005f000010e7983 */ /* 0x000ee40000300800 */
[C---:B------:R-:W-:Y:S02]  /*4fce0*/  FMUL R5, R0.reuse, R12 ;  /* 0x0000000c00057220 */ /* 0x040fe40000400000 */
[----:B------:R-:W-:-:S03]  /*4fcf0*/  FMUL R3, R0, R6 ;  /* 0x0000000600037220 */ /* 0x000fc60000400000 */
[----:B------:R-:W-:Y:S01]  /*4fd00*/  STL [R1+0x630], R5 ;  /* 0x0006300501007387 */ /* 0x000fe20000100800 */
[----:B0-----:R-:W3:Y:S03]  /*4fd10*/  LDL.LU R13, [R1+0x5f4] ;  /* 0x0005f400010d7983 */ /* 0x001ee60000300800 */
[----:B------:R0:W-:Y:S01]  /*4fd20*/  STL [R1+0x634], R3 ;  /* 0x0006340301007387 */ /* 0x0001e20000100800 */
[----:B------:R-:W3:Y:S03]  /*4fd30*/  LDL.LU R6, [R1+0x5e0] ;  /* 0x0005e00001067983 */ /* 0x000ee60000300800 */
[----:B0-----:R-:W3:Y:S01]  /*4fd40*/  LDL.LU R3, [R1+0x5e4] ;  /* 0x0005e40001037983 */ /* 0x001ee20000300800 */
[----:B------:R-:W3:Y:S02]  /*4fd50*/  LDL.LU R12, [R1+0x5d0] ;  /* 0x0005d000010c7983 */ /* 0x000ee40000300800 */
[----:B--2---:R-:W-:-:S05]  /*4fd60*/  FMUL R11, R0, R11 ;  /* 0x0000000b000b7220 */ /* 0x004fca0000400000 */
[----:B------:R0:W-:Y:S01]  /*4fd70*/  STL [R1+0x620], R11 ;  /* 0x0006200b01007387 */ /* 0x0001e20000100800 */
[C---:B----4-:R-:W-:Y:S02]  /*4fd80*/  FMUL R5, R0.reuse, R10 ;  /* 0x0000000a00057220 */ /* 0x050fe40000400000 */
[C---:B-----5:R-:W-:Y:S01]  /*4fd90*/  FMUL R15, R0.reuse, R15 ;  /* 0x0000000f000f7220 */ /* 0x060fe20000400000 */
[----:B0-----:R-:W2:Y:S02]  /*4fda0*/  LDL.LU R11, [R1+0x5d4] ;  /* 0x0005d400010b7983 */ /* 0x001ea40000300800 */
[----:B------:R0:W-:Y:S02]  /*4fdb0*/  STL [R1+0x624], R5 ;  /* 0x0006240501007387 */ /* 0x0001e40000100800 */
[----:B------:R-:W4:Y:S02]  /*4fdc0*/  LDL.LU R10, [R1+0x5c0] ;  /* 0x0005c000010a7983 */ /* 0x000f240000300800 */
[----:B------:R-:W-:-:S02]  /*4fdd0*/  FMUL R9, R0, R9 ;  /* 0x0000000900097220 */ /* 0x000fc40000400000 */
[C---:B------:R-:W-:Y:S01]  /*4fde0*/  FMUL R8, R0.reuse, R8 ;  /* 0x0000000800087220 */ /* 0x040fe20000400000 */
[----:B0-----:R-:W5:Y:S01]  /*4fdf0*/  LDL.LU R5, [R1+0x5c4] ;  /* 0x0005c40001057983 */ /* 0x001f620000300800 */
[----:B------:R-:W-:Y:S02]  /*4fe00*/  STL [R1+0x610], R15 ;  /* 0x0006100f01007387 */ /* 0x000fe40000100800 */
[C---:B------:R-:W-:Y:S02]  /*4fe10*/  FMUL R7, R0.reuse, R7 ;  /* 0x0000000700077220 */ /* 0x040fe40000400000 */
[----:B------:R0:W-:Y:S02]  /*4fe20*/  STL [R1+0x614], R9 ;  /* 0x0006140901007387 */ /* 0x0001e40000100800 */
[----:B0-----:R-:W5:Y:S01]  /*4fe30*/  LDL.LU R9, [R1+0xc84] ;  /* 0x000c840001097983 */ /* 0x001f620000300800 */
[----:B------:R0:W-:Y:S03]  /*4fe40*/  STL [R1+0x600], R8 ;  /* 0x0006000801007387 */ /* 0x0001e60000100800 */
[----:B0-----:R-:W5:Y:S01]  /*4fe50*/  LDL.LU R8, [R1+0x638] ;  /* 0x0006380001087983 */ /* 0x001f620000300800 */
[----:B------:R0:W-:Y:S03]  /*4fe60*/  STL [R1+0x604], R7 ;  /* 0x0006040701007387 */ /* 0x0001e60000100800 */
[----:B0-----:R-:W5:Y:S01]  /*4fe70*/  LDL.LU R7, [R1+0x63c] ;  /* 0x00063c0001077983 */ /* 0x001f620000300800 */
[----:B---3--:R-:W-:-:S05]  /*4fe80*/  FMUL R16, R0, R14 ;  /* 0x0000000e00107220 */ /* 0x008fca0000400000 */
[----:B------:R-:W-:Y:S01]  /*4fe90*/  STL [R1+0x5f0], R16 ;  /* 0x0005f01001007387 */ /* 0x000fe20000100800 */
[C---:B------:R-:W-:Y:S02]  /*4fea0*/  FMUL R15, R0.reuse, R13 ;  /* 0x0000000d000f7220 */ /* 0x040fe40000400000 */
[----:B------:R-:W-:-:S03]  /*4feb0*/  FMUL R14, R0, R6 ;  /* 0x00000006000e7220 */ /* 0x000fc60000400000 */
[----:B------:R0:W-:Y:S01]  /*4fec0*/  STL [R1+0x5f4], R15 ;  /* 0x0005f40f01007387 */ /* 0x0001e20000100800 */
[----:B------:R-:W3:Y:S02]  /*4fed0*/  LDL.LU R6, [R1+0x628] ;  /* 0x0006280001067983 */ /* 0x000ee40000300800 */
[----:B------:R1:W-:Y:S02]  /*4fee0*/  STL [R1+0x5e0], R14 ;  /* 0x0005e00e01007387 */ /* 0x0003e40000100800 */
[----:B------:R-:W-:Y:S02]  /*4fef0*/  FMUL R13, R0, R3 ;  /* 0x00000003000d7220 */ /* 0x000fe40000400000 */
[----:B------:R-:W3:Y:S04]  /*4ff00*/  LDL.LU R3, [R1+0x62c] ;  /* 0x00062c0001037983 */ /* 0x000ee80000300800 */
[----:B------:R-:W0:Y:S02]  /*4ff10*/  S2R R29, SR_TID.X ;  /* 0x00000000001d7919 */ /* 0x000e240000002100 */
[----:B0-----:R-:W-:-:S04]  /*4ff20*/  LOP3.LUT R29, R29, 0x1c, RZ, 0xc0, !PT ;  /* 0x0000001c1d1d7812 */ /* 0x001fc800078ec0ff */
[----:B------:R-:W-:-:S05]  /*4ff30*/  LEA.HI R29, R29, 0xb8, RZ, 0x1e ;  /* 0x000000b81d1d7811 */ /* 0x000fca00078ff0ff */
[----:B------:R-:W0:Y:S01]  /*4ff40*/  LDS R4, [R29.X8+0x40000] ;  /* 0x040000001d047984 */ /* 0x000e220000008800 */
[----:B------:R-:W0:Y:S01]  /*4ff50*/  MUFU.EX2 R2, R2 ;  /* 0x0000000200027308 */ /* 0x000e220000000800 */
[C---:B------:R-:W-:Y:S02]  /*4ff60*/  FMUL R12, R0.reuse, R12 ;  /* 0x0000000c000c7220 */ /* 0x040fe40000400000 */
[C---:B--2---:R-:W-:Y:S02]  /*4ff70*/  FMUL R11, R0.reuse, R11 ;  /* 0x0000000b000b7220 */ /* 0x044fe40000400000 */
[C---:B----4-:R-:W-:Y:S01]  /*4ff80*/  FMUL R10, R0.reuse, R10 ;  /* 0x0000000a000a7220 */ /* 0x050fe20000400000 */
[----:B------:R-:W-:Y:S01]  /*4ff90*/  STL [R1+0x5e4], R13 ;  /* 0x0005e40d01007387 */ /* 0x000fe20000100800 */
[----:B------:R-:W-:Y:S02]  /*4ffa0*/  STL [R1+0x5d0], R12 ;  /* 0x0005d00c01007387 */ /* 0x000fe40000100800 */
[----:B------:R-:W-:Y:S02]  /*4ffb0*/  STL [R1+0x5d4], R11 ;  /* 0x0005d40b01007387 */ /* 0x000fe40000100800 */
[----:B------:R-:W2:Y:S02]  /*4ffc0*/  LDL.LU R17, [R1+0x618] ;  /* 0x0006180001117983 */ /* 0x000ea40000300800 */
[----:B-----5:R-:W-:Y:S01]  /*4ffd0*/  FMUL R0, R0, R5 ;  /* 0x0000000500007220 */ /* 0x020fe20000400000 */
[----:B------:R-:W-:Y:S01]  /*4ffe0*/  STL [R1+0x5c0], R10 ;  /* 0x0005c00a01007387 */ /* 0x000fe20000100800 */
[----:B------:R-:W4:Y:S03]  /*4fff0*/  LDL.LU R15, [R1+0x61c] ;  /* 0x00061c00010f7983 */ /* 0x000f260000300800 */
[----:B------:R5:W-:Y:S01]  /*50000*/  STL [R1+0x5c4], R0 ;  /* 0x0005c40001007387 */ /* 0x000be20000100800 */
[----:B-1----:R-:W4:Y:S02]  /*50010*/  LDL.LU R14, [R1+0x608] ;  /* 0x00060800010e7983 */ /* 0x002f240000300800 */
[----:B------:R-:W4:Y:S02]  /*50020*/  LDL.LU R5, [R1+0x60c] ;  /* 0x00060c0001057983 */ /* 0x000f240000300800 */
[----:B0-----:R-:W-:-:S02]  /*50030*/  FFMA R9, R2, R9, R4 ;  /* 0x0000000902097223 */ /* 0x001fc40000000004 */
[----:B------:R-:W-:-:S03]  /*50040*/  FMUL R4, R2, R8 ;  /* 0x0000000802047220 */ /* 0x000fc60000400000 */
[----:B------:R0:W-:Y:S01]  /*50050*/  STL [R1+0xc84], R9 ;  /* 0x000c840901007387 */ /* 0x0001e20000100800 */
[----:B-----5:R-:W-:-:S03]  /*50060*/  FMUL R0, R2, R7 ;  /* 0x0000000702007220 */ /* 0x020fc60000400000 */
[----:B0-----:R-:W5:Y:S01]  /*50070*/  LDL R9, [R1+0x374] ;  /* 0x0003740001097983 */ /* 0x001f620000100800 */
[----:B------:R-:W5:Y:S02]  /*50080*/  LDL.LU R16, [R1+0x5f8] ;  /* 0x0005f80001107983 */ /* 0x000f640000300800 */
[----:B------:R3:W-:Y:S02]  /*50090*/  STL [R1+0x638], R4 ;  /* 0x0006380401007387 */ /* 0x0007e40000100800 */
[----:B------:R-:W5:Y:S01]  /*500a0*/  LDL.LU R13, [R1+0x5fc] ;  /* 0x0005fc00010d7983 */ /* 0x000f620000300800 */
[----:B------:R0:W-:Y:S01]  /*500b0*/  STL [R1+0x63c], R0 ;  /* 0x00063c0001007387 */ /* 0x0001e20000100800 */
[----:B------:R-:W5:Y:S02]  /*500c0*/  LDL.LU R12, [R1+0x5e8] ;  /* 0x0005e800010c7983 */ /* 0x000f640000300800 */
[----:B------:R-:W5:Y:S02]  /*500d0*/  LDL.LU R11, [R1+0x5ec] ;  /* 0x0005ec00010b7983 */ /* 0x000f640000300800 */
[----:B------:R-:W5:Y:S02]  /*500e0*/  LDL.LU R10, [R1+0x5d8] ;  /* 0x0005d800010a7983 */ /* 0x000f640000300800 */
[----:B---3--:R-:W-:-:S02]  /*500f0*/  FMUL R4, R2, R6 ;  /* 0x0000000602047220 */ /* 0x008fc40000400000 */
[----:B0-----:R-:W-:-:S03]  /*50100*/  FMUL R0, R2, R3 ;  /* 0x0000000302007220 */ /* 0x001fc60000400000 */
[----:B------:R-:W-:Y:S01]  /*50110*/  STL [R1+0x628], R4 ;  /* 0x0006280401007387 */ /* 0x000fe20000100800 */
[----:B------:R-:W3:Y:S03]  /*50120*/  LDL.LU R8, [R1+0x5dc] ;  /* 0x0005dc0001087983 */ /* 0x000ee60000300800 */
[----:B------:R0:W-:Y:S01]  /*50130*/  STL [R1+0x62c], R0 ;  /* 0x00062c0001007387 */ /* 0x0001e20000100800 */
[----:B------:R-:W3:Y:S03]  /*50140*/  LDL.LU R3, [R1+0x5c8] ;  /* 0x0005c80001037983 */ /* 0x000ee60000300800 */
[----:B0-----:R-:W3:Y:S01]  /*50150*/  LDL.LU R0, [R1+0x5cc] ;  /* 0x0005cc0001007983 */ /* 0x001ee20000300800 */
[----:B------:R-:W3:Y:S02]  /*50160*/  LDL.64 R6, [R1+0xe20] ;  /* 0x000e200001067983 */ /* 0x000ee40000100a00 */
[----:B--2---:R-:W-:-:S02]  /*50170*/  FMUL R17, R2, R17 ;  /* 0x0000001102117220 */ /* 0x004fc40000400000 */
[----:B----4-:R-:W-:-:S03]  /*50180*/  FMUL R4, R2, R15 ;  /* 0x0000000f02047220 */ /* 0x010fc60000400000 */
[----:B------:R0:W-:Y:S01]  /*50190*/  STL [R1+0x618], R17 ;  /* 0x0006181101007387 */ /* 0x0001e20000100800 */
[----:B------:R-:W-:-:S03]  /*501a0*/  FMUL R14, R2, R14 ;  /* 0x0000000e020e7220 */ /* 0x000fc60000400000 */
[----:B------:R1:W-:Y:S01]  /*501b0*/  STL [R1+0x61c], R4 ;  /* 0x00061c0401007387 */ /* 0x0003e20000100800 */
[----:B0-----:R-:W-:-:S03]  /*501c0*/  FMUL R17, R2, R5 ;  /* 0x0000000502117220 */ /* 0x001fc60000400000 */
[----:B-1----:R-:W2:Y:S01]  /*501d0*/  LDL.64 R4, [R1+0xe18] ;  /* 0x000e180001047983 */ /* 0x002ea20000100a00 */
[----:B------:R0:W-:Y:S03]  /*501e0*/  STL [R1+0x608], R14 ;  /* 0x0006080e01007387 */ /* 0x0001e60000100800 */
[----:B0-----:R-:W4:Y:S01]  /*501f0*/  LDL.64 R14, [R1+0xdf8] ;  /* 0x000df800010e7983 */ /* 0x001f220000100a00 */
[----:B------:R-:W-:Y:S02]  /*50200*/  STL [R1+0x60c], R17 ;  /* 0x00060c1101007387 */ /* 0x000fe40000100800 */
[C---:B-----5:R-:W-:Y:S02]  /*50210*/  FMUL R16, R2.reuse, R16 ;  /* 0x0000001002107220 */ /* 0x060fe40000400000 */
[C---:B------:R-:W-:Y:S02]  /*50220*/  FMUL R13, R2.reuse, R13 ;  /* 0x0000000d020d7220 */ /* 0x040fe40000400000 */
[C---:B------:R-:W-:Y:S01]  /*50230*/  FMUL R12, R2.reuse, R12 ;  /* 0x0000000c020c7220 */ /* 0x040fe20000400000 */
[----:B------:R-:W-:Y:S01]  /*50240*/  STL [R1+0x5f8], R16 ;  /* 0x0005f81001007387 */ /* 0x000fe20000100800 */
[----:B------:R-:W-:-:S02]  /*50250*/  FMUL R11, R2, R11 ;  /* 0x0000000b020b7220 */ /* 0x000fc40000400000 */
[----:B------:R-:W-:Y:S02]  /*50260*/  STL [R1+0x5fc], R13 ;  /* 0x0005fc0d01007387 */ /* 0x000fe40000100800 */
[----:B------:R-:W5:Y:S02]  /*50270*/  LDL.64 R28, [R1+0xe10] ;  /* 0x000e1000011c7983 */ /* 0x000f640000100a00 */
[C---:B------:R-:W-:Y:S01]  /*50280*/  FMUL R10, R2.reuse, R10 ;  /* 0x0000000a020a7220 */ /* 0x040fe20000400000 */
[----:B------:R0:W-:Y:S01]  /*50290*/  STL [R1+0x5e8], R12 ;  /* 0x0005e80c01007387 */ /* 0x0001e20000100800 */
[----:B------:R-:W5:Y:S02]  /*502a0*/  LDL.64 R18, [R1+0xdf0] ;  /* 0x000df00001127983 */ /* 0x000f640000100a00 */
[----:B------:R-:W-:Y:S01]  /*502b0*/  STL [R1+0x5ec], R11 ;  /* 0x0005ec0b01007387 */ /* 0x000fe20000100800 */
[----:B0-----:R-:W5:Y:S01]  /*502c0*/  LDL.64 R12, [R1+0xde8] ;  /* 0x000de800010c7983 */ /* 0x001f620000100a00 */
[----:B------:R0:W-:Y:S02]  /*502d0*/  STL [R1+0x5d8], R10 ;  /* 0x0005d80a01007387 */ /* 0x0001e40000100800 */
[----:B---3--:R-:W-:-:S02]  /*502e0*/  FMUL R8, R2, R8 ;  /* 0x0000000802087220 */ /* 0x008fc40000400000 */
[----:B------:R-:W-:-:S03]  /*502f0*/  FMUL R3, R2, R3 ;  /* 0x0000000302037220 */ /* 0x000fc60000400000 */
[----:B------:R-:W-:Y:S04]  /*50300*/  STL [R1+0x5dc], R8 ;  /* 0x0005dc0801007387 */ /* 0x000fe80000100800 */
[----:B------:R-:W-:Y:S01]  /*50310*/  STL [R1+0x5c8], R3 ;  /* 0x0005c80301007387 */ /* 0x000fe20000100800 */
[----:B------:R-:W3:Y:S02]  /*50320*/  LDL.64 R24, [R1+0xdc0] ;  /* 0x000dc00001187983 */ /* 0x000ee40000100a00 */
[----:B------:R-:W-:Y:S02]  /*50330*/  FMUL R0, R2, R0 ;  /* 0x0000000002007220 */ /* 0x000fe40000400000 */
[----:B------:R-:W-:-:S03]  /*50340*/  IMAD.WIDE R6, R9, 0x2, R6 ;  /* 0x0000000209067825 */ /* 0x000fc600078e0206 */
[----:B------:R1:W-:Y:S01]  /*50350*/  STL [R1+0x5cc], R0 ;  /* 0x0005cc0001007387 */ /* 0x0003e20000100800 */
[----:B------:R-:W3:Y:S02]  /*50360*/  LDL.64 R16, [R1+0xe08] ;  /* 0x000e080001107983 */ /* 0x000ee40000100a00 */
[----:B0-----:R-:W3:Y:S01]  /*50370*/  LDL.64 R10, [R1+0xdb8] ;  /* 0x000db800010a7983 */ /* 0x001ee20000100a00 */
[----:B-1----:R5:W3:Y:S01]  /*50380*/  LDG.E.U16 R0, [R6.64] ;  /* 0x0000000606007981 */ /* 0x002ae2000c1e1500 */
[----:B--2---:R-:W-:-:S05]  /*50390*/  IMAD.WIDE R4, R9, 0x2, R4 ;  /* 0x0000000209047825 */ /* 0x004fca00078e0204 */
[----:B------:R0:W2:Y:S01]  /*503a0*/  LDG.E.U16 R26, [R4.64] ;  /* 0x00000006041a7981 */ /* 0x0000a2000c1e1500 */
[----:B----4-:R-:W-:-:S03]  /*503b0*/  IMAD.WIDE R2, R9, 0x2, R14 ;  /* 0x0000000209027825 */ /* 0x010fc600078e020e */
[----:B------:R-:W4:Y:S04]  /*503c0*/  LDL.64 R14, [R1+0xdb0] ;  /* 0x000db000010e7983 */ /* 0x000f280000100a00 */
[----:B------:R1:W4:Y:S01]  /*503d0*/  LDG.E.U16 R8, [R2.64] ;  /* 0x0000000602087981 */ /* 0x000322000c1e1500 */
[----:B-----5:R-:W-:-:S04]  /*503e0*/  IMAD.WIDE R6, R9, 0x2, R28 ;  /* 0x0000000209067825 */ /* 0x020fc800078e021c */
[C---:B0-----:R-:W-:Y:S02]  /*503f0*/  IMAD.WIDE R4, R9.reuse, 0x2, R18 ;  /* 0x0000000209047825 */ /* 0x041fe400078e0212 */
[----:B------:R-:W5:Y:S02]  /*50400*/  LDL.64 R18, [R1+0xda8] ;  /* 0x000da80001127983 */ /* 0x000f640000100a00 */
[C---:B-1----:R-:W-:Y:S02]  /*50410*/  IMAD.WIDE R2, R9.reuse, 0x2, R12 ;  /* 0x0000000209027825 */ /* 0x042fe400078e020c */
[----:B------:R-:W5:Y:S04]  /*50420*/  LDL.64 R12, [R1+0xe00] ;  /* 0x000e0000010c7983 */ /* 0x000f680000100a00 */
[----:B---3--:R0:W-:Y:S04]  /*50430*/  STL [R1+0x818], R0 ;  /* 0x0008180001007387 */ /* 0x0081e80000100800 */
[----:B0-----:R0:W3:Y:S02]  /*50440*/  LDG.E.U16 R0, [R6.64] ;  /* 0x0000000606007981 */ /* 0x0010e4000c1e1500 */
[----:B0-----:R-:W-:-:S02]  /*50450*/  IMAD.WIDE R6, R9, 0x2, R24 ;  /* 0x0000000209067825 */ /* 0x001fc400078e0218 */
[----:B--2---:R0:W-:Y:S04]  /*50460*/  STL [R1+0x814], R26 ;  /* 0x0008141a01007387 */ /* 0x0041e80000100800 */
[----:B----4-:R1:W-:Y:S04]  /*50470*/  STL [R1+0x80c], R8 ;  /* 0x00080c0801007387 */ /* 0x0103e80000100800 */
[----:B0-----:R0:W2:Y:S01]  /*50480*/  LDG.E.U16 R26, [R4.64] ;  /* 0x00000006041a7981 */ /* 0x0010a2000c1e1500 */
[----:B------:R-:W4:Y:S03]  /*50490*/  LDL.64 R28, [R1+0xd98] ;  /* 0x000d9800011c7983 */ /* 0x000f260000100a00 */
[----:B-1----:R1:W4:Y:S02]  /*504a0*/  LDG.E.U16 R8, [R2.64] ;  /* 0x0000000602087981 */ /* 0x002324000c1e1500 */
[----:B-1----:R-:W-:-:S02]  /*504b0*/  IMAD.WIDE R2, R9, 0x2, R10 ;  /* 0x0000000209027825 */ /* 0x002fc400078e020a */
[----:B------:R-:W5:Y:S04]  /*504c0*/  LDL.64 R10, [R1+0xd90] ;  /* 0x000d9000010a7983 */ /* 0x000f680000100a00 */
[----:B---3--:R1:W-:Y:S04]  /*504d0*/  STL [R1+0x808], R0 ;  /* 0x0008080001007387 */ /* 0x0083e80000100800 */
[----:B-1----:R1:W3:Y:S01]  /*504e0*/  LDG.E.U16 R0, [R6.64] ;  /* 0x0000000606007981 */ /* 0x0022e2000c1e1500 */
[----:B0-----:R-:W-:-:S04]  /*504f0*/  IMAD.WIDE R4, R9, 0x2, R16 ;  /* 0x0000000209047825 */ /* 0x001fc800078e0210 */
[C---:B-1----:R-:W-:Y:S01]  /*50500*/  IMAD.WIDE R6, R9.reuse, 0x2, R14 ;  /* 0x0000000209067825 */ /* 0x042fe200078e020e */
[----:B--2---:R0:W-:Y:S04]  /*50510*/  STL [R1+0x800], R26 ;  /* 0x0008001a01007387 */ /* 0x0041e80000100800 */
[----:B----4-:R1:W-:Y:S04]  /*50520*/  STL [R1+0x7fc], R8 ;  /* 0x0007fc0801007387 */ /* 0x0103e80000100800 */
[----:B0-----:R5:W2:Y:S01]  /*50530*/  LDG.E.U16 R26, [R4.64] ;  /* 0x00000006041a7981 */ /* 0x001aa2000c1e1500 */
[----:B------:R-:W4:Y:S02]  /*50540*/  LDL.64 R24, [R1+0xde0] ;  /* 0x000de00001187983 */ /* 0x000f240000100a00 */
[----:B------:R-:W4:Y:S02]  /*50550*/  LDL.64 R16, [R1+0xd88] ;  /* 0x000d880001107983 */ /* 0x000f240000100a00 */
[----:B------:R-:W4:Y:S01]  /*50560*/  LDL.64 R14, [R1+0xd80] ;  /* 0x000d8000010e7983 */ /* 0x000f220000100a00 */
[----:B-1----:R0:W4:Y:S04]  /*50570*/  LDG.E.U16 R8, [R2.64] ;  /* 0x0000000602087981 */ /* 0x002128000c1e1500 */
[----:B---3--:R1:W-:Y:S04]  /*50580*/  STL [R1+0x7f4], R0 ;  /* 0x0007f40001007387 */ /* 0x0083e80000100800 */
[----:B-1----:R1:W3:Y:S04]  /*50590*/  LDG.E.U16 R0, [R6.64] ;  /* 0x0000000606007981 */ /* 0x0022e8000c1e1500 */
[----:B-1----:R-:W3:Y:S01]  /*505a0*/  LDL.64 R6, [R1+0xda0] ;  /* 0x000da00001067983 */ /* 0x002ee20000100a00 */
[----:B-----5:R-:W-:-:S04]  /*505b0*/  IMAD.WIDE R4, R9, 0x2, R18 ;  /* 0x0000000209047825 */ /* 0x020fc800078e0212 */
[C---:B0-----:R-:W-:Y:S01]  /*505c0*/  IMAD.WIDE R2, R9.reuse, 0x2, R12 ;  /* 0x0000000209027825 */ /* 0x041fe200078e020c */
[----:B--2---:R0:W-:Y:S04]  /*505d0*/  STL [R1+0x7f0], R26 ;  /* 0x0007f01a01007387 */ /* 0x0041e80000100800 */
[----:B0-----:R0:W2:Y:S04]  /*505e0*/  LDG.E.U16 R26, [R4.64] ;  /* 0x00000006041a7981 */ /* 0x0010a8000c1e1500 */
[----:B----4-:R1:W-:Y:S01]  /*505f0*/  STL [R1+0x7ec], R8 ;  /* 0x0007ec0801007387 */ /* 0x0103e20000100800 */
[----:B------:R-:W4:Y:S02]  /*50600*/  LDL.64 R18, [R1+0xd78] ;  /* 0x000d780001127983 */ /* 0x000f240000100a00 */
[----:B------:R-:W5:Y:S02]  /*50610*/  LDL.64 R12, [R1+0xdd8] ;  /* 0x000dd800010c7983 */ /* 0x000f640000100a00 */
[C---:B0-----:R-:W-:Y:S01]  /*50620*/  IMAD.WIDE R4, R9.reuse, 0x2, R28 ;  /* 0x0000000209047825 */ /* 0x041fe200078e021c */
[----:B-1----:R0:W4:Y:S03]  /*50630*/  LDG.E.U16 R8, [R2.64] ;  /* 0x0000000602087981 */ /* 0x002126000c1e1500 */
[----:B0-----:R-:W-:-:S02]  /*50640*/  IMAD.WIDE R2, R9, 0x2, R10 ;  /* 0x0000000209027825 */ /* 0x001fc400078e020a */
[----:B------:R-:W4:Y:S04]  /*50650*/  LDL.64 R10, [R1+0xd70] ;  /* 0x000d7000010a7983 */ /* 0x000f280000100a00 */
[----:B---3--:R0:W-:Y:S01]  /*50660*/  STL [R1+0x7e8], R0 ;  /* 0x0007e80001007387 */ /* 0x0081e20000100800 */
[----:B------:R-:W-:-:S03]  /*50670*/  IMAD.WIDE R6, R9, 0x2, R6 ;  /* 0x0000000209067825 */ /* 0x000fc600078e0206 */
[----:B0-----:R0:W3:Y:S04]  /*50680*/  LDG.E.U16 R0, [R4.64] ;  /* 0x0000000604007981 */ /* 0x0010e8000c1e1500 */
[----:B------:R1:W3:Y:S01]  /*50690*/  LDG.E.U16 R28, [R6.64] ;  /* 0x00000006061c7981 */ /* 0x0002e2000c1e1500 */
[----:B0-----:R-:W-:-:S04]  /*506a0*/  IMAD.WIDE R4, R9, 0x2, R16 ;  /* 0x0000000209047825 */ /* 0x001fc800078e0210 */
[C---:B-1----:R-:W-:Y:S01]  /*506b0*/  IMAD.WIDE R6, R9.reuse, 0x2, R24 ;  /* 0x0000000209067825 */ /* 0x042fe200078e0218 */
[----:B------:R5:W3:Y:S04]  /*506c0*/  LDG.E.U16 R29, [R4.64] ;  /* 0x00000006041d7981 */ /* 0x000ae8000c1e1500 */
[----:B--2---:R0:W-:Y:S01]  /*506d0*/  STL [R1+0x7e4], R26 ;  /* 0x0007e41a01007387 */ /* 0x0041e20000100800 */
[----:B------:R-:W2:Y:S02]  /*506e0*/  LDL.64 R16, [R1+0xd60] ;  /* 0x000d600001107983 */ /* 0x000ea40000100a00 */
[C---:B-----5:R-:W-:Y:S01]  /*506f0*/  IMAD.WIDE R4, R9.reuse, 0x2, R12 ;  /* 0x0000000209047825 */ /* 0x060fe200078e020c */
[----:B0-----:R0:W5:Y:S03]  /*50700*/  LDG.E.U16 R26, [R2.64] ;  /* 0x00000006021a7981 */ /* 0x001166000c1e1500 */
[----:B0-----:R-:W-:-:S02]  /*50710*/  IMAD.WIDE R2, R9, 0x2, R14 ;  /* 0x0000000209027825 */ /* 0x001fc400078e020e */
[----:B------:R-:W2:Y:S02]  /*50720*/  LDL.64 R14, [R1+0xdd0] ;  /* 0x000dd000010e7983 */ /* 0x000ea40000100a00 */
[----:B----4-:R0:W-:Y:S02]  /*50730*/  STL [R1+0x7e0], R8 ;  /* 0x0007e00801007387 */ /* 0x0101e40000100800 */
[----:B0-----:R0:W4:Y:S02]  /*50740*/  LDG.E.U16 R8, [R6.64] ;  /* 0x0000000606087981 */ /* 0x001124000c1e1500 */
[C---:B0-----:R-:W-:Y:S02]  /*50750*/  IMAD.WIDE R6, R9.reuse, 0x2, R18 ;  /* 0x0000000209067825 */ /* 0x041fe400078e0212 */
[----:B---3--:R0:W-:Y:S02]  /*50760*/  STL [R1+0x7d8], R28 ;  /* 0x0007d81c01007387 */ /* 0x0081e40000100800 */
[----:B------:R-:W3:Y:S02]  /*50770*/  LDL.64 R24, [R1+0xd58] ;  /* 0x000d580001187983 */ /* 0x000ee40000100a00 */
[----:B------:R-:W2:Y:S02]  /*50780*/  LDL.64 R18, [R1+0xd50] ;  /* 0x000d500001127983 */ /* 0x000ea40000100a00 */
[----:B------:R-:W2:Y:S01]  /*50790*/  LDL.64 R12, [R1+0xd48] ;  /* 0x000d4800010c7983 */ /* 0x000ea20000100a00 */
[----:B------:R1:W-:Y:S04]  /*507a0*/  STL [R1+0x7d4], R0 ;  /* 0x0007d40001007387 */ /* 0x0003e80000100800 */
[----:B0-----:R0:W2:Y:S04]  /*507b0*/  LDG.E.U16 R28, [R2.64] ;  /* 0x00000006021c7981 */ /* 0x0010a8000c1e1500 */
[----:B-1----:R1:W3:Y:S04]  /*507c0*/  LDG.E.U16 R0, [R6.64] ;  /* 0x0000000606007981 */ /* 0x0022e8000c1e1500 */
[----:B-1----:R-:W3:Y:S04]  /*507d0*/  LDL.64 R6, [R1+0xd68] ;  /* 0x000d680001067983 */ /* 0x002ee80000100a00 */
[----:B-----5:R1:W-:Y:S01]  /*507e0*/  STL [R1+0x7cc], R26 ;  /* 0x0007cc1a01007387 */ /* 0x0203e20000100800 */
[----:B0-----:R-:W-:-:S03]  /*507f0*/  IMAD.WIDE R2, R9, 0x2, R10 ;  /* 0x0000000209027825 */ /* 0x001fc600078e020a */
[----:B-1----:R0:W5:Y:S04]  /*50800*/  LDG.E.U16 R26, [R4.64] ;  /* 0x00000006041a7981 */ /* 0x002168000c1e1500 */
[----:B----4-:R1:W-:Y:S01]  /*50810*/  STL [R1+0x7c8], R8 ;  /* 0x0007c80801007387 */ /* 0x0103e20000100800 */
[----:B------:R-:W-:Y:S02]  /*50820*/  STL [R1+0x7c0], R29 ;  /* 0x0007c01d01007387 */ /* 0x000fe40000100800 */
[----:B------:R-:W4:Y:S01]  /*50830*/  LDL.64 R10, [R1+0xdc8] ;  /* 0x000dc800010a7983 */ /* 0x000f220000100a00 */
[----:B-1----:R1:W4:Y:S04]  /*50840*/  LDG.E.U16 R8, [R2.64] ;  /* 0x0000000602087981 */ /* 0x002328000c1e1500 */
[----:B--2---:R2:W-:Y:S01]  /*50850*/  STL [R1+0x7b4], R28 ;  /* 0x0007b41c01007387 */ /* 0x0045e20000100800 */
[----:B---3--:R-:W-:-:S05]  /*50860*/  IMAD.WIDE R6, R9, 0x2, R6 ;  /* 0x0000000209067825 */ /* 0x008fca00078e0206 */
[----:B--2---:R2:W3:Y:S01]  /*50870*/  LDG.E.U16 R28, [R6.64] ;  /* 0x00000006061c7981 */ /* 0x0044e2000c1e1500 */
[----:B0-----:R-:W-:-:S03]  /*50880*/  IMAD.WIDE R4, R9, 0x2, R16 ;  /* 0x0000000209047825 */ /* 0x001fc600078e0210 */
[----:B------:R0:W-:Y:S01]  /*50890*/  STL [R1+0x7b0], R0 ;  /* 0x0007b00001007387 */ /* 0x0001e20000100800 */
[----:B-1----:R-:W-:-:S03]  /*508a0*/  IMAD.WIDE R2, R9, 0x2, R14 ;  /* 0x0000000209027825 */ /* 0x002fc600078e020e */
[----:B0-----:R0:W3:Y:S04]  /*508b0*/  LDG.E.U16 R0, [R4.64] ;  /* 0x0000000604007981 */ /* 0x0010e8000c1e1500 */
[----:B-----5:R1:W-:Y:S01]  /*508c0*/  STL [R1+0x7a8], R26 ;  /* 0x0007a81a01007387 */ /* 0x0203e20000100800 */
[----:B------:R-:W5:Y:S02]  /*508d0*/  LDL.64 R16, [R1+0xd40] ;  /* 0x000d400001107983 */ /* 0x000f640000100a00 */
[----:B------:R-:W5:Y:S02]  /*508e0*/  LDL.64 R14, [R1+0xd38] ;  /* 0x000d3800010e7983 */ /* 0x000f640000100a00 */
[C---:B--2---:R-:W-:Y:S01]  /*508f0*/  IMAD.WIDE R6, R9.reuse, 0x2, R24 ;  /* 0x0000000209067825 */ /* 0x044fe200078e0218 */
[----:B-1----:R1:W2:Y:S03]  /*50900*/  LDG.E.U16 R26, [R2.64] ;  /* 0x00000006021a7981 */ /* 0x0022a6000c1e1500 */
[----:B0-----:R-:W-:-:S04]  /*50910*/  IMAD.WIDE R4, R9, 0x2, R18 ;  /* 0x0000000209047825 */ /* 0x001fc800078e0212 */
[----:B------:R0:W2:Y:S01]  /*50920*/  LDG.E.U16 R18, [R6.64] ;  /* 0x0000000606127981 */ /* 0x0000a2000c1e1500 */
[----:B----4-:R-:W-:Y:S04]  /*50930*/  STL [R1+0x7a0], R8 ;  /* 0x0007a00801007387 */ /* 0x010fe80000100800 */
[----:B------:R-:W4:Y:S04]  /*50940*/  S2R R29, SR_TID.X ;  /* 0x00000000001d7919 */ /* 0x000f280000002100 */
[----:B---3--:R3:W-:Y:S04]  /*50950*/  STL [R1+0x79c], R28 ;  /* 0x00079c1c01007387 */ /* 0x0087e80000100800 */
[----:B---3--:R5:W3:Y:S01]  /*50960*/  LDG.E.U16 R28, [R4.64] ;  /* 0x00000006041c7981 */ /* 0x008ae2000c1e1500 */
[----:B-1----:R-:W-:-:S05]  /*50970*/  IMAD.WIDE R2, R9, 0x2, R12 ;  /* 0x0000000209027825 */ /* 0x002fca00078e020c */
[----:B------:R1:W3:Y:S04]  /*50980*/  LDG.E.U16 R19, [R2.64] ;  /* 0x0000000602137981 */ /* 0x0002e8000c1e1500 */
[----:B------:R2:W-:Y:S01]  /*50990*/  STL [R1+0x790], R0 ;  /* 0x0007900001007387 */ /* 0x0005e20000100800 */
[----:B0-----:R-:W3:Y:S02]  /*509a0*/  LDL.64 R6, [R1+0xd28] ;  /* 0x000d280001067983 */ /* 0x001ee40000100a00 */
[----:B------:R-:W3:Y:S01]  /*509b0*/  LDL.64 R12, [R1+0xd30] ;  /* 0x000d3000010c7983 */ /* 0x000ee20000100a00 */
[----:B----4-:R-:W-:Y:S01]  /*509c0*/  LOP3.LUT R29, R29, 0x1c, RZ, 0xc0, !PT ;  /* 0x0000001c1d1d7812 */ /* 0x010fe200078ec0ff */
[----:B-----5:R-:W-:-:S04]  /*509d0*/  IMAD.WIDE R4, R9, 0x2, R16 ;  /* 0x0000000209047825 */ /* 0x020fc800078e0210 */
[----:B-1----:R-:W-:Y:S02]  /*509e0*/  IMAD.WIDE R2, R9, 0x2, R10 ;  /* 0x0000000209027825 */ /* 0x002fe400078e020a */
[----:B------:R-:W4:Y:S04]  /*509f0*/  LDL.LU R10, [R1+0xc88] ;  /* 0x000c8800010a7983 */ /* 0x000f280000300800 */
[----:B------:R0:W5:Y:S01]  /*50a00*/  LDG.E.U16 R11, [R2.64] ;  /* 0x00000006020b7981 */ /* 0x000162000c1e1500 */
[----:B------:R-:W4:Y:S02]  /*50a10*/  LDL.LU R16, [R1+0x82c] ;  /* 0x00082c0001107983 */ /* 0x000f240000300800 */
[----:B--2---:R-:W-:Y:S01]  /*50a20*/  FADD R0, -R22, R23 ;  /* 0x0000001716007221 */ /* 0x004fe20000000100 */
[----:B------:R-:W-:-:S05]  /*50a30*/  LEA.HI R29, R29, 0xc0, RZ, 0x1e ;  /* 0x000000c01d1d7811 */ /* 0x000fca00078ff0ff */
[----:B------:R-:W4:Y:S01]  /*50a40*/  LDS R8, [R29.X8+0x40000] ;  /* 0x040000001d087984 */ /* 0x000f220000008800 */
[----:B0-----:R-:W-:-:S03]  /*50a50*/  IMAD.WIDE R2, R9, 0x2, R14 ;  /* 0x0000000209027825 */ /* 0x001fc600078e020e */
[----:B------:R-:W2:Y:S01]  /*50a60*/  LDL.LU R14, [R1+0x830] ;  /* 0x00083000010e7983 */ /* 0x000ea20000300800 */
[----:B------:R-:W2:Y:S02]  /*50a70*/  LDL.LU R22, [R1+0x820] ;  /* 0x0008200001167983 */ /* 0x000ea40000300800 */
[----:B------:R-:W2:Y:S02]  /*50a80*/  LDL.LU R23, [R1+0x824] ;  /* 0x0008240001177983 */ /* 0x000ea40000300800 */
[----:B------:R-:W2:Y:S01]  /*50a90*/  LDL.LU R24, [R1+0x71c] ;  /* 0x00071c0001187983 */ /* 0x000ea20000300800 */
[----:B------:R-:W2:Y:S01]  /*50aa0*/  LDL.LU R25, [R1+0x81c] ;  /* 0x00081c0001197983 */ /* 0x000ea20000300800 */
[----:B------:R0:W-:Y:S03]  /*50ab0*/  STL [R1+0x788], R26 ;  /* 0x0007881a01007387 */ /* 0x0001e60000100800 */
[----:B0-----:R-:W2:Y:S01]  /*50ac0*/  LDL.LU R26, [R1+0x714] ;  /* 0x00071400011a7983 */ /* 0x001ea20000300800 */
[----:B------:R-:W2:Y:S02]  /*50ad0*/  LDL.LU R29, [R1+0x718] ;  /* 0x00071800011d7983 */ /* 0x000ea40000300800 */
[----:B------:R0:W-:Y:S02]  /*50ae0*/  STL [R1+0x784], R18 ;  /* 0x0007841201007387 */ /* 0x0001e40000100800 */
[----:B0-----:R0:W2:Y:S04]  /*50af0*/  LDG.E.U16 R18, [R4.64] ;  /* 0x0000000604127981 */ /* 0x0010a8000c1e1500 */
[----:B---3--:R1:W-:Y:S01]  /*50b00*/  STL [R1+0x780], R28 ;  /* 0x0007801c01007387 */ /* 0x0083e20000100800 */
[----:B0-----:R-:W3:Y:S02]  /*50b10*/  LDL.LU R5, [R1+0x9d0] ;  /* 0x0009d00001057983 */ /* 0x001ee40000300800 */
[----:B------:R-:W3:Y:S02]  /*50b20*/  LDL.LU R4, [R1+0x9d4] ;  /* 0x0009d40001047983 */ /* 0x000ee40000300800 */
[----:B------:R-:W-:-:S06]  /*50b30*/  FMUL R0, R0, 1.4426950216293334961 ;  /* 0x3fb8aa3b00007820 */ /* 0x000fcc0000400000 */
[----:B------:R-:W4:Y:S01]  /*50b40*/  MUFU.EX2 R0, R0 ;  /* 0x0000000000007308 */ /* 0x000f220000000800 */
[----:B------:R0:W-:Y:S01]  /*50b50*/  STL [R1+0x77c], R19 ;  /* 0x00077c1301007387 */ /* 0x0001e20000100800 */
[----:B------:R-:W3:Y:S03]  /*50b60*/  LDL.LU R17, [R1+0xa30] ;  /* 0x000a300001117983 */ /* 0x000ee60000300800 */
[----:B-1----:R1:W3:Y:S01]  /*50b70*/  LDG.E.U16 R28, [R2.64] ;  /* 0x00000006021c7981 */ /* 0x0022e2000c1e1500 */
[----:B------:R-:W3:Y:S02]  /*50b80*/  LDL.LU R15, [R1+0xa34] ;  /* 0x000a3400010f7983 */ /* 0x000ee40000300800 */
[----:B----4-:R-:W-:Y:S02]  /*50b90*/  FFMA R10, R0, R10, R8 ;  /* 0x0000000a000a7223 */ /* 0x010fe40000000008 */
[----:B-1----:R-:W-:-:S03]  /*50ba0*/  IMAD.WIDE R2, R9, 0x2, R12 ;  /* 0x0000000209027825 */ /* 0x002fc600078e020c */
[----:B------:R-:W-:Y:S01]  /*50bb0*/  STL [R1+0xc88], R10 ;  /* 0x000c880a01007387 */ /* 0x000fe20000100800 */
[----:B------:R-:W4:Y:S02]  /*50bc0*/  LDL.LU R13, [R1+0xa20] ;  /* 0x000a2000010d7983 */ /* 0x000f240000300800 */
[----:B------:R-:W4:Y:S02]  /*50bd0*/  LDL.LU R12, [R1+0xa24] ;  /* 0x000a2400010c7983 */ /* 0x000f240000300800 */
[----:B-----5:R1:W-:Y:S01]  /*50be0*/  STL [R1+0x770], R11 ;  /* 0x0007700b01007387 */ /* 0x0203e20000100800 */
[----:B0-----:R0:W5:Y:S04]  /*50bf0*/  LDG.E.U16 R19, [R2.64] ;  /* 0x0000000602137981 */ /* 0x001168000c1e1500 */
[----:B-1----:R-:W5:Y:S01]  /*50c00*/  LDL.LU R11, [R1+0xa10] ;  /* 0x000a1000010b7983 */ /* 0x002f620000300800 */
[----:B0-----:R-:W-:-:S04]  /*50c10*/  IMAD.WIDE R2, R9, 0x2, R6 ;  /* 0x0000000209027825 */ /* 0x001fc800078e0206 */
[----:B------:R-:W5:Y:S02]  /*50c20*/  LDL.LU R10, [R1+0xa14] ;  /* 0x000a1400010a7983 */ /* 0x000f640000300800 */
[----:B------:R-:W5:Y:S01]  /*50c30*/  LDL.LU R9, [R1+0xa00] ;  /* 0x000a000001097983 */ /* 0x000f620000300800 */
[----:B------:R-:W5:Y:S04]  /*50c40*/  LDL.LU R8, [R1+0xa04] ;  /* 0x000a040001087983 */ /* 0x000f680000300800 */
[----:B--2---:R0:W-:Y:S01]  /*50c50*/  STL [R1+0x768], R18 ;  /* 0x0007681201007387 */ /* 0x0041e20000100800 */
[----:B------:R-:W2:Y:S02]  /*50c60*/  LDL.LU R7, [R1+0x9f0] ;  /* 0x0009f00001077983 */ /* 0x000ea40000300800 */
[----:B------:R-:W2:Y:S01]  /*50c70*/  LDL.LU R6, [R1+0x9f4] ;  /* 0x0009f40001067983 */ /* 0x000ea20000300800 */
[----:B0-----:R3:W2:Y:S02]  /*50c80*/  LDG.E.U16 R18, [R2.64] ;  /* 0x0000000602127981 */ /* 0x0016a4000c1e1500 */
[----:B---3--:R-:W-:-:S02]  /*50c90*/  FMUL R3, R0, R5 ;  /* 0x0000000500037220 */ /* 0x008fc40000400000 */
[C---:B------:R-:W-:Y:S01]  /*50ca0*/  FMUL R2, R0.reuse, R4 ;  /* 0x0000000400027220 */ /* 0x040fe20000400000 */
[----:B------:R-:W3:Y:S02]  /*50cb0*/  LDL.LU R5, [R1+0x9e0] ;  /* 0x0009e00001057983 */ /* 0x000ee40000300800 */
[----:B------:R0:W-:Y:S02]  /*50cc0*/  STL [R1+0x5b0], R3 ;  /* 0x0005b00301007387 */ /* 0x0001e40000100800 */
[----:B------:R-:W3:Y:S01]  /*50cd0*/  LDL.LU R4, [R1+0x9e4] ;  /* 0x0009e40001047983 */ /* 0x000ee20000300800 */
[----:B------:R1:W-:Y:S04]  /*50ce0*/  STL [R1+0x5b4], R2 ;  /* 0x0005b40201007387 */ /* 0x0003e80000100800 */
[----:B0-----:R-:W3:Y:S01]  /*50cf0*/  LDL.LU R3, [R1+0x9c0] ;  /* 0x0009c00001037983 */ /* 0x001ee20000300800 */
[----:B-1----:R-:W3:Y:S02]  /*50d00*/  LDL.LU R2, [R1+0x9c4] ;  /* 0x0009c40001027983 */ /* 0x002ee40000300800 */
[----:B------:R-:W-:-:S05]  /*50d10*/  FMUL R17, R0, R17 ;  /* 0x0000001100117220 */ /* 0x000fca0000400000 */
[----:B------:R-:W-:Y:S01]  /*50d20*/  STL [R1+0x5a0], R17 ;  /* 0x0005a01101007387 */ /* 0x000fe20000100800 */
[----:B------:R0:W-:Y:S02]  /*50d30*/  STL [R1+0x764], R28 ;  /* 0x0007641c01007387 */ /* 0x0001e40000100800 */
[C---:B------:R-:W-:Y:S01]  /*50d40*/  FMUL R15, R0.reuse, R15 ;  /* 0x0000000f000f7220 */ /* 0x040fe20000400000 */
[----:B0-----:R-:W0:Y:S01]  /*50d50*/  S2R R28, SR_TID.X ;  /* 0x00000000001c7919 */ /* 0x001e220000002100 */
[C---:B----4-:R-:W-:Y:S02]  /*50d60*/  FMUL R13, R0.reuse, R13 ;  /* 0x0000000d000d7220 */ /* 0x050fe40000400000 */
[C---:B------:R-:W-:Y:S01]  /*50d70*/  FMUL R12, R0.reuse, R12 ;  /* 0x0000000c000c7220 */ /* 0x040fe20000400000 */
[----:B------:R1:W-:Y:S02]  /*50d80*/  STL [R1+0x5a4], R15 ;  /* 0x0005a40f01007387 */ /* 0x0003e40000100800 */
[----:B------:R0:W-:Y:S02]  /*50d90*/  STL [R1+0x590], R13 ;  /* 0x0005900d01007387 */ /* 0x0001e40000100800 */
[----:B-----5:R-:W-:Y:S01]  /*50da0*/  STL [R1+0x75c], R19 ;  /* 0x00075c1301007387 */ /* 0x020fe20000100800 */
[----:B------:R-:W-:Y:S01]  /*50db0*/  STL [R1+0x594], R12 ;  /* 0x0005940c01007387 */ /* 0x000fe20000100800 */
[----:B------:R-:W-:-:S02]  /*50dc0*/  FMUL R11, R0, R11 ;  /* 0x0000000b000b7220 */ /* 0x000fc40000400000 */
[C---:B------:R-:W-:Y:S02]  /*50dd0*/  FMUL R10, R0.reuse, R10 ;  /* 0x0000000a000a7220 */ /* 0x040fe40000400000 */
[C---:B------:R-:W-:Y:S02]  /*50de0*/  FMUL R9, R0.reuse, R9 ;  /* 0x0000000900097220 */ /* 0x040fe40000400000 */
[C---:B------:R-:W-:Y:S01]  /*50df0*/  FMUL R8, R0.reuse, R8 ;  /* 0x0000000800087220 */ /* 0x040fe20000400000 */
[----:B------:R-:W-:Y:S01]  /*50e00*/  STL [R1+0x580], R11 ;  /* 0x0005800b01007387 */ /* 0x000fe20000100800 */
[----:B------:R-:W-:Y:S02]  /*50e10*/  STL [R1+0x584], R10 ;  /* 0x0005840a01007387 */ /* 0x000fe40000100800 */
[----:B------:R-:W-:Y:S01]  /*50e20*/  STL [R1+0x570], R9 ;  /* 0x0005700901007387 */ /* 0x000fe20000100800 */
[----:B------:R-:W-:Y:S01]  /*50e30*/  STL [R1+0x574], R8 ;  /* 0x0005740801007387 */ /* 0x000fe20000100800 */
[----:B-1----:R-:W4:Y:S02]  /*50e40*/  LDL.LU R15, [R1+0x70c] ;  /* 0x00070c00010f7983 */ /* 0x002f240000300800 */
[----:B--2---:R-:W-:-:S02]  /*50e50*/  FMUL R7, R0, R7 ;  /* 0x0000000700077220 */ /* 0x004fc40000400000 */
[----:B------:R-:W-:Y:S01]  /*50e60*/  FMUL R6, R0, R6 ;  /* 0x0000000600067220 */ /* 0x000fe20000400000 */
[----:B0-----:R-:W-:Y:S01]  /*50e70*/  LOP3.LUT R13, R28, 0x1c, RZ, 0xc0, !PT ;  /* 0x0000001c1c0d7812 */ /* 0x001fe200078ec0ff */
[----:B------:R-:W-:Y:S01]  /*50e80*/  STL [R1+0x758], R18 ;  /* 0x0007581201007387 */ /* 0x000fe20000100800 */
[----:B------:R-:W-:Y:S02]  /*50e90*/  STL [R1+0x560], R7 ;  /* 0x0005600701007387 */ /* 0x000fe40000100800 */
[----:B------:R-:W-:Y:S02]  /*50ea0*/  STL [R1+0x564], R6 ;  /* 0x0005640601007387 */ /* 0x000fe40000100800 */
[----:B------:R-:W4:Y:S01]  /*50eb0*/  LDL.LU R28, [R1+0x710] ;  /* 0x00071000011c7983 */ /* 0x000f220000300800 */
[----:B------:R-:W-:Y:S02]  /*50ec0*/  LEA.HI R17, R13, 0xc8, RZ, 0x1e ;  /* 0x000000c80d117811 */ /* 0x000fe400078ff0ff */
[----:B------:R-:W-:Y:S01]  /*50ed0*/  F2FP.PACK_AB R29, R26, R29 ;  /* 0x0000001d1a1d723e */ /* 0x000fe200000000ff */
[----:B---3--:R-:W-:-:S02]  /*50ee0*/  FMUL R5, R0, R5 ;  /* 0x0000000500057220 */ /* 0x008fc40000400000 */
[----:B------:R-:W-:-:S03]  /*50ef0*/  FMUL R4, R0, R4 ;  /* 0x0000000400047220 */ /* 0x000fc60000400000 */
[----:B------:R-:W-:Y:S01]  /*50f00*/  STL [R1+0x550], R5 ;  /* 0x0005500501007387 */ /* 0x000fe20000100800 */
[----:B------:R-:W2:Y:S02]  /*50f10*/  LDL.LU R13, [R1+0x704] ;  /* 0x00070400010d7983 */ /* 0x000ea40000300800 */
[----:B------:R0:W-:Y:S02]  /*50f20*/  STL [R1+0x554], R4 ;  /* 0x0005540401007387 */ /* 0x0001e40000100800 */
[C---:B------:R-:W-:Y:S02]  /*50f30*/  FMUL R3, R0.reuse, R3 ;  /* 0x0000000300037220 */ /* 0x040fe40000400000 */
[----:B------:R-:W-:Y:S02]  /*50f40*/  FMUL R0, R0, R2 ;  /* 0x0000000200007220 */ /* 0x000fe40000400000 */
[----:B------:R-:W1:Y:S04]  /*50f50*/  LDS R2, [R17.X8+0x40000] ;  /* 0x0400000011027984 */ /* 0x000e680000008800 */
[----:B------:R3:W-:Y:S01]  /*50f60*/  STL [R1+0x690], R3 ;  /* 0x0006900301007387 */ /* 0x0007e20000100800 */
[----:B0-----:R-:W-:-:S03]  /*50f70*/  F2FP.PACK_AB R4, R16, R14 ;  /* 0x0000000e1004723e */ /* 0x001fc600000000ff */
[----:B------:R0:W-:Y:S01]  /*50f80*/  STL [R1+0x694], R0 ;  /* 0x0006940001007387 */ /* 0x0001e20000100800 */
[----:B---3--:R-:W-:-:S03]  /*50f90*/  F2FP.PACK_AB R3, R22, R23 ;  /* 0x000000171603723e */ /* 0x008fc600000000ff */
[----:B------:R-:W-:Y:S01]  /*50fa0*/  STL [R1+0x18], R4 ;  /* 0x0000180401007387 */ /* 0x000fe20000100800 */
[----:B0-----:R-:W-:-:S03]  /*50fb0*/  F2FP.PACK_AB R0, R24, R25 ;  /* 0x000000191800723e */ /* 0x001fc600000000ff */
[----:B------:R-:W-:Y:S01]  /*50fc0*/  STL [R1+0x14], R3 ;  /* 0x0000140301007387 */ /* 0x000fe20000100800 */
[----:B------:R-:W3:Y:S03]  /*50fd0*/  LDL.LU R14, [R1+0x6fc] ;  /* 0x0006fc00010e7983 */ /* 0x000ee60000300800 */
[----:B------:R-:W-:Y:S01]  /*50fe0*/  STL [R1+0x10], R0 ;  /* 0x0000100001007387 */ /* 0x000fe20000100800 */
[----:B------:R-:W3:Y:S03]  /*50ff0*/  LDL.LU R26, [R1+0x700] ;  /* 0x00070000011a7983 */ /* 0x000ee60000300800 */
[----:B------:R0:W-:Y:S04]  /*51000*/  STL [R1+0x196c], R29 ;  /* 0x00196c1d01007387 */ /* 0x0001e80000100800 */
[----:B0-----:R-:W5:Y:S01]  /*51010*/  LDL.LU R29, [R1+0x6f4] ;  /* 0x0006f400011d7983 */ /* 0x001f620000300800 */
[----:B------:R-:W5:Y:S02]  /*51020*/  LDL.LU R25, [R1+0x6f8] ;  /* 0x0006f80001197983 */ /* 0x000f640000300800 */
[----:B------:R-:W5:Y:S02]  /*51030*/  LDL.LU R3, [R1+0x6ec] ;  /* 0x0006ec0001037983 */ /* 0x000f640000300800 */
[----:B------:R-:W5:Y:S01]  /*51040*/  LDL.LU R24, [R1+0x6f0] ;  /* 0x0006f00001187983 */ /* 0x000f620000300800 */
[----:B------:R-:W5:Y:S01]  /*51050*/  LDL.LU R8, [R1+0x6e4] ;  /* 0x0006e40001087983 */ /* 0x000f620000300800 */
[----:B------:R-:W5:Y:S02]  /*51060*/  LDL.LU R23, [R1+0x6e8] ;  /* 0x0006e80001177983 */ /* 0x000f640000300800 */
[----:B------:R-:W5:Y:S02]  /*51070*/  LDL.LU R4, [R1+0x6dc] ;  /* 0x0006dc0001047983 */ /* 0x000f640000300800 */
[----:B------:R-:W5:Y:S02]  /*51080*/  LDL.LU R22, [R1+0x6e0] ;  /* 0x0006e00001167983 */ /* 0x000f640000300800 */
[----:B------:R-:W-:Y:S01]  /*51090*/  FADD R0, -R20, R21 ;  /* 0x0000001514007221 */ /* 0x000fe20000000100 */
        /* <DEDUP_REMOVED lines=8> */
[----:B----4-:R-:W-:-:S05]  /*51120*/  F2FP.PACK_AB R28, R15, R28 ;  /* 0x0000001c0f1c723e */ /* 0x010fca00000000ff */
[----:B------:R-:W-:Y:S01]  /*51130*/  STL [R1+0x1970], R28 ;  /* 0x0019701c01007387 */ /* 0x000fe20000100800 */
[----:B------:R-:W4:Y:S02]  /*51140*/  LDL.LU R10, [R1+0x588] ;  /* 0x00058800010a7983 */ /* 0x000f240000300800 */
[----:B------:R-:W4:Y:S02]  /*51150*/  LDL.LU R17, [R1+0x58c] ;  /* 0x00058c0001117983 */ /* 0x000f240000300800 */
[----:B------:R-:W4:Y:S01]  /*51160*/  LDL.LU R16, [R1+0x578] ;  /* 0x0005780001107983 */ /* 0x000f220000300800 */
[----:B--2---:R-:W-:Y:S02]  /*51170*/  F2FP.PACK_AB R27, R13, R27 ;  /* 0x0000001b0d1b723e */ /* 0x004fe400000000ff */
[----:B------:R-:W2:Y:S01]  /*51180*/  LDL.LU R13, [R1+0x57c] ;  /* 0x00057c00010d7983 */ /* 0x000ea20000300800 */
[----:B------:R-:W2:Y:S02]  /*51190*/  LDL.LU R11, [R1+0x568] ;  /* 0x00056800010b7983 */ /* 0x000ea40000300800 */
[----:B------:R-:W2:Y:S02]  /*511a0*/  LDL.LU R15, [R1+0x56c] ;  /* 0x00056c00010f7983 */ /* 0x000ea40000300800 */
[----:B------:R-:W-:Y:S01]  /*511b0*/  STL [R1+0x1968], R27 ;  /* 0x0019681b01007387 */ /* 0x000fe20000100800 */
[----:B------:R-:W2:Y:S01]  /*511c0*/  LDL.LU R12, [R1+0x558] ;  /* 0x00055800010c7983 */ /* 0x000ea20000300800 */
[----:B---3--:R-:W-:-:S03]  /*511d0*/  F2FP.PACK_AB R26, R14, R26 ;  /* 0x0000001a0e1a723e */ /* 0x008fc600000000ff */
[----:B------:R-:W3:Y:S02]  /*511e0*/  LDL.LU R14, [R1+0x55c] ;  /* 0x00055c00010e7983 */ /* 0x000ee40000300800 */
[----:B------:R-:W-:Y:S01]  /*511f0*/  STL [R1+0x1974], R26 ;  /* 0x0019741a01007387 */ /* 0x000fe20000100800 */
[----:B-----5:R-:W-:Y:S02]  /*51200*/  F2FP.PACK_AB R25, R29, R25 ;  /* 0x000000191d19723e */ /* 0x020fe400000000ff */
[----:B------:R-:W-:Y:S02]  /*51210*/  F2FP.PACK_AB R24, R3, R24 ;  /* 0x000000180318723e */ /* 0x000fe400000000ff */
[----:B------:R-:W-:Y:S02]  /*51220*/  F2FP.PACK_AB R23, R8, R23 ;  /* 0x000000170817723e */ /* 0x000fe400000000ff */
[----:B------:R-:W-:Y:S01]  /*51230*/  F2FP.PACK_AB R22, R4, R22 ;  /* 0x000000160416723e */ /* 0x000fe200000000ff */
[----:B------:R-:W-:Y:S01]  /*51240*/  STL [R1+0x1978], R25 ;  /* 0x0019781901007387 */ /* 0x000fe20000100800 */
[----:B------:R-:W-:Y:S01]  /*51250*/  F2FP.PACK_AB R21, R5, R21 ;  /* 0x000000150515723e */ /* 0x000fe200000000ff */
[----:B------:R-:W-:Y:S01]  /*51260*/  STL [R1+0x197c], R24 ;  /* 0x00197c1801007387 */ /* 0x000fe20000100800 */
[----:B------:R-:W-:Y:S01]  /*51270*/  F2FP.PACK_AB R20, R6, R20 ;  /* 0x000000140614723e */ /* 0x000fe200000000ff */
[----:B------:R-:W-:Y:S01]  /*51280*/  STL [R1+0x1980], R23 ;  /* 0x0019801701007387 */ /* 0x000fe20000100800 */
[----:B------:R-:W-:Y:S01]  /*51290*/  F2FP.PACK_AB R19, R7, R19 ;  /* 0x000000130713723e */ /* 0x000fe200000000ff */
[----:B------:R-:W-:Y:S02]  /*512a0*/  STL [R1+0x1984], R22 ;  /* 0x0019841601007387 */ /* 0x000fe40000100800 */
[----:B------:R-:W-:Y:S01]  /*512b0*/  STL [R1+0x1988], R21 ;  /* 0x0019881501007387 */ /* 0x000fe20000100800 */
[----:B------:R-:W-:Y:S01]  /*512c0*/  STL [R1+0x198c], R20 ;  /* 0x00198c1401007387 */ /* 0x000fe20000100800 */
[----:B------:R-:W-:Y:S01]  /*512d0*/  STL [R1+0x1990], R19 ;  /* 0x0019901301007387 */ /* 0x000fe20000100800 */
[----:B------:R-:W-:-:S02]  /*512e0*/  F2FP.PACK_AB R18, R9, R18 ;  /* 0x000000120912723e */ /* 0x000fc400000000ff */
[----:B------:R-:W1:Y:S01]  /*512f0*/  LDL.LU R9, [R1+0xc8c] ;  /* 0x000c8c0001097983 */ /* 0x000e620000300800 */
[----:B------:R-:W5:Y:S02]  /*51300*/  LDL.LU R8, [R1+0x9d8] ;  /* 0x0009d80001087983 */ /* 0x000f640000300800 */
[----:B------:R-:W3:Y:S02]  /*51310*/  LDL.LU R3, [R1+0x9dc] ;  /* 0x0009dc0001037983 */ /* 0x000ee40000300800 */
[----:B------:R-:W-:Y:S01]  /*51320*/  FMUL R0, R0, 1.4426950216293334961 ;  /* 0x3fb8aa3b00007820 */ /* 0x000fe20000400000 */
[----:B------:R-:W5:Y:S01]  /*51330*/  LDL.LU R7, [R1+0xa38] ;  /* 0x000a380001077983 */ /* 0x000f620000300800 */
[----:B------:R-:W5:Y:S04]  /*51340*/  LDL.LU R6, [R1+0xa3c] ;  /* 0x000a3c0001067983 */ /* 0x000f680000300800 */
[----:B------:R-:W1:Y:S01]  /*51350*/  MUFU.EX2 R0, R0 ;  /* 0x0000000000007308 */ /* 0x000e620000000800 */
[----:B----4-:R-:W-:Y:S01]  /*51360*/  F2FP.PACK_AB R17, R10, R17 ;  /* 0x000000110a11723e */ /* 0x010fe200000000ff */
[----:B------:R-:W-:Y:S04]  /*51370*/  STL [R1+0x1994], R18 ;  /* 0x0019941201007387 */ /* 0x000fe80000100800 */
[----:B------:R-:W-:Y:S01]  /*51380*/  STL [R1+0x1998], R17 ;  /* 0x0019981101007387 */ /* 0x000fe20000100800 */
[----:B--2---:R-:W-:-:S03]  /*51390*/  F2FP.PACK_AB R16, R16, R13 ;  /* 0x0000000d1010723e */ /* 0x004fc600000000ff */
[----:B------:R-:W0:Y:S02]  /*513a0*/  S2R R13, SR_TID.X ;  /* 0x00000000000d7919 */ /* 0x000e240000002100 */
[----:B0-----:R-:W-:-:S04]  /*513b0*/  LOP3.LUT R13, R13, 0x1c, RZ, 0xc0, !PT ;  /* 0x0000001c0d0d7812 */ /* 0x001fc800078ec0ff */
[----:B------:R-:W-:Y:S01]  /*513c0*/  LEA.HI R13, R13, 0xd0, RZ, 0x1e ;  /* 0x000000d00d0d7811 */ /* 0x000fe200078ff0ff */
[C---:B-1----:R-:W-:Y:S02]  /*513d0*/  FFMA R9, R0.reuse, R9, R2 ;  /* 0x0000000900097223 */ /* 0x042fe40000000002 */
[----:B---3--:R-:W-:Y:S02]  /*513e0*/  FMUL R2, R0, R3 ;  /* 0x0000000300027220 */ /* 0x008fe40000400000 */
[----:B------:R-:W0:Y:S01]  /*513f0*/  LDS R3, [R13.X8+0x40000] ;  /* 0x040000000d037984 */ /* 0x000e220000008800 */
[----:B------:R-:W-:Y:S02]  /*51400*/  F2FP.PACK_AB R15, R11, R15 ;  /* 0x0000000f0b0f723e */ /* 0x000fe400000000ff */
[----:B------:R-:W-:Y:S01]  /*51410*/  F2FP.PACK_AB R14, R12, R14 ;  /* 0x0000000e0c0e723e */ /* 0x000fe200000000ff */
[----:B------:R-:W-:Y:S01]  /*51420*/  STL [R1+0x199c], R16 ;  /* 0x00199c1001007387 */ /* 0x000fe20000100800 */
[----:B------:R-:W2:Y:S02]  /*51430*/  LDL.LU R5, [R1+0xa28] ;  /* 0x000a280001057983 */ /* 0x000ea40000300800 */
[----:B-----5:R-:W-:-:S02]  /*51440*/  FMUL R8, R0, R8 ;  /* 0x0000000800087220 */ /* 0x020fc40000400000 */
[----:B------:R-:W3:Y:S01]  /*51450*/  LDL.LU R4, [R1+0xa2c] ;  /* 0x000a2c0001047983 */ /* 0x000ee20000300800 */
[----:B------:R-:W-:Y:S01]  /*51460*/  STL [R1+0x19a0], R15 ;  /* 0x0019a00f01007387 */ /* 0x000fe20000100800 */
[----:B------:R-:W-:Y:S02]  /*51470*/  STL [R1+0x19a4], R14 ;  /* 0x0019a40e01007387 */ /* 0x000fe40000100800 */
[----:B------:R-:W-:Y:S02]  /*51480*/  STL [R1+0xc8c], R9 ;  /* 0x000c8c0901007387 */ /* 0x000fe40000100800 */
[----:B------:R-:W-:Y:S01]  /*51490*/  STL [R1+0x5b8], R8 ;  /* 0x0005b80801007387 */ /* 0x000fe20000100800 */
[----:B0-----:R0:W-:Y:S01]  /*514a0*/  STL [R1+0x19e4], R3 ;  /* 0x0019e40301007387 */ /* 0x0011e20000100800 */
[----:B------:R1:W-:Y:S02]  /*514b0*/  STL [R1+0x5bc], R2 ;  /* 0x0005bc0201007387 */ /* 0x0003e40000100800 */
[----:B------:R-:W4:Y:S02]  /*514c0*/  LDL.LU R19, [R1+0xc10] ;  /* 0x000c100001137983 */ /* 0x000f240000300800 */
[----:B0-----:R-:W-:-:S02]  /*514d0*/  FMUL R3, R0, R7 ;  /* 0x0000000700037220 */ /* 0x001fc40000400000 */
[----:B-1----:R-:W-:-:S03]  /*514e0*/  FMUL R2, R0, R6 ;  /* 0x0000000600027220 */ /* 0x002fc60000400000 */
[----:B------:R2:W-:Y:S04]  /*514f0*/  STL [R1+0x5a8], R3 ;  /* 0x0005a80301007387 */ /* 0x0005e80000100800 */
[----:B----4-:R-:W-:Y:S01]  /*51500*/  STL [R1+0x19e8], R19 ;  /* 0x0019e81301007387 */ /* 0x010fe20000100800 */
[----:B------:R3:W-:Y:S02]  /*51510*/  STL [R1+0x5ac], R2 ;  /* 0x0005ac0201007387 */ /* 0x0007e40000100800 */
[----:B------:R-:W4:Y:S02]  /*51520*/  LDL R20, [R1+0x804] ;  /* 0x0008040001147983 */ /* 0x000f240000100800 */
[C---:B--2---:R-:W-:Y:S02]  /*51530*/  FMUL R3, R0.reuse, R5 ;  /* 0x0000000500037220 */ /* 0x044fe40000400000 */
[C---:B---3--:R-:W-:Y:S01]  /*51540*/  FMUL R2, R0.reuse, R4 ;  /* 0x0000000400027220 */ /* 0x048fe20000400000 */
[----:B----4-:R0:W-:Y:S01]  /*51550*/  STL [R1+0x19ec], R20 ;  /* 0x0019ec1401007387 */ /* 0x0101e20000100800 */
[----:B------:R-:W2:Y:S02]  /*51560*/  LDL.LU R21, [R1+0x6d4] ;  /* 0x0006d40001157983 */ /* 0x000ea40000300800 */
[----:B------:R-:W2:Y:S01]  /*51570*/  LDL.LU R13, [R1+0x6d8] ;  /* 0x0006d800010d7983 */ /* 0x000ea20000300800 */
[----:B0-----:R-:W3:Y:S01]  /*51580*/  LDL.LU R20, [R1+0xa18] ;  /* 0x000a180001147983 */ /* 0x001ee20000300800 */
[----:B------:R0:W-:Y:S02]  /*51590*/  STL [R1+0x598], R3 ;  /* 0x0005980301007387 */ /* 0x0001e40000100800 */
[----:B------:R-:W4:Y:S02]  /*515a0*/  LDL.LU R4, [R1+0xa1c] ;  /* 0x000a1c0001047983 */ /* 0x000f240000300800 */
[----:B------:R1:W-:Y:S01]  /*515b0*/  STL [R1+0x59c], R2 ;  /* 0x00059c0201007387 */ /* 0x0003e20000100800 */
[----:B------:R-:W5:Y:S04]  /*515c0*/  LDL.LU R19, [R1+0xa08] ;  /* 0x000a080001137983 */ /* 0x000f680000300800 */
[----:B0-----:R-:W2:Y:S01]  /*515d0*/  LDL.LU R3, [R1+0xa0c] ;  /* 0x000a0c0001037983 */ /* 0x001ea20000300800 */
[----:B------:R-:W2:Y:S02]  /*515e0*/  LDL.LU R18, [R1+0x9f8] ;  /* 0x0009f80001127983 */ /* 0x000ea40000300800 */
[----:B------:R-:W2:Y:S02]  /*515f0*/  LDL.LU R17, [R1+0x9fc] ;  /* 0x0009fc0001117983 */ /* 0x000ea40000300800 */
[----:B------:R-:W2:Y:S01]  /*51600*/  LDL.LU R16, [R1+0x9e8] ;  /* 0x0009e80001107983 */ /* 0x000ea20000300800 */
[----:B------:R-:W2:Y:S01]  /*51610*/  LDL.LU R15, [R1+0x9ec] ;  /* 0x0009ec00010f7983 */ /* 0x000ea20000300800 */
[----:B------:R-:W2:Y:S02]  /*51620*/  LDL.LU R14, [R1+0x9c8] ;  /* 0x0009c800010e7983 */ /* 0x000ea40000300800 */
        /* <DEDUP_REMOVED lines=14> */
[----:B------:R-:W2:Y:S01]  /*51710*/  LDL R28, [R1+0x7dc] ;  /* 0x0007dc00011c7983 */ /* 0x000ea20000100800 */
[----:B------:R-:W2:Y:S02]  /*51720*/  LDL.LU R29, [R1+0x1c] ;  /* 0x00001c00011d7983 */ /* 0x000ea40000300800 */
[----:B------:R-:W2:Y:S02]  /*51730*/  LDL.LU R6, [R1+0x6a0] ;  /* 0x0006a00001067983 */ /* 0x000ea40000300800 */
[----:B---3--:R-:W-:-:S02]  /*51740*/  FMUL R20, R0, R20 ;  /* 0x0000001400147220 */ /* 0x008fc40000400000 */
[C---:B----4-:R-:W-:Y:S02]  /*51750*/  FMUL R4, R0.reuse, R4 ;  /* 0x0000000400047220 */ /* 0x050fe40000400000 */
[C---:B-----5:R-:W-:Y:S01]  /*51760*/  FMUL R19, R0.reuse, R19 ;  /* 0x0000001300137220 */ /* 0x060fe20000400000 */
[----:B------:R0:W-:Y:S04]  /*51770*/  STL [R1+0x588], R20 ;  /* 0x0005881401007387 */ /* 0x0001e80000100800 */
[----:B0-----:R-:W3:Y:S01]  /*51780*/  LDL.LU R20, [R1+0x19ec] ;  /* 0x0019ec0001147983 */ /* 0x001ee20000300800 */
[----:B------:R-:W-:Y:S02]  /*51790*/  STL [R1+0x58c], R4 ;  /* 0x00058c0401007387 */ /* 0x000fe40000100800 */
[----:B------:R0:W-:Y:S02]  /*517a0*/  STL [R1+0x578], R19 ;  /* 0x0005781301007387 */ /* 0x0001e40000100800 */
[C---:B--2---:R-:W-:Y:S01]  /*517b0*/  FMUL R3, R0.reuse, R3 ;  /* 0x0000000300037220 */ /* 0x044fe20000400000 */
[----:B0-----:R-:W3:Y:S01]  /*517c0*/  LDL.LU R19, [R1+0x19e8] ;  /* 0x0019e80001137983 */ /* 0x001ee20000300800 */
[----:B------:R-:W-:-:S02]  /*517d0*/  FMUL R18, R0, R18 ;  /* 0x0000001200127220 */ /* 0x000fc40000400000 */
[C---:B------:R-:W-:Y:S02]  /*517e0*/  FMUL R17, R0.reuse, R17 ;  /* 0x0000001100117220 */ /* 0x040fe40000400000 */
[C---:B------:R-:W-:Y:S01]  /*517f0*/  FMUL R16, R0.reuse, R16 ;  /* 0x0000001000107220 */ /* 0x040fe20000400000 */
[----:B------:R0:W-:Y:S01]  /*51800*/  STL [R1+0x57c], R3 ;  /* 0x00057c0301007387 */ /* 0x0001e20000100800 */
[C---:B------:R-:W-:Y:S02]  /*51810*/  FMUL R15, R0.reuse, R15 ;  /* 0x0000000f000f7220 */ /* 0x040fe40000400000 */
[C---:B------:R-:W-:Y:S02]  /*51820*/  FMUL R14, R0.reuse, R14 ;  /* 0x0000000e000e7220 */ /* 0x040fe40000400000 */
[----:B------:R-:W-:Y:S01]  /*51830*/  FMUL R2, R0, R2 ;  /* 0x0000000200027220 */ /* 0x000fe20000400000 */
[----:B------:R-:W-:Y:S02]  /*51840*/  F2FP.PACK_AB R13, R21, R13 ;  /* 0x0000000d150d723e */ /* 0x000fe400000000ff */
[----:B------:R-:W-:-:S02]  /*51850*/  F2FP.PACK_AB R12, R22, R12 ;  /* 0x0000000c160c723e */ /* 0x000fc400000000ff */
[----:B------:R-:W-:Y:S01]  /*51860*/  F2FP.PACK_AB R11, R23, R11 ;  /* 0x0000000b170b723e */ /* 0x000fe200000000ff */
[----:B0-----:R-:W2:Y:S01]  /*51870*/  LDL.LU R3, [R1+0x19e4] ;  /* 0x0019e40001037983 */ /* 0x001ea20000300800 */
[----:B------:R-:W-:Y:S02]  /*51880*/  STL [R1+0x568], R18 ;  /* 0x0005681201007387 */ /* 0x000fe40000100800 */
[----:B------:R-:W-:Y:S02]  /*51890*/  STL [R1+0x56c], R17 ;  /* 0x00056c1101007387 */ /* 0x000fe40000100800 */
[----:B------:R-:W-:Y:S01]  /*518a0*/  STL [R1+0x558], R16 ;  /* 0x0005581001007387 */ /* 0x000fe20000100800 */
[----:B------:R-:W-:Y:S01]  /*518b0*/  STL [R1+0x55c], R15 ;  /* 0x00055c0f01007387 */ /* 0x000fe20000100800 */
[----:B------:R-:W-:Y:S01]  /*518c0*/  STL [R1+0x698], R14 ;  /* 0x0006980e01007387 */ /* 0x000fe20000100800 */
[----:B------:R-:W-:Y:S01]  /*518d0*/  F2FP.PACK_AB R10, R24, R10 ;  /* 0x0000000a180a723e */ /* 0x000fe200000000ff */
[----:B------:R-:W-:Y:S01]  /*518e0*/  STL [R1+0x69c], R2 ;  /* 0x00069c0201007387 */ /* 0x000fe20000100800 */
[----:B------:R-:W-:Y:S01]  /*518f0*/  F2FP.PACK_AB R9, R25, R9 ;  /* 0x000000091909723e */ /* 0x000fe200000000ff */
[----:B------:R-:W-:Y:S01]  /*51900*/  STL [R1+0x19a8], R13 ;  /* 0x0019a80d01007387 */ /* 0x000fe20000100800 */
[----:B------:R-:W-:Y:S01]  /*51910*/  F2FP.PACK_AB R8, R26, R8 ;  /* 0x000000081a08723e */ /* 0x000fe200000000ff */
[----:B------:R-:W-:Y:S02]  /*51920*/  STL [R1+0x19ac], R12 ;  /* 0x0019ac0c01007387 */ /* 0x000fe40000100800 */
[----:B------:R0:W-:Y:S01]  /*51930*/  STL [R1+0x19b0], R11 ;  /* 0x0019b00b01007387 */ /* 0x0001e20000100800 */
[----:B------:R1:W-:Y:S01]  /*51940*/  STL [R1+0x19b4], R10 ;  /* 0x0019b40a01007387 */ /* 0x0003e20000100800 */
[----:B------:R4:W-:Y:S02]  /*51950*/  STL [R1+0x19b8], R9 ;  /* 0x0019b80901007387 */ /* 0x0009e40000100800 */
[----:B------:R5:W-:Y:S01]  /*51960*/  STL [R1+0x19bc], R8 ;  /* 0x0019bc0801007387 */ /* 0x000be20000100800 */
[----:B------:R-:W-:-:S02]  /*51970*/  F2FP.PACK_AB R7, R5, R7 ;  /* 0x000000070507723e */ /* 0x000fc400000000ff */
[----:B------:R-:W2:Y:S03]  /*51980*/  LDL.LU R5, [R1+0xc90] ;  /* 0x000c900001057983 */ /* 0x000ea60000300800 */
[----:B------:R3:W-:Y:S01]  /*51990*/  STL [R1+0x19c0], R7 ;  /* 0x0019c00701007387 */ /* 0x0007e20000100800 */
[----:B0-----:R-:W2:Y:S01]  /*519a0*/  LDL.LU R11, [R1+0xab0] ;  /* 0x000ab000010b7983 */ /* 0x001ea20000300800 */
[----:B-1----:R-:W2:Y:S01]  /*519b0*/  LDL.LU R10, [R1+0xab4] ;  /* 0x000ab400010a7983 */ /* 0x002ea20000300800 */
[----:B------:R-:W-:Y:S01]  /*519c0*/  F2FP.PACK_AB R6, R29, R6 ;  /* 0x000000061d06723e */ /* 0x000fe200000000ff */
[----:B---3--:R-:W-:Y:S02]  /*519d0*/  FADD R0, -R20, R19 ;  /* 0x0000001314007221 */ /* 0x008fe40000000100 */
[----:B------:R-:W3:Y:S01]  /*519e0*/  LDL.LU R19, [R1+0xaa0] ;  /* 0x000aa00001137983 */ /* 0x000ee20000300800 */
[----:B------:R-:W3:Y:S02]  /*519f0*/  LDL.LU R18, [R1+0xaa4] ;  /* 0x000aa40001127983 */ /* 0x000ee40000300800 */
[----:B------:R-:W-:-:S02]  /*51a00*/  FMUL R0, R0, 1.4426950216293334961 ;  /* 0x3fb8aa3b00007820 */ /* 0x000fc40000400000 */
[----:B------:R-:W3:Y:S01]  /*51a10*/  LDL.LU R17, [R1+0xa90] ;  /* 0x000a900001117983 */ /* 0x000ee20000300800 */
[----:B----4-:R-:W4:Y:S01]  /*51a20*/  LDL.LU R9, [R1+0xa94] ;  /* 0x000a940001097983 */ /* 0x010f220000300800 */
[----:B------:R-:W4:Y:S02]  /*51a30*/  LDL.LU R15, [R1+0xa80] ;  /* 0x000a8000010f7983 */ /* 0x000f240000300800 */
[----:B------:R-:W4:Y:S02]  /*51a40*/  LDL.LU R14, [R1+0xa84] ;  /* 0x000a8400010e7983 */ /* 0x000f240000300800 */
[----:B------:R-:W4:Y:S01]  /*51a50*/  LDL.LU R13, [R1+0xa70] ;  /* 0x000a7000010d7983 */ /* 0x000f220000300800 */
[----:B------:R-:W2:Y:S01]  /*51a60*/  MUFU.EX2 R0, R0 ;  /* 0x0000000000007308 */ /* 0x000ea20000000800 */
[----:B------:R-:W4:Y:S01]  /*51a70*/  LDL.LU R12, [R1+0xa74] ;  /* 0x000a7400010c7983 */ /* 0x000f220000300800 */
[----:B-----5:R-:W5:Y:S02]  /*51a80*/  LDL.LU R8, [R1+0xa60] ;  /* 0x000a600001087983 */ /* 0x020f640000300800 */
[----:B------:R-:W5:Y:S02]  /*51a90*/  LDL.LU R7, [R1+0xa64] ;  /* 0x000a640001077983 */ /* 0x000f640000300800 */
[----:B------:R0:W-:Y:S01]  /*51aa0*/  STL [R1+0x19c4], R6 ;  /* 0x0019c40601007387 */ /* 0x0001e20000100800 */
[----:B------:R-:W5:Y:S01]  /*51ab0*/  LDL.LU R16, [R1+0x74c] ;  /* 0x00074c0001107983 */ /* 0x000f620000300800 */
[----:B--2---:R-:W-:-:S02]  /*51ac0*/  FFMA R5, R0, R5, R3 ;  /* 0x0000000500057223 */ /* 0x004fc40000000003 */
[----:B0-----:R-:W-:-:S03]  /*51ad0*/  FMUL R6, R0, R11 ;  /* 0x0000000b00067220 */ /* 0x001fc60000400000 */
[----:B------:R0:W-:Y:S01]  /*51ae0*/  STL [R1+0xc90], R5 ;  /* 0x000c900501007387 */ /* 0x0001e20000100800 */
[----:B------:R-:W-:-:S03]  /*51af0*/  FMUL R3, R0, R10 ;  /* 0x0000000a00037220 */ /* 0x000fc60000400000 */
[----:B0-----:R-:W2:Y:S01]  /*51b00*/  LDL.LU R5, [R1+0x750] ;  /* 0x0007500001057983 */ /* 0x001ea20000300800 */
[----:B------:R-:W2:Y:S02]  /*51b10*/  LDL.LU R23, [R1+0x744] ;  /* 0x0007440001177983 */ /* 0x000ea40000300800 */
[----:B------:R-:W2:Y:S02]  /*51b20*/  LDL.LU R29, [R1+0x748] ;  /* 0x00074800011d7983 */ /* 0x000ea40000300800 */
[----:B------:R-:W2:Y:S01]  /*51b30*/  LDL.LU R11, [R1+0xa50] ;  /* 0x000a5000010b7983 */ /* 0x000ea20000300800 */
[----:B------:R0:W-:Y:S01]  /*51b40*/  STL [R1+0x6a0], R6 ;  /* 0x0006a00601007387 */ /* 0x0001e20000100800 */
[----:B------:R-:W2:Y:S02]  /*51b50*/  LDL.LU R10, [R1+0xa54] ;  /* 0x000a5400010a7983 */ /* 0x000ea40000300800 */
[----:B------:R1:W-:Y:S01]  /*51b60*/  STL [R1+0x6a4], R3 ;  /* 0x0006a40301007387 */ /* 0x0003e20000100800 */
[----:B0-----:R-:W2:Y:S01]  /*51b70*/  LDL.LU R6, [R1+0xa40] ;  /* 0x000a400001067983 */ /* 0x001ea20000300800 */
[----:B-1----:R-:W2:Y:S02]  /*51b80*/  LDL.LU R3, [R1+0xa44] ;  /* 0x000a440001037983 */ /* 0x002ea40000300800 */
[----:B---3--:R-:W-:-:S02]  /*51b90*/  FMUL R20, R0, R19 ;  /* 0x0000001300147220 */ /* 0x008fc40000400000 */
[C---:B------:R-:W-:Y:S02]  /*51ba0*/  FMUL R19, R0.reuse, R18 ;  /* 0x0000001200137220 */ /* 0x040fe40000400000 */
[C---:B------:R-:W-:Y:S02]  /*51bb0*/  FMUL R18, R0.reuse, R17 ;  /* 0x0000001100127220 */ /* 0x040fe40000400000 */
[C---:B----4-:R-:W-:Y:S01]  /*51bc0*/  FMUL R17, R0.reuse, R9 ;  /* 0x0000000900117220 */ /* 0x050fe20000400000 */
[----:B------:R-:W-:Y:S01]  /*51bd0*/  STL [R1+0x710], R20 ;  /* 0x0007101401007387 */ /* 0x000fe20000100800 */
[----:B------:R-:W-:Y:S02]  /*51be0*/  STL [R1+0x714], R19 ;  /* 0x0007141301007387 */ /* 0x000fe40000100800 */
[----:B------:R-:W3:Y:S02]  /*51bf0*/  LDL.LU R9, [R1+0xc94] ;  /* 0x000c940001097983 */ /* 0x000ee40000300800 */
[----:B------:R0:W-:Y:S01]  /*51c00*/  STL [R1+0x700], R18 ;  /* 0x0007001201007387 */ /* 0x0001e20000100800 */
[----:B------:R1:W-:Y:S01]  /*51c10*/  STL [R1+0x704], R17 ;  /* 0x0007041101007387 */ /* 0x0003e20000100800 */
[----:B0-----:R-:W-:-:S02]  /*51c20*/  FMUL R18, R0, R15 ;  /* 0x0000000f00127220 */ /* 0x001fc40000400000 */
[C---:B-1----:R-:W-:Y:S02]  /*51c30*/  FMUL R17, R0.reuse, R14 ;  /* 0x0000000e00117220 */ /* 0x042fe40000400000 */
[C---:B------:R-:W-:Y:S02]  /*51c40*/  FMUL R15, R0.reuse, R13 ;  /* 0x0000000d000f7220 */ /* 0x040fe40000400000 */
[C---:B------:R-:W-:Y:S02]  /*51c50*/  FMUL R14, R0.reuse, R12 ;  /* 0x0000000c000e7220 */ /* 0x040fe40000400000 */
[C---:B-----5:R-:W-:Y:S01]  /*51c60*/  FMUL R13, R0.reuse, R8 ;  /* 0x00000008000d7220 */ /* 0x060fe20000400000 */
[----:B------:R-:W-:Y:S01]  /*51c70*/  STL [R1+0x6f0], R18 ;  /* 0x0006f01201007387 */ /* 0x000fe20000100800 */
[----:B------:R-:W-:Y:S02]  /*51c80*/  STL [R1+0x6f4], R17 ;  /* 0x0006f41101007387 */ /* 0x000fe40000100800 */
[----:B------:R-:W-:Y:S02]  /*51c90*/  STL [R1+0x6e0], R15 ;  /* 0x0006e00f01007387 */ /* 0x000fe40000100800 */
[C---:B------:R-:W-:Y:S01]  /*51ca0*/  FMUL R12, R0.reuse, R7 ;  /* 0x00000007000c7220 */ /* 0x040fe20000400000 */
[----:B------:R-:W-:Y:S01]  /*51cb0*/  STL [R1+0x6e4], R14 ;  /* 0x0006e40e01007387 */ /* 0x000fe20000100800 */
[----:B------:R-:W4:Y:S02]  /*51cc0*/  LDL.LU R8, [R1+0xab8] ;  /* 0x000ab80001087983 */ /* 0x000f240000300800 */
[----:B------:R-:W-:Y:S02]  /*51cd0*/  STL [R1+0x6d0], R13 ;  /* 0x0006d00d01007387 */ /* 0x000fe40000100800 */
[----:B------:R-:W5:Y:S01]  /*51ce0*/  LDL.LU R7, [R1+0xabc] ;  /* 0x000abc0001077983 */ /* 0x000f620000300800 */
[----:B------:R2:W-:Y:S02]  /*51cf0*/  STL [R1+0x6d4], R12 ;  /* 0x0006d40c01007387 */ /* 0x0005e40000100800 */
[----:B--2---:R-:W-:-:S02]  /*51d00*/  FMUL R12, R0, R11 ;  /* 0x0000000b000c7220 */ /* 0x004fc40000400000 */
[----:B------:R-:W-:-:S03]  /*51d10*/  FMUL R11, R0, R10 ;  /* 0x0000000a000b7220 */ /* 0x000fc60000400000 */
[----:B------:R-:W-:Y:S02]  /*51d20*/  STL [R1+0x6c0], R12 ;  /* 0x0006c00c01007387 */ /* 0x000fe40000100800 */
[----:B------:R-:W-:Y:S02]  /*51d30*/  STL [R1+0x6c4], R11 ;  /* 0x0006c40b01007387 */ /* 0x000fe40000100800 */
[C---:B------:R-:W-:Y:S02]  /*51d40*/  FMUL R10, R0.reuse, R6 ;  /* 0x00000006000a7220 */ /* 0x040fe40000400000 */
[----:B------:R-:W-:Y:S01]  /*51d50*/  FMUL R0, R0, R3 ;  /* 0x0000000300007220 */ /* 0x000fe20000400000 */
[----:B------:R-:W2:Y:S02]  /*51d60*/  LDL.LU R6, [R1+0xaa8] ;  /* 0x000aa80001067983 */ /* 0x000ea40000300800 */
[----:B------:R-:W-:Y:S02]  /*51d70*/  STL [R1+0x6b0], R10 ;  /* 0x0006b00a01007387 */ /* 0x000fe40000100800 */
[----:B------:R-:W2:Y:S01]  /*51d80*/  LDL.LU R3, [R1+0xaac] ;  /* 0x000aac0001037983 */ /* 0x000ea20000300800 */
[----:B------:R-:W0:Y:S02]  /*51d90*/  S2R R4, SR_TID.X ;  /* 0x0000000000047919 */ /* 0x000e240000002100 */
[----:B0-----:R-:W-:-:S04]  /*51da0*/  LOP3.LUT R4, R4, 0x1c, RZ, 0xc0, !PT ;  /* 0x0000001c04047812 */ /* 0x001fc800078ec0ff */
[----:B------:R-:W-:-:S06]  /*51db0*/  LEA.HI R4, R4, 0xd8, RZ, 0x1e ;  /* 0x000000d804047811 */ /* 0x000fcc00078ff0ff */
[----:B------:R-:W3:Y:S01]  /*51dc0*/  LDS R4, [R4.X8+0x40000] ;  /* 0x0400000004047984 */ /* 0x000ee20000008800 */
[----:B------:R-:W-:-:S04]  /*51dd0*/  FADD R2, -R28, R27 ;  /* 0x0000001b1c027221 */ /* 0x000fc80000000100 */
[----:B------:R-:W-:-:S06]  /*51de0*/  FMUL R2, R2, 1.4426950216293334961 ;  /* 0x3fb8aa3b02027820 */ /* 0x000fcc0000400000 */
[----:B------:R-:W3:Y:S01]  /*51df0*/  MUFU.EX2 R2, R2 ;  /* 0x0000000200027308 */ /* 0x000ee20000000800 */
[----:B------:R5:W-:Y:S01]  /*51e00*/  STL [R1+0x6b4], R0 ;  /* 0x0006b40001007387 */ /* 0x000be20000100800 */
[----:B------:R-:W2:Y:S02]  /*51e10*/  LDL.LU R14, [R1+0xa98] ;  /* 0x000a9800010e7983 */ /* 0x000ea40000300800 */
[----:B------:R-:W2:Y:S02]  /*51e20*/  LDL.LU R13, [R1+0xa9c] ;  /* 0x000a9c00010d7983 */ /* 0x000ea40000300800 */
[----:B------:R-:W2:Y:S01]  /*51e30*/  LDL.LU R17, [R1+0x73c] ;  /* 0x00073c0001117983 */ /* 0x000ea20000300800 */
[----:B------:R-:W2:Y:S01]  /*51e40*/  LDL.LU R18, [R1+0x740] ;  /* 0x0007400001127983 */ /* 0x000ea20000300800 */
[----:B------:R-:W2:Y:S02]  /*51e50*/  LDL.LU R19, [R1+0x72c] ;  /* 0x00072c0001137983 */ /* 0x000ea40000300800 */
[----:B---3--:R-:W-:-:S05]  /*51e60*/  FFMA R9, R2, R9, R4 ;  /* 0x0000000902097223 */ /* 0x008fca0000000004 */
[----:B------:R0:W-:Y:S01]  /*51e70*/  STL [R1+0xc94], R9 ;  /* 0x000c940901007387 */ /* 0x0001e20000100800 */
[----:B------:R-:W3:Y:S02]  /*51e80*/  LDL.LU R20, [R1+0x738] ;  /* 0x0007380001147983 */ /* 0x000ee40000300800 */
[----:B------:R-:W3:Y:S02]  /*51e90*/  LDL.LU R21, [R1+0x730] ;  /* 0x0007300001157983 */ /* 0x000ee40000300800 */
[----:B------:R-:W3:Y:S01]  /*51ea0*/  LDL.LU R22, [R1+0x734] ;  /* 0x0007340001167983 */ /* 0x000ee20000300800 */
[----:B------:R-:W3:Y:S01]  /*51eb0*/  LDL.LU R12, [R1+0xa88] ;  /* 0x000a8800010c7983 */ /* 0x000ee20000300800 */
[C---:B----4-:R-:W-:Y:S02]  /*51ec0*/  FMUL R4, R2.reuse, R8 ;  /* 0x0000000802047220 */ /* 0x050fe40000400000 */
[----:B-----5:R-:W-:-:S03]  /*51ed0*/  FMUL R0, R2, R7 ;  /* 0x0000000702007220 */ /* 0x020fc60000400000 */
[----:B------:R2:W-:Y:S01]  /*51ee0*/  STL [R1+0x6a8], R4 ;  /* 0x0006a80401007387 */ /* 0x0005e20000100800 */
[----:B------:R-:W4:Y:S02]  /*51ef0*/  LDL.LU R11, [R1+0xa8c] ;  /* 0x000a8c00010b7983 */ /* 0x000f240000300800 */
[----:B------:R1:W-:Y:S02]  /*51f00*/  STL [R1+0x6ac], R0 ;  /* 0x0006ac0001007387 */ /* 0x0003e40000100800 */
[----:B------:R-:W5:Y:S01]  /*51f10*/  LDL.LU R10, [R1+0xa78] ;  /* 0x000a7800010a7983 */ /* 0x000f620000300800 */
[----:B0-----:R-:W5:Y:S01]  /*51f20*/  LDL.LU R9, [R1+0xa7c] ;  /* 0x000a7c0001097983 */ /* 0x001f620000300800 */
[----:B------:R-:W5:Y:S02]  /*51f30*/  LDL.LU R8, [R1+0xa68] ;  /* 0x000a680001087983 */ /* 0x000f640000300800 */
[C---:B--2---:R-:W-:Y:S02]  /*51f40*/  FMUL R4, R2.reuse, R6 ;  /* 0x0000000602047220 */ /* 0x044fe40000400000 */
[----:B-1----:R-:W-:-:S03]  /*51f50*/  FMUL R0, R2, R3 ;  /* 0x0000000302007220 */ /* 0x002fc60000400000 */
[----:B------:R0:W-:Y:S01]  /*51f60*/  STL [R1+0x718], R4 ;  /* 0x0007180401007387 */ /* 0x0001e20000100800 */
[----:B------:R-:W2:Y:S02]  /*51f70*/  LDL.LU R7, [R1+0xa6c] ;  /* 0x000a6c0001077983 */ /* 0x000ea40000300800 */
[----:B------:R1:W-:Y:S02]  /*51f80*/  STL [R1+0x71c], R0 ;  /* 0x00071c0001007387 */ /* 0x0003e40000100800 */
[----:B------:R-:W2:Y:S01]  /*51f90*/  LDL.LU R6, [R1+0xa58] ;  /* 0x000a580001067983 */ /* 0x000ea20000300800 */
[----:B0-----:R-:W2:Y:S01]  /*51fa0*/  LDL.LU R4, [R1+0xa5c] ;  /* 0x000a5c0001047983 */ /* 0x001ea20000300800 */
[----:B------:R-:W2:Y:S02]  /*51fb0*/  LDL.LU R3, [R1+0xa48] ;  /* 0x000a480001037983 */ /* 0x000ea40000300800 */
[----:B-1----:R-:W2:Y:S02]  /*51fc0*/  LDL.LU R0, [R1+0xa4c] ;  /* 0x000a4c0001007983 */ /* 0x002ea40000300800 */
[----:B------:R-:W2:Y:S02]  /*51fd0*/  LDL.LU R25, [R1+0x818] ;  /* 0x0008180001197983 */ /* 0x000ea40000300800 */
[----:B------:R-:W-:-:S02]  /*51fe0*/  FMUL R14, R2, R14 ;  /* 0x0000000e020e7220 */ /* 0x000fc40000400000 */
[----:B------:R-:W-:-:S03]  /*51ff0*/  FMUL R13, R2, R13 ;  /* 0x0000000d020d7220 */ /* 0x000fc60000400000 */
[----:B------:R-:W-:Y:S01]  /*52000*/  STL [R1+0x708], R14 ;  /* 0x0007080e01007387 */ /* 0x000fe20000100800 */
[----:B------:R-:W2:Y:S02]  /*52010*/  LDL.LU R26, [R1+0x814] ;  /* 0x00081400011a7983 */ /* 0x000ea40000300800 */
[----:B------:R-:W-:Y:S02]  /*52020*/  STL [R1+0x70c], R13 ;  /* 0x00070c0d01007387 */ /* 0x000fe40000100800 */
[----:B------:R-:W2:Y:S01]  /*52030*/  LDL.LU R27, [R1+0x80c] ;  /* 0x00080c00011b7983 */ /* 0x000ea20000300800 */
[----:B------:R-:W2:Y:S01]  /*52040*/  LDL.LU R28, [R1+0x808] ;  /* 0x00080800011c7983 */ /* 0x000ea20000300800 */
[----:B------:R-:W-:Y:S01]  /*52050*/  F2FP.PACK_AB R5, R16, R5 ;  /* 0x000000051005723e */ /* 0x000fe200000000ff */
[----:B---3--:R-:W-:-:S05]  /*52060*/  FMUL R12, R2, R12 ;  /* 0x0000000c020c7220 */ /* 0x008fca0000400000 */
[----:B------:R-:W-:Y:S01]  /*52070*/  STL [R1+0x6f8], R12 ;  /* 0x0006f80c01007387 */ /* 0x000fe20000100800 */
[C---:B----4-:R-:W-:Y:S02]  /*52080*/  FMUL R11, R2.reuse, R11 ;  /* 0x0000000b020b7220 */ /* 0x050fe40000400000 */
[C---:B-----5:R-:W-:Y:S02]  /*52090*/  FMUL R10, R2.reuse, R10 ;  /* 0x0000000a020a7220 */ /* 0x060fe40000400000 */
[C---:B------:R-:W-:Y:S02]  /*520a0*/  FMUL R9, R2.reuse, R9 ;  /* 0x0000000902097220 */ /* 0x040fe40000400000 */
[C---:B------:R-:W-:Y:S01]  /*520b0*/  FMUL R8, R2.reuse, R8 ;  /* 0x0000000802087220 */ /* 0x040fe20000400000 */
[----:B------:R-:W-:Y:S01]  /*520c0*/  STL [R1+0x6fc], R11 ;  /* 0x0006fc0b01007387 */ /* 0x000fe20000100800 */
[----:B------:R-:W3:Y:S02]  /*520d0*/  LDL R24, [R1+0x728] ;  /* 0x0007280001187983 */ /* 0x000ee40000100800 */
[----:B------:R-:W-:Y:S02]  /*520e0*/  STL [R1+0x6e8], R10 ;  /* 0x0006e80a01007387 */ /* 0x000fe40000100800 */
[----:B------:R-:W-:Y:S01]  /*520f0*/  STL [R1+0x6ec], R9 ;  /* 0x0006ec0901007387 */ /* 0x000fe20000100800 */
[----:B------:R-:W-:Y:S01]  /*52100*/  STL [R1+0x6d8], R8 ;  /* 0x0006d80801007387 */ /* 0x000fe20000100800 */
[----:B--2---:R-:W-:-:S02]  /*52110*/  FMUL R7, R2, R7 ;  /* 0x0000000702077220 */ /* 0x004fc40000400000 */
[----:B------:R-:W-:-:S03]  /*52120*/  FMUL R6, R2, R6 ;  /* 0x0000000602067220 */ /* 0x000fc60000400000 */
[----:B------:R-:W-:Y:S01]  /*52130*/  STL [R1+0x6dc], R7 ;  /* 0x0006dc0701007387 */ /* 0x000fe20000100800 */
[----:B------:R-:W-:-:S03]  /*52140*/  FMUL R4, R2, R4 ;  /* 0x0000000402047220 */ /* 0x000fc60000400000 */
[----:B------:R-:W-:Y:S04]  /*52150*/  STL [R1+0x6c8], R6 ;  /* 0x0006c80601007387 */ /* 0x000fe80000100800 */
[----:B------:R0:W-:Y:S02]  /*52160*/  STL [R1+0x6cc], R4 ;  /* 0x0006cc0401007387 */ /* 0x0001e40000100800 */
[----:B0-----:R-:W-:Y:S02]  /*52170*/  F2FP.PACK_AB R4, R23, R29 ;  /* 0x0000001d1704723e */ /* 0x001fe400000000ff */
[----:B------:R-:W0:Y:S01]  /*52180*/  S2R R23, SR_TID.X ;  /* 0x0000000000177919 */ /* 0x000e220000002100 */
[C---:B------:R-:W-:Y:S02]  /*52190*/  FMUL R3, R2.reuse, R3 ;  /* 0x0000000302037220 */ /* 0x040fe40000400000 */
[----:B------:R-:W-:Y:S01]  /*521a0*/  FMUL R0, R2, R0 ;  /* 0x0000000002007220 */ /* 0x000fe20000400000 */
[----:B------:R-:W-:-:S02]  /*521b0*/  F2FP.PACK_AB R2, R19, R20 ;  /* 0x000000141302723e */ /* 0x000fc400000000ff */
[----:B------:R1:W-:Y:S01]  /*521c0*/  STL [R1+0x6b8], R3 ;  /* 0x0006b80301007387 */ /* 0x0003e20000100800 */
[----:B------:R-:W-:Y:S02]  /*521d0*/  STL [R1+0x19c8], R5 ;  /* 0x0019c80501007387 */ /* 0x000fe40000100800 */
[----:B------:R2:W-:Y:S02]  /*521e0*/  STL [R1+0x6bc], R0 ;  /* 0x0006bc0001007387 */ /* 0x0005e40000100800 */
[----:B------:R-:W4:Y:S01]  /*521f0*/  LDL.LU R29, [R1+0x800] ;  /* 0x00080000011d7983 */ /* 0x000f220000300800 */
[----:B------:R-:W-:Y:S01]  /*52200*/  STL [R1+0x19cc], R4 ;  /* 0x0019cc0401007387 */ /* 0x000fe20000100800 */
[----:B-1----:R-:W-:Y:S02]  /*52210*/  F2FP.PACK_AB R3, R17, R18 ;  /* 0x000000121103723e */ /* 0x002fe400000000ff */
[----:B--2---:R-:W-:Y:S02]  /*52220*/  F2FP.PACK_AB R0, R21, R22 ;  /* 0x000000161500723e */ /* 0x004fe400000000ff */
[----:B0-----:R-:W-:Y:S01]  /*52230*/  LOP3.LUT R23, R23, 0x1c, RZ, 0xc0, !PT ;  /* 0x0000001c17177812 */ /* 0x001fe200078ec0ff */
[----:B------:R-:W-:Y:S03]  /*52240*/  STL [R1+0x19d0], R3 ;  /* 0x0019d00301007387 */ /* 0x000fe60000100800 */
[C---:B------:R-:W-:Y:S01]  /*52250*/  LEA.HI R20, R23.reuse, 0xe0, RZ, 0x1e ;  /* 0x000000e017147811 */ /* 0x040fe200078ff0ff */
[----:B------:R-:W-:Y:S01]  /*52260*/  STL [R1+0x19d4], R2 ;  /* 0x0019d40201007387 */ /* 0x000fe20000100800 */
[----:B------:R-:W-:Y:S03]  /*52270*/  STL [R1+0x19d8], R0 ;  /* 0x0019d80001007387 */ /* 0x000fe60000100800 */
[----:B------:R-:W0:Y:S01]  /*52280*/  LDS R0, [R20.X8+0x40000] ;  /* 0x0400000014007984 */ /* 0x000e220000008800 */
[----:B------:R-:W-:-:S02]  /*52290*/  LEA.HI R21, R23, 0xe8, RZ, 0x1e ;  /* 0x000000e817157811 */ /* 0x000fc400078ff0ff */
[C---:B------:R-:W-:Y:S01]  /*522a0*/  LEA.HI R22, R23.reuse, 0xf0, RZ, 0x1e ;  /* 0x000000f017167811 */ /* 0x040fe200078ff0ff */
[----:B------:R-:W-:Y:S02]  /*522b0*/  LEA.HI R23, R23, 0xf8, RZ, 0x1e ;  /* 0x000000f817177811 */ /* 0x000fe400078ff0ff */
[----:B------:R-:W1:Y:S04]  /*522c0*/  LDS R3, [R21.X8+0x40000] ;  /* 0x0400000015037984 */ /* 0x000e680000008800 */
[----:B------:R-:W2:Y:S04]  /*522d0*/  LDS R2, [R22.X8+0x40000] ;  /* 0x0400000016027984 */ /* 0x000ea80000008800 */
[----:B0-----:R-:W-:Y:S02]  /*522e0*/  STL [R1+0x738], R0 ;  /* 0x0007380001007387 */ /* 0x001fe40000100800 */
[----:B------:R-:W0:Y:S04]  /*522f0*/  LDS R0, [R23.X8+0x40000] ;  /* 0x0400000017007984 */ /* 0x000e280000008800 */
[----:B------:R-:W-:Y:S06]  /*52300*/  BAR.SYNC.DEFER_BLOCKING 0x0 ;  /* 0x0000000000007b1d */ /* 0x000fec0000010000 */
[----:B-1----:R-:W-:Y:S01]  /*52310*/  STL [R1+0x734], R3 ;  /* 0x0007340301007387 */ /* 0x002fe20000100800 */
[----:B--2---:R-:W-:Y:S03]  /*52320*/  STL [R1+0x730], R2 ;  /* 0x0007300201007387 */ /* 0x004fe60000100800 */
[----:B0-----:R0:W-:Y:S04]  /*52330*/  STL [R1+0x72c], R0 ;  /* 0x00072c0001007387 */ /* 0x0011e80000100800 */
[----:B0-----:R-:W2:Y:S04]  /*52340*/  LDL.LU R0, [R1+0x7f0] ;  /* 0x0007f00001007983 */ /* 0x001ea80000300800 */
[----:B--2---:R0:W-:Y:S04]  /*52350*/  STL [R1+0x19dc], R0 ;  /* 0x0019dc0001007387 */ /* 0x0041e80000100800 */
[----:B0-----:R-:W2:Y:S04]  /*52360*/  LDL.LU R0, [R1+0x7f4] ;  /* 0x0007f40001007983 */ /* 0x001ea80000300800 */
[----:B---3--:R-:W-:Y:S01]  /*52370*/  STS.U16 [R24+0x40000], R25 ;  /* 0x0400001918007388 */ /* 0x008fe20000000400 */
[----:B------:R-:W-:Y:S02]  /*52380*/  STS.U16 [R24+0x40200], R26 ;  /* 0x0402001a18007388 */ /* 0x000fe40000000400 */
[----:B------:R-:W-:Y:S01]  /*52390*/  STS.U16 [R24+0x40400], R27 ;  /* 0x0404001b18007388 */ /* 0x000fe20000000400 */
[----:B--2---:R0:W-:Y:S04]  /*523a0*/  STL [R1+0x19e0], R0 ;  /* 0x0019e00001007387 */ /* 0x0041e80000100800 */
[----:B0-----:R-:W2:Y:S01]  /*523b0*/  LDL.LU R0, [R1+0x7fc] ;  /* 0x0007fc0001007983 */ /* 0x001ea20000300800 */
[----:B------:R-:W3:Y:S02]  /*523c0*/  LDL.LU R2, [R1+0x7ec] ;  /* 0x0007ec0001027983 */ /* 0x000ee40000300800 */
[----:B------:R-:W5:Y:S02]  /*523d0*/  LDL.LU R3, [R1+0x7e8] ;  /* 0x0007e80001037983 */ /* 0x000f640000300800 */
        /* <DEDUP_REMOVED lines=21> */
[----:B------:R-:W3:Y:S04]  /*52530*/  LDL.LU R25, [R1+0x758] ;  /* 0x0007580001197983 */ /* 0x000ee80000300800 */
[----:B------:R0:W-:Y:S01]  /*52540*/  STS.U16 [R24+0x40600], R28 ;  /* 0x0406001c18007388 */ /* 0x0001e20000000400 */
[----:B------:R-:W3:Y:S02]  /*52550*/  LDL.LU R26, [R1+0x18] ;  /* 0x00001800011a7983 */ /* 0x000ee40000300800 */
[----:B----4-:R1:W-:Y:S01]  /*52560*/  STS.U16 [R24+0x40800], R29 ;  /* 0x0408001d18007388 */ /* 0x0103e20000000400 */
[----:B0-----:R-:W5:Y:S01]  /*52570*/  LDL.LU R28, [R1+0x14] ;  /* 0x00001400011c7983 */ /* 0x001f620000300800 */
[----:B-1----:R-:W3:Y:S03]  /*52580*/  LDL.LU R29, [R1+0x10] ;  /* 0x00001000011d7983 */ /* 0x002ee60000300800 */
[----:B--2---:R0:W-:Y:S04]  /*52590*/  STS.U16 [R24+0x40a00], R0 ;  /* 0x040a000018007388 */ /* 0x0041e80000000400 */
[----:B0-----:R-:W2:Y:S04]  /*525a0*/  LDL.LU R0, [R1+0x19e0] ;  /* 0x0019e00001007983 */ /* 0x001ea80000300800 */
[----:B--2---:R0:W-:Y:S04]  /*525b0*/  STS.U16 [R24+0x40c00], R0 ;  /* 0x040c000018007388 */ /* 0x0041e80000000400 */
[----:B0-----:R-:W2:Y:S04]  /*525c0*/  LDL.LU R0, [R1+0x19dc] ;  /* 0x0019dc0001007983 */ /* 0x001ea80000300800 */
[----:B--2---:R0:W-:Y:S01]  /*525d0*/  STS.U16 [R24+0x40e00], R0 ;  /* 0x040e000018007388 */ /* 0x0041e20000000400 */
[----:B---3--:R1:W-:Y:S02]  /*525e0*/  STS.U16 [R24+0x41000], R2 ;  /* 0x0410000218007388 */ /* 0x0083e40000000400 */
[----:B-----5:R2:W-:Y:S02]  /*525f0*/  STS.U16 [R24+0x41200], R3 ;  /* 0x0412000318007388 */ /* 0x0205e40000000400 */
[----:B------:R3:W-:Y:S01]  /*52600*/  STS.U16 [R24+0x41400], R4 ;  /* 0x0414000418007388 */ /* 0x0007e20000000400 */
[----:B------:R5:W-:Y:S01]  /*52610*/  STS.U16 [R24+0x41600], R5 ;  /* 0x0416000518007388 */ /* 0x000be20000000400 */
[----:B------:R5:W-:Y:S03]  /*52620*/  STS.U16 [R24+0x41800], R6 ;  /* 0x0418000618007388 */ /* 0x000be60000000400 */
[----:B0-----:R-:W4:Y:S01]  /*52630*/  LDL.LU R0, [R1+0x19d8] ;  /* 0x0019d80001007983 */ /* 0x001f220000300800 */
[----:B-1----:R-:W4:Y:S02]  /*52640*/  LDL.LU R2, [R1+0x19d4] ;  /* 0x0019d40001027983 */ /* 0x002f240000300800 */
[----:B--2---:R-:W2:Y:S02]  /*52650*/  LDL.LU R3, [R1+0x19d0] ;  /* 0x0019d00001037983 */ /* 0x004ea40000300800 */
[----:B---3--:R-:W3:Y:S01]  /*52660*/  LDL.LU R4, [R1+0x19cc] ;  /* 0x0019cc0001047983 */ /* 0x008ee20000300800 */
[----:B-----5:R-:W5:Y:S01]  /*52670*/  LDL.LU R5, [R1+0x19c8] ;  /* 0x0019c80001057983 */ /* 0x020f620000300800 */
[----:B------:R-:W2:Y:S03]  /*52680*/  LDL.LU R6, [R1+0x19c4] ;  /* 0x0019c40001067983 */ /* 0x000ea60000300800 */
[----:B------:R0:W-:Y:S01]  /*52690*/  STS.U16 [R24+0x41a00], R7 ;  /* 0x041a000718007388 */ /* 0x0001e20000000400 */
[----:B------:R1:W-:Y:S02]  /*526a0*/  STS.U16 [R24+0x41c00], R8 ;  /* 0x041c000818007388 */ /* 0x0003e40000000400 */
[----:B------:R1:W-:Y:S02]  /*526b0*/  STS.U16 [R24+0x41e00], R9 ;  /* 0x041e000918007388 */ /* 0x0003e40000000400 */
[----:B------:R1:W-:Y:S01]  /*526c0*/  STS.U16 [R24+0x42000], R27 ;  /* 0x0420001b18007388 */ /* 0x0003e20000000400 */
[----:B0-----:R-:W2:Y:S01]  /*526d0*/  LDL.LU R7, [R1+0x19c0] ;  /* 0x0019c00001077983 */ /* 0x001ea20000300800 */
[----:B-1----:R-:W2:Y:S02]  /*526e0*/  LDL.LU R8, [R1+0x19bc] ;  /* 0x0019bc0001087983 */ /* 0x002ea40000300800 */
[----:B------:R-:W2:Y:S02]  /*526f0*/  LDL.LU R9, [R1+0x19b8] ;  /* 0x0019b80001097983 */ /* 0x000ea40000300800 */
[----:B------:R-:W2:Y:S01]  /*52700*/  LDL R27, [R1+0x724] ;  /* 0x00072400011b7983 */ /* 0x000ea20000100800 */
[----:B------:R0:W-:Y:S01]  /*52710*/  STS.U16 [R24+0x42200], R10 ;  /* 0x0422000a18007388 */ /* 0x0001e20000000400 */
[----:B------:R1:W-:Y:S02]  /*52720*/  STS.U16 [R24+0x42400], R11 ;  /* 0x0424000b18007388 */ /* 0x0003e40000000400 */
[----:B------:R1:W-:Y:S02]  /*52730*/  STS.U16 [R24+0x42600], R12 ;  /* 0x0426000c18007388 */ /* 0x0003e40000000400 */
[----:B------:R1:W-:Y:S01]  /*52740*/  STS.U16 [R24+0x42800], R13 ;  /* 0x0428000d18007388 */ /* 0x0003e20000000400 */
[----:B------:R1:W-:Y:S01]  /*52750*/  STS.U16 [R24+0x42a00], R14 ;  /* 0x042a000e18007388 */ /* 0x0003e20000000400 */
[----:B------:R1:W-:Y:S03]  /*52760*/  STS.U16 [R24+0x42c00], R15 ;  /* 0x042c000f18007388 */ /* 0x0003e60000000400 */
[----:B0-----:R-:W3:Y:S01]  /*52770*/  LDL.LU R10, [R1+0x19b4] ;  /* 0x0019b400010a7983 */ /* 0x001ee20000300800 */
[----:B-1----:R-:W3:Y:S03]  /*52780*/  LDL.LU R11, [R1+0x19b0] ;  /* 0x0019b000010b7983 */ /* 0x002ee60000300800 */
[----:B------:R-:W3:Y:S01]  /*52790*/  LDL.LU R12, [R1+0x19ac] ;  /* 0x0019ac00010c7983 */ /* 0x000ee20000300800 */
[----:B------:R-:W3:Y:S03]  /*527a0*/  LDL.LU R13, [R1+0x19a8] ;  /* 0x0019a800010d7983 */ /* 0x000ee60000300800 */
[----:B------:R-:W3:Y:S01]  /*527b0*/  LDL.LU R14, [R1+0x19a4] ;  /* 0x0019a400010e7983 */ /* 0x000ee20000300800 */
[----:B------:R-:W3:Y:S03]  /*527c0*/  LDL.LU R15, [R1+0x19a0] ;  /* 0x0019a000010f7983 */ /* 0x000ee60000300800 */
        /* <DEDUP_REMOVED lines=14> */
[----:B------:R1:W-:Y:S01]  /*528b0*/  STS.U16 [R24+0x43e00], R25 ;  /* 0x043e001918007388 */ /* 0x0003e20000000400 */
[----:B0-----:R-:W3:Y:S01]  /*528c0*/  LDL.LU R22, [R1+0x1984] ;  /* 0x0019840001167983 */ /* 0x001ee20000300800 */
[----:B-1----:R-:W3:Y:S02]  /*528d0*/  LDL.LU R23, [R1+0x1980] ;  /* 0x0019800001177983 */ /* 0x002ee40000300800 */
[----:B------:R-:W3:Y:S02]  /*528e0*/  LDL.LU R24, [R1+0x197c] ;  /* 0x00197c0001187983 */ /* 0x000ee40000300800 */
[----:B------:R-:W3:Y:S01]  /*528f0*/  LDL.LU R25, [R1+0x1978] ;  /* 0x0019780001197983 */ /* 0x000ee20000300800 */
[----:B--2---:R0:W-:Y:S01]  /*52900*/  STS [R27+0x44000], R26 ;  /* 0x0440001a1b007388 */ /* 0x0041e20000000800 */
[----:B------:R1:W-:Y:S02]  /*52910*/  STS [R27+0x44100], R28 ;  /* 0x0441001c1b007388 */ /* 0x0003e40000000800 */
[----:B------:R2:W-:Y:S01]  /*52920*/  STS [R27+0x44200], R29 ;  /* 0x0442001d1b007388 */ /* 0x0005e20000000800 */
[----:B0-----:R-:W3:Y:S01]  /*52930*/  LDL.LU R26, [R1+0x1974] ;  /* 0x00197400011a7983 */ /* 0x001ee20000300800 */
[----:B-1----:R-:W3:Y:S02]  /*52940*/  LDL.LU R28, [R1+0x1970] ;  /* 0x00197000011c7983 */ /* 0x002ee40000300800 */
[----:B--2---:R-:W2:Y:S02]  /*52950*/  LDL.LU R29, [R1+0x196c] ;  /* 0x00196c00011d7983 */ /* 0x004ea40000300800 */
[----:B--2---:R0:W-:Y:S01]  /*52960*/  STS [R27+0x44300], R29 ;  /* 0x0443001d1b007388 */ /* 0x0041e20000000800 */
[----:B---3--:R1:W-:Y:S03]  /*52970*/  STS [R27+0x44400], R28 ;  /* 0x0444001c1b007388 */ /* 0x0083e60000000800 */
[----:B0-----:R-:W2:Y:S01]  /*52980*/  LDL R29, [R1+0xc04] ;  /* 0x000c0400011d7983 */ /* 0x001ea20000100800 */
[----:B-1----:R-:W3:Y:S02]  /*52990*/  LDL.LU R27, [R1+0x1968] ;  /* 0x00196800011b7983 */ /* 0x002ee40000300800 */
[----:B------:R-:W3:Y:S02]  /*529a0*/  LDL R28, [R1+0x724] ;  /* 0x00072400011c7983 */ /* 0x000ee40000100800 */
[----:B---3--:R-:W-:Y:S01]  /*529b0*/  STS [R28+0x44500], R27 ;  /* 0x0445001b1c007388 */ /* 0x008fe20000000800 */
[----:B------:R-:W-:Y:S02]  /*529c0*/  STS [R28+0x44600], R26 ;  /* 0x0446001a1c007388 */ /* 0x000fe40000000800 */
[----:B------:R-:W-:Y:S02]  /*529d0*/  STS [R28+0x44700], R25 ;  /* 0x044700191c007388 */ /* 0x000fe40000000800 */
[----:B------:R-:W-:Y:S01]  /*529e0*/  STS [R28+0x44800], R24 ;  /* 0x044800181c007388 */ /* 0x000fe20000000800 */
[----:B------:R-:W-:Y:S01]  /*529f0*/  STS [R28+0x44900], R23 ;  /* 0x044900171c007388 */ /* 0x000fe20000000800 */
        /* <DEDUP_REMOVED lines=17> */
[----:B-----5:R-:W-:Y:S02]  /*52b10*/  STS [R28+0x45b00], R5 ;  /* 0x045b00051c007388 */ /* 0x020fe40000000800 */
[----:B------:R-:W-:Y:S01]  /*52b20*/  STS [R28+0x45c00], R4 ;  /* 0x045c00041c007388 */ /* 0x000fe20000000800 */
[----:B------:R-:W-:Y:S01]  /*52b30*/  STS [R28+0x45d00], R3 ;  /* 0x045d00031c007388 */ /* 0x000fe20000000800 */
[----:B----4-:R-:W-:Y:S02]  /*52b40*/  STS [R28+0x45e00], R2 ;  /* 0x045e00021c007388 */ /* 0x010fe40000000800 */
[----:B------:R0:W-:Y:S02]  /*52b50*/  STS [R28+0x45f00], R0 ;  /* 0x045f00001c007388 */ /* 0x0001e40000000800 */
[----:B------:R-:W-:Y:S06]  /*52b60*/  BAR.SYNC.DEFER_BLOCKING 0x0 ;  /* 0x0000000000007b1d */ /* 0x000fec0000010000 */
[----:B0-----:R-:W3:Y:S04]  /*52b70*/  LDL R0, [R1+0x834] ;  /* 0x0008340001007983 */ /* 0x001ee80000100800 */
[----:B--2---:R-:W-:Y:S04]  /*52b80*/  LDSM.16.M88.4 R12, [R29+0x41000] ;  /* 0x041000001d0c783b */ /* 0x004fe80000000200 */
[----:B------:R-:W-:Y:S04]  /*52b90*/  LDSM.16.M88.4 R8, [R29+0x42000] ;  /* 0x042000001d08783b */ /* 0x000fe80000000200 */
[----:B------:R-:W-:Y:S04]  /*52ba0*/  LDSM.16.M88.4 R4, [R29+0x43000] ;  /* 0x043000001d04783b */ /* 0x000fe80000000200 */
[----:B------:R-:W-:Y:S04]  /*52bb0*/  LDSM.16.M88.4 R16, [R29+0x40000] ;  /* 0x040000001d10783b */ /* 0x000fe80000000200 */
[----:B---3--:R-:W0:Y:S04]  /*52bc0*/  LDSM.16.M88.4 R20, [R0+0x44000] ;  /* 0x044000000014783b */ /* 0x008e280000000200 */
[----:B------:R-:W1:Y:S04]  /*52bd0*/  LDSM.16.M88.4 R24, [R0+0x44200] ;  /* 0x044200000018783b */ /* 0x000e680000000200 */
[----:B0-----:R-:W-:Y:S01]  /*52be0*/  STL.64 [R1+0x1960], R22 ;  /* 0x0019601601007387 */ /* 0x001fe20000100a00 */
[----:B------:R-:W-:Y:S02]  /*52bf0*/  STL.64 [R1+0x1958], R20 ;  /* 0x0019581401007387 */ /* 0x000fe40000100a00 */
[----:B------:R-:W-:Y:S02]  /*52c00*/  STL.64 [R1+0x1950], R14 ;  /* 0x0019500e01007387 */ /* 0x000fe40000100a00 */
[----:B------:R0:W-:Y:S01]  /*52c10*/  STL.64 [R1+0x1948], R12 ;  /* 0x0019480c01007387 */ /* 0x0001e20000100a00 */
[----:B------:R-:W2:Y:S04]  /*52c20*/  LDSM.16.M88.4 R20, [R0+0x44400] ;  /* 0x044400000014783b */ /* 0x000ea80000000200 */
        /* <DEDUP_REMOVED lines=21> */
[----:B------:R-:W2:Y:S02]  /*52d80*/  LDL.LU R7, [R1+0x68c] ;  /* 0x00068c0001077983 */ /* 0x000ea40000300800 */
[----:B--2---:R-:W-:Y:S01]  /*52d90*/  STL.64 [R1+0x1920], R6 ;  /* 0x0019200601007387 */ /* 0x004fe20000100a00 */
[----:B-----5:R0:W-:Y:S03]  /*52da0*/  STL.64 [R1+0x1918], R4 ;  /* 0x0019180401007387 */ /* 0x0201e60000100a00 */
[----:B0-----:R-:W2:Y:S01]  /*52db0*/  LDL.LU R4, [R1] ;  /* 0x0000000001047983 */ /* 0x001ea20000300800 */
[----:B------:R-:W2:Y:S02]  /*52dc0*/  LDL.LU R5, [R1+0x4] ;  /* 0x0000040001057983 */ /* 0x000ea40000300800 */
[----:B------:R-:W2:Y:S02]  /*52dd0*/  LDL.LU R6, [R1+0x8] ;  /* 0x0000080001067983 */ /* 0x000ea40000300800 */
[----:B------:R-:W2:Y:S01]  /*52de0*/  LDL.LU R7, [R1+0xc] ;  /* 0x00000c0001077983 */ /* 0x000ea20000300800 */
[----:B-1----:R-:W-:Y:S01]  /*52df0*/  STL.64 [R1+0x1900], R26 ;  /* 0x0019001a01007387 */ /* 0x002fe20000100a00 */
[----:B------:R0:W-:Y:S03]  /*52e00*/  STL.64 [R1+0x18f8], R24 ;  /* 0x0018f81801007387 */ /* 0x0001e60000100a00 */
[----:B0-----:R-:W5:Y:S01]  /*52e10*/  LDL.LU R24, [R1+0x40] ;  /* 0x0000400001187983 */ /* 0x001f620000300800 */
[----:B------:R-:W5:Y:S02]  /*52e20*/  LDL.LU R25, [R1+0x44] ;  /* 0x0000440001197983 */ /* 0x000f640000300800 */
[----:B------:R-:W5:Y:S02]  /*52e30*/  LDL.LU R26, [R1+0x48] ;  /* 0x00004800011a7983 */ /* 0x000f640000300800 */
[----:B------:R-:W5:Y:S01]  /*52e40*/  LDL.LU R27, [R1+0x4c] ;  /* 0x00004c00011b7983 */ /* 0x000f620000300800 */
[----:B------:R-:W-:Y:S01]  /*52e50*/  STL.64 [R1+0x10], R20 ;  /* 0x0000101401007387 */ /* 0x000fe20000100a00 */
[----:B------:R0:W-:Y:S03]  /*52e60*/  STL.64 [R1+0x18], R22 ;  /* 0x0000181601007387 */ /* 0x0001e60000100a00 */
[----:B0-----:R-:W3:Y:S01]  /*52e70*/  LDL.LU.64 R22, [R1+0x1960] ;  /* 0x0019600001167983 */ /* 0x001ee20000300a00 */
[----:B------:R-:W3:Y:S02]  /*52e80*/  LDL.LU.64 R20, [R1+0x1958] ;  /* 0x0019580001147983 */ /* 0x000ee40000300a00 */
[C---:B---3--:R-:W-:Y:S11]  /*52e90*/  HMMA.16816.F32 R12, R20.reuse, R16, R12 ;  /* 0x00000010140c723c */ /* 0x048ff6000000180c */
[----:B------:R-:W-:Y:S11]  /*52ea0*/  @!UPT UIADD3 URZ, URZ, URZ, URZ ;  /* 0x0000003f3f3ff290 */ /* 0x000ff6000fffe03f */
[----:B------:R-:W-:Y:S01]  /*52eb0*/  @!UPT UIADD3 URZ, URZ, URZ, URZ ;  /* 0x0000003f3f3ff290 */ /* 0x000fe2000fffe03f */
[----:B------:R-:W-:Y:S01]  /*52ec0*/  STL.64 [R1+0x840], R12 ;  /* 0x0008400c01007387 */ /* 0x000fe20000100a00 */
[----:B------:R0:W-:Y:S03]  /*52ed0*/  STL.64 [R1+0x848], R14 ;  /* 0x0008480e01007387 */ /* 0x0001e60000100a00 */
[----:B0-----:R-:W3:Y:S01]  /*52ee0*/  LDL.LU.64 R14, [R1+0x1950] ;  /* 0x00195000010e7983 */ /* 0x001ee20000300a00 */
[----:B------:R-:W4:Y:S01]  /*52ef0*/  LDL.LU.64 R12, [R1+0x1948] ;  /* 0x00194800010c7983 */ /* 0x000f220000300a00 */
[C---:B-----5:R-:W-:Y:S11]  /*52f00*/  HMMA.16816.F32 R24, R20.reuse, R18, R24 ;  /* 0x000000121418723c */ /* 0x060ff60000001818 */
[----:B------:R-:W-:Y:S11]  /*52f10*/  @!UPT UIADD3 URZ, URZ, URZ, URZ ;  /* 0x0000003f3f3ff290 */ /* 0x000ff6000fffe03f */
[----:B------:R-:W-:Y:S01]  /*52f20*/  @!UPT UIADD3 URZ, URZ, URZ, URZ ;  /* 0x0000003f3f3ff290 */ /* 0x000fe2000fffe03f */
[----:B------:R0:W-:Y:S01]  /*52f30*/  STL.64 [R1+0x880], R24 ;  /* 0x0008801801007387 */ /* 0x0001e20000100a00 */
[----:B------:R1:W-:Y:S03]  /*52f40*/  STL.64 [R1+0x888], R26 ;  /* 0x0008881a01007387 */ /* 0x0003e60000100a00 */
[----:B0-----:R-:W5:Y:S01]  /*52f50*/  LDL.LU R24, [R1+0x120] ;  /* 0x0001200001187983 */ /* 0x001f620000300800 */
[----:B------:R-:W5:Y:S02]  /*52f60*/  LDL.LU R25, [R1+0x124] ;  /* 0x0001240001197983 */ /* 0x000f640000300800 */
[----:B-1----:R-:W5:Y:S02]  /*52f70*/  LDL.LU R26, [R1+0x128] ;  /* 0x00012800011a7983 */ /* 0x002f640000300800 */
[----:B------:R-:W5:Y:S01]  /*52f80*/  LDL.LU R27, [R1+0x12c] ;  /* 0x00012c00011b7983 */ /* 0x000f620000300800 */
[C---:B----4-:R-:W-:Y:S11]  /*52f90*/  HMMA.16816.F32 R8, R20.reuse, R12, R8 ;  /* 0x0000000c1408723c */ /* 0x050ff60000001808 */
[----:B------:R-:W-:Y:S11]  /*52fa0*/  @!UPT UIADD3 URZ, URZ, URZ, URZ ;  /* 0x0000003f3f3ff290 */ /* 0x000ff6000fffe03f */
[----:B------:R-:W-:Y:S01]  /*52fb0*/  @!UPT UIADD3 URZ, URZ, URZ, URZ ;  /* 0x0000003f3f3ff290 */ /* 0x000fe2000fffe03f */
        /* <DEDUP_REMOVED lines=10> */
[----:B------:R-:W2:Y:S02]  /*53060*/  LDL.LU.64 R8, [R1+0x1928] ;  /* 0x0019280001087983 */ /* 0x000ea40000300a00 */
[----:B------:R-:W-:Y:S02]  /*53070*/  STL.64 [R1+0x18e0], R14 ;  /* 0x0018e00e01007387 */ /* 0x000fe40000100a00 */
[----:B------:R0:W-:Y:S02]  /*53080*/  STL.64 [R1+0x18d8], R12 ;  /* 0x0018d80c01007387 */ /* 0x0001e40000100a00 */
[----:B0-----:R-:W4:Y:S01]  /*53090*/  LDL.LU R12, [R1+0x670] ;  /* 0x00067000010c7983 */ /* 0x001f220000300800 */
[----:B------:R-:W4:Y:S02]  /*530a0*/  LDL.LU R13, [R1+0x674] ;  /* 0x00067400010d7983 */ /* 0x000f240000300800 */
[----:B------:R-:W4:Y:S02]  /*530b0*/  LDL.LU R14, [R1+0x678] ;  /* 0x00067800010e7983 */ /* 0x000f240000300800 */
[----:B------:R-:W4:Y:S01]  /*530c0*/  LDL.LU R15, [R1+0x67c] ;  /* 0x00067c00010f7983 */ /* 0x000f220000300800 */
[C---:B--2---:R-:W-:Y:S11]  /*530d0*/  HMMA.16816.F32 R4, R20.reuse, R8, R4 ;  /* 0x000000081404723c */ /* 0x044ff60000001804 */
[----:B------:R-:W-:Y:S11]  /*530e0*/  @!UPT UIADD3 URZ, URZ, URZ, URZ ;  /* 0x0000003f3f3ff290 */ /* 0x000ff6000fffe03f */
[----:B------:R-:W-:Y:S01]  /*530f0*/  @!UPT UIADD3 URZ, URZ, URZ, URZ ;  /* 0x0000003f3f3ff290 */ /* 0x000fe2000fffe03f */
[----:B------:R-:W-:Y:S01]  /*53100*/  STL.64 [R1+0x850], R4 ;  /* 0x0008500401007387 */ /* 0x000fe20000100a00 */
[----:B------:R-:W-:Y:S02]  /*53110*/  STL.64 [R1+0x858], R6 ;  /* 0x0008580601007387 */ /* 0x000fe40000100a00 */
[----:B------:R-:W0:Y:S02]  /*53120*/  LDSM.16.M88.4 R4, [R0+0x44600] ;  /* 0x044600000004783b */ /* 0x000e240000000200 */
[----:B0-----:R-:W-:Y:S02]  /*53130*/  STL.64 [R1+0x20], R4 ;  /* 0x0000200401007387 */ /* 0x001fe40000100a00 */
[----:B------:R0:W-:Y:S02]  /*53140*/  STL.64 [R1+0x28], R6 ;  /* 0x0000280601007387 */ /* 0x0001e40000100a00 */
[----:B0-----:R-:W3:Y:S01]  /*53150*/  LDL.LU.64 R6, [R1+0x1920] ;  /* 0x0019200001067983 */ /* 0x001ee20000300a00 */
[----:B------:R-:W3:Y:S02]  /*53160*/  LDL.LU.64 R4, [R1+0x1918] ;  /* 0x0019180001047983 */ /* 0x000ee40000300a00 */
[C---:B---3--:R-:W-:Y:S11]  /*53170*/  HMMA.16816.F32 R4, R20.reuse, R10, R4 ;  /* 0x0000000a1404723c */ /* 0x048ff60000001804 */
[----:B------:R-:W-:Y:S11]  /*53180*/  @!UPT UIADD3 URZ, URZ, URZ, URZ ;  /* 0x0000003f3f3ff290 */ /* 0x000ff6000fffe03f */
[----:B------:R-:W-:Y:S01]  /*53190*/  @!UPT UIADD3 URZ, URZ, URZ, URZ ;  /* 0x0000003f3f3ff290 */ /* 0x000fe2000fffe03f */
[----:B------:R-:W-:Y:S01]  /*531a0*/  STL.64 [R1+0x680], R4 ;  /* 0x0006800401007387 */ /* 0x000fe20000100a00 */
[----:B------:R0:W-:Y:S03]  /*531b0*/  STL.64 [R1+0x688], R6 ;  /* 0x0006880601007387 */ /* 0x0001e60000100a00 */
[----:B0-----:R-:W5:Y:S01]  /*531c0*/  LDL.LU.64 R6, [R1+0x1910] ;  /* 0x0019100001067983 */ /* 0x001f620000300a00 */
[----:B------:R-:W4:Y:S02]  /*531d0*/  LDL.LU.64 R4, [R1+0x1908] ;  /* 0x0019080001047983 */ /* 0x000f240000300a00 */
[----:B------:R-:W-:Y:S02]  /*531e0*/  STL.64 [R1+0x18c0], R10 ;  /* 0x0018c00a01007387 */ /* 0x000fe40000100a00 */
[----:B------:R0:W-:Y:S02]  /*531f0*/  STL.64 [R1+0x18b8], R8 ;  /* 0x0018b80801007387 */ /* 0x0001e40000100a00 */
[----:B0-----:R-:W2:Y:S01]  /*53200*/  LDL.LU R8, [R1+0xe0] ;  /* 0x0000e00001087983 */ /* 0x001ea20000300800 */
[C---:B----4-:R-:W-:Y:S11]  /*53210*/  HMMA.16816.F32 R12, R20.reuse, R4, R12 ;  /* 0x00000004140c723c */ /* 0x050ff6000000180c */
[----:B------:R-:W-:Y:S11]  /*53220*/  @!UPT UIADD3 URZ, URZ, URZ, URZ ;  /* 0x0000003f3f3ff290 */ /* 0x000ff6000fffe03f */
[----:B------:R-:W-:Y:S01]  /*53230*/  @!UPT UIADD3 URZ, URZ, URZ, URZ ;  /* 0x0000003f3f3ff290 */ /* 0x000fe2000fffe03f */
[----:B------:R0:W-:Y:S01]  /*53240*/  STL.64 [R1+0x670], R12 ;  /* 0x0006700c01007387 */ /* 0x0001e20000100a00 */
[----:B------:R1:W-:Y:S02]  /*53250*/  STL.64 [R1+0x678], R14 ;  /* 0x0006780e01007387 */ /* 0x0003e40000100a00 */
[----:B------:R-:W2:Y:S02]  /*53260*/  LDL.LU R9, [R1+0xe4] ;  /* 0x0000e40001097983 */ /* 0x000ea40000300800 */
[----:B------:R-:W3:Y:S01]  /*53270*/  LDL.LU R10, [R1+0xe8] ;  /* 0x0000e800010a7983 */ /* 0x000ee20000300800 */
[----:B------:R-:W3:Y:S04]  /*53280*/  LDL.LU R11, [R1+0xec] ;  /* 0x0000ec00010b7983 */ /* 0x000ee80000300800 */
[----:B0-----:R-:W4:Y:S01]  /*53290*/  LDL.LU R12, [R1+0x100] ;  /* 0x00010000010c7983 */ /* 0x001f220000300800 */
[----:B------:R-:W4:Y:S02]  /*532a0*/  LDL.LU R13, [R1+0x104] ;  /* 0x00010400010d7983 */ /* 0x000f240000300800 */
[----:B-1----:R-:W2:Y:S02]  /*532b0*/  LDL.LU R14, [R1+0x108] ;  /* 0x00010800010e7983 */ /* 0x002ea40000300800 */
[----:B------:R-:W2:Y:S01]  /*532c0*/  LDL.LU R15, [R1+0x10c] ;  /* 0x00010c00010f7983 */ /* 0x000ea20000300800 */
[----:B-----5:R-:W-:Y:S01]  /*532d0*/  HMMA.16816.F32 R20, R20, R6, R24 ;  /* 0x000000061414723c */ /* 0x020fe20000001818 */
[----:B--2---:R-:W-:Y:S01]  /*532e0*/  STL.64 [R1+0x18f0], R14 ;  /* 0x0018f00e01007387 */ /* 0x004fe20000100a00 */
[----:B----4-:R0:W-:Y:S03]  /*532f0*/  STL.64 [R1+0x18e8], R12 ;  /* 0x0018e80c01007387 */ /* 0x0101e60000100a00 */
[----:B0-----:R-:W2:Y:S01]  /*53300*/  LDL.LU R12, [R1+0x110] ;  /* 0x00011000010c7983 */ /* 0x001ea20000300800 */
[----:B------:R-:W2:Y:S02]  /*53310*/  LDL.LU R13, [R1+0x114] ;  /* 0x00011400010d7983 */ /* 0x000ea40000300800 */
[----:B------:R-:W2:Y:S02]  /*53320*/  LDL.LU R14, [R1+0x118] ;  /* 0x00011800010e7983 */ /* 0x000ea40000300800 */
[----:B------:R-:W2:Y:S01]  /*53330*/  LDL.LU R15, [R1+0x11c] ;  /* 0x00011c00010f7983 */ /* 0x000ea20000300800 */
[----:B---3--:R-:W-:Y:S01]  /*53340*/  STL.64 [R1+0x18d0], R10 ;  /* 0x0018d00a01007387 */ /* 0x008fe20000100a00 */
[----:B------:R0:W-:Y:S03]  /*53350*/  STL.64 [R1+0x18c8], R8 ;  /* 0x0018c80801007387 */ /* 0x0001e60000100a00 */
[----:B0-----:R-:W3:Y:S01]  /*53360*/  LDL.LU R8, [R1+0xf0] ;  /* 0x0000f00001087983 */ /* 0x001ee20000300800 */
[----:B------:R-:W3:Y:S02]  /*53370*/  LDL.LU R9, [R1+0xf4] ;  /* 0x0000f40001097983 */ /* 0x000ee40000300800 */
[----:B------:R-:W3:Y:S02]  /*53380*/  LDL.LU R10, [R1+0xf8] ;  /* 0x0000f800010a7983 */ /* 0x000ee40000300800 */
[----:B------:R-:W3:Y:S01]  /*53390*/  LDL.LU R11, [R1+0xfc] ;  /* 0x0000fc00010b7983 */ /* 0x000ee20000300800 */
[----:B------:R-:W2:Y:S01]  /*533a0*/  LDL.LU.64 R26, [R1+0x1900] ;  /* 0x00190000011a7983 */ /* 0x000ea20000300a00 */
[----:B------:R-:W2:Y:S02]  /*533b0*/  LDL.LU.64 R24, [R1+0x18f8] ;  /* 0x0018f80001187983 */ /* 0x000ea40000300a00 */
[----:B------:R-:W-:Y:S02]  /*533c0*/  STL.64 [R1+0x18a0], R6 ;  /* 0x0018a00601007387 */ /* 0x000fe40000100a00 */
[----:B------:R0:W-:Y:S01]  /*533d0*/  STL.64 [R1+0x1898], R4 ;  /* 0x0018980401007387 */ /* 0x0001e20000100a00 */
[----:B------:R-:W-:Y:S01]  /*533e0*/  STL.64 [R1+0x7e0], R20 ;  /* 0x0007e01401007387 */ /* 0x000fe20000100a00 */
[----:B------:R-:W-:Y:S03]  /*533f0*/  STL.64 [R1+0x7e8], R22 ;  /* 0x0007e81601007387 */ /* 0x000fe60000100a00 */
        /* <DEDUP_REMOVED lines=10> */
[----:B------:R-:W5:Y:S01]  /*534a0*/  LDL.LU.64 R20, [R1+0x10] ;  /* 0x0000100001147983 */ /* 0x000f620000300a00 */
[----:B------:R-:W3:Y:S01]  /*534b0*/  LDL.LU.64 R22, [R1+0x18] ;  /* 0x0000180001167983 */ /* 0x000ee20000300a00 */
[C---:B--2---:R-:W-:Y:S02]  /*534c0*/  HMMA.16816.F32 R12, R24.reuse, R16, R12 ;  /* 0x00000010180c723c */ /* 0x044fe4000000180c */
[----:B---3--:R-:W-:Y:S01]  /*534d0*/  STL.64 [R1+0x1880], R22 ;  /* 0x0018801601007387 */ /* 0x008fe20000100a00 */
[----:B-----5:R0:W-:Y:S03]  /*534e0*/  STL.64 [R1+0x1878], R20 ;  /* 0x0018781401007387 */ /* 0x0201e60000100a00 */
        /* <DEDUP_REMOVED lines=20> */
[----:B------:R-:W5:Y:S02]  /*53630*/  LDL.LU.64 R12, [R1+0x18d8] ;  /* 0x0018d800010c7983 */ /* 0x000f640000300a00 */
[C---:B-----5:R-:W-:Y:S11]  /*53640*/  HMMA.16816.F32 R8, R24.reuse, R12, R8 ;  /* 0x0000000c1808723c */ /* 0x060ff60000001808 */
        /* <DEDUP_REMOVED lines=12> */
[----:B------:R-:W4:Y:S02]  /*53710*/  LDL.LU.64 R8, [R1+0x18b8] ;  /* 0x0018b80001087983 */ /* 0x000f240000300a00 */
        /* <DEDUP_REMOVED lines=24> */
[----:B------:R0:W-:Y:S03]  /*538a0*/  STL.64 [R1+0x8b8], R22 ;  /* 0x0008b81601007387 */ /* 0x0001e60000100a00 */
[----:B0-----:R-:W3:Y:S01]  /*538b0*/  LDL.LU.64 R22, [R1+0x1890] ;  /* 0x0018900001167983 */ /* 0x001ee20000300a00 */
[----:B------:R-:W3:Y:S02]  /*538c0*/  LDL.LU.64 R20, [R1+0x1888] ;  /* 0x0018880001147983 */ /* 0x000ee40000300a00 */
[----:B---3--:R-:W-:Y:S01]  /*538d0*/  HMMA.16816.F32 R24, R24, R6, R20 ;  /* 0x000000061818723c */ /* 0x008fe20000001814 */
[----:B------:R-:W4:Y:S01]  /*538e0*/  LDL.LU.64 R22, [R1+0x1880] ;  /* 0x0018800001167983 */ /* 0x000f220000300a00 */
[----:B------:R-:W4:Y:S02]  /*538f0*/  LDL.LU.64 R20, [R1+0x1878] ;  /* 0x0018780001147983 */ /* 0x000f240000300a00 */
[----:B------:R-:W-:Y:S02]  /*53900*/  STL.64 [R1+0x1850], R6 ;  /* 0x0018500601007387 */ /* 0x000fe40000100a00 */
[----:B------:R0:W-:Y:S11]  /*53910*/  STL.64 [R1+0x1848], R4 ;  /* 0x0018480401007387 */ /* 0x0001f60000100a00 */
[----:B------:R-:W-:Y:S06]  /*53920*/  @!UPT UIADD3 URZ, URZ, URZ, URZ ;  /* 0x0000003f3f3ff290 */ /* 0x000fec000fffe03f */
[----:B------:R1:W-:Y:S01]  /*53930*/  STL.64 [R1+0x890], R24 ;  /* 0x0008901801007387 */ /* 0x0003e20000100a00 */
[----:B------:R2:W-:Y:S02]  /*53940*/  STL.64 [R1+0x898], R26 ;  /* 0x0008981a01007387 */ /* 0x0005e40000100a00 */
[----:B0-----:R-:W3:Y:S02]  /*53950*/  LDL.LU R4, [R1+0x90] ;  /* 0x0000900001047983 */ /* 0x001ee40000300800 */
[----:B------:R-:W3:Y:S01]  /*53960*/  LDL.LU R5, [R1+0x94] ;  /* 0x0000940001057983 */ /* 0x000ee20000300800 */
[----:B------:R-:W3:Y:S01]  /*53970*/  LDL.LU R6, [R1+0x98] ;  /* 0x0000980001067983 */ /* 0x000ee20000300800 */
[----:B------:R-:W3:Y:S03]  /*53980*/  LDL.LU R7, [R1+0x9c] ;  /* 0x00009c0001077983 */ /* 0x000ee60000300800 */
[----:B-1----:R-:W5:Y:S04]  /*53990*/  LDL.LU R24, [R1+0x140] ;  /* 0x0001400001187983 */ /* 0x002f680000300800 */
[----:B-----5:R-:W-:Y:S01]  /*539a0*/  STL [R1+0x17e4], R24 ;  /* 0x0017e41801007387 */ /* 0x020fe20000100800 */
[----:B------:R-:W5:Y:S03]  /*539b0*/  LDL.LU R25, [R1+0x144] ;  /* 0x0001440001197983 */ /* 0x000f660000300800 */
[----:B-----5:R-:W-:Y:S01]  /*539c0*/  STL [R1+0x17e8], R25 ;  /* 0x0017e81901007387 */ /* 0x020fe20000100800 */
[----:B--2---:R-:W2:Y:S03]  /*539d0*/  LDL.LU R26, [R1+0x148] ;  /* 0x00014800011a7983 */ /* 0x004ea60000300800 */
[----:B--2---:R-:W-:Y:S01]  /*539e0*/  STL [R1+0x17ec], R26 ;  /* 0x0017ec1a01007387 */ /* 0x004fe20000100800 */
[----:B------:R-:W2:Y:S01]  /*539f0*/  LDL.LU R27, [R1+0x14c] ;  /* 0x00014c00011b7983 */ /* 0x000ea20000300800 */
[C---:B----4-:R-:W-:Y:S02]  /*53a00*/  HMMA.16816.F32 R8, R20.reuse, R18, R8 ;  /* 0x000000121408723c */ /* 0x050fe40000001808 */
[----:B--2---:R3:W-:Y:S06]  /*53a10*/  STL [R1+0x1800], R27 ;  /* 0x0018001b01007387 */ /* 0x0047ec0000100800 */
[----:B---3--:R-:W-:Y:S11]  /*53a20*/  HMMA.16816.F32 R24, R20, R16, R4 ;  /* 0x000000101418723c */ /* 0x008ff60000001804 */
[----:B------:R-:W-:Y:S11]  /*53a30*/  @!UPT UIADD3 URZ, URZ, URZ, URZ ;  /* 0x0000003f3f3ff290 */ /* 0x000ff6000fffe03f */
[----:B------:R-:W-:Y:S01]  /*53a40*/  @!UPT UIADD3 URZ, URZ, URZ, URZ ;  /* 0x0000003f3f3ff290 */ /* 0x000fe2000fffe03f */
[----:B------:R-:W-:Y:S01]  /*53a50*/  STL.64 [R1+0x910], R24 ;  /* 0x0009101801007387 */ /* 0x000fe20000100a00 */
[----:B------:R-:W-:Y:S02]  /*53a60*/  STL.64 [R1+0x918], R26 ;  /* 0x0009181a01007387 */ /* 0x000fe40000100a00 */
[----:B------:R0:W-:Y:S02]  /*53a70*/  STL.64 [R1+0x950], R8 ;  /* 0x0009500801007387 */ /* 0x0001e40000100a00 */
[----:B------:R1:W-:Y:S01]  /*53a80*/  STL.64 [R1+0x958], R10 ;  /* 0x0009580a01007387 */ /* 0x0003e20000100a00 */
[----:B------:R-:W-:Y:S01]  /*53a90*/  STL.64 [R1+0x1820], R18 ;  /* 0x0018201201007387 */ /* 0x000fe20000100a00 */
[----:B------:R-:W-:Y:S03]  /*53aa0*/  STL.64 [R1+0x1818], R16 ;  /* 0x0018181001007387 */ /* 0x000fe60000100a00 */
[----:B0-----:R-:W2:Y:S01]  /*53ab0*/  LDL.LU R8, [R1+0x60] ;  /* 0x0000600001087983 */ /* 0x001ea20000300800 */
[----:B------:R-:W2:Y:S02]  /*53ac0*/  LDL.LU R9, [R1+0x64] ;  /* 0x0000640001097983 */ /* 0x000ea40000300800 */
[----:B-1----:R-:W3:Y:S02]  /*53ad0*/  LDL.LU R10, [R1+0x68] ;  /* 0x00006800010a7983 */ /* 0x002ee40000300800 */
[----:B------:R-:W3:Y:S02]  /*53ae0*/  LDL.LU R11, [R1+0x6c] ;  /* 0x00006c00010b7983 */ /* 0x000ee40000300800 */
[----:B---3--:R-:W-:Y:S01]  /*53af0*/  STL.64 [R1+0x1870], R10 ;  /* 0x0018700a01007387 */ /* 0x008fe20000100a00 */
[----:B--2---:R0:W-:Y:S03]  /*53b00*/  STL.64 [R1+0x1868], R8 ;  /* 0x0018680801007387 */ /* 0x0041e60000100a00 */
[----:B0-----:R-:W2:Y:S01]  /*53b10*/  LDL.LU R8, [R1+0x70] ;  /* 0x0000700001087983 */ /* 0x001ea20000300800 */
[----:B------:R-:W2:Y:S02]  /*53b20*/  LDL.LU R9, [R1+0x74] ;  /* 0x0000740001097983 */ /* 0x000ea40000300800 */
[----:B------:R-:W2:Y:S02]  /*53b30*/  LDL.LU R10, [R1+0x78] ;  /* 0x00007800010a7983 */ /* 0x000ea40000300800 */
[----:B------:R-:W2:Y:S01]  /*53b40*/  LDL.LU R11, [R1+0x7c] ;  /* 0x00007c00010b7983 */ /* 0x000ea20000300800 */
[----:B------:R-:W3:Y:S01]  /*53b50*/  LDL.LU R24, [R1+0x170] ;  /* 0x0001700001187983 */ /* 0x000ee20000300800 */
[----:B------:R-:W3:Y:S02]  /*53b60*/  LDL.LU R25, [R1+0x174] ;  /* 0x0001740001197983 */ /* 0x000ee40000300800 */
[----:B------:R-:W4:Y:S02]  /*53b70*/  LDL.LU R26, [R1+0x178] ;  /* 0x00017800011a7983 */ /* 0x000f240000300800 */
[----:B------:R-:W4:Y:S02]  /*53b80*/  LDL.LU R27, [R1+0x17c] ;  /* 0x00017c00011b7983 */ /* 0x000f240000300800 */
[----:B------:R-:W-:Y:S01]  /*53b90*/  IMAD.MOV.U32 R5, RZ, RZ, R20 ;  /* 0x000000ffff057224 */ /* 0x000fe200078e0014 */
[----:B------:R-:W-:Y:S01]  /*53ba0*/  MOV R4, R21 ;  /* 0x0000001500047202 */ /* 0x000fe20000000f00 */
[----:B------:R-:W5:Y:S01]  /*53bb0*/  LDL.LU R20, [R1+0x130] ;  /* 0x0001300001147983 */ /* 0x000f620000300800 */
[----:B------:R-:W-:Y:S01]  /*53bc0*/  MOV R3, R22 ;  /* 0x0000001600037202 */ /* 0x000fe20000000f00 */
[----:B------:R-:W5:Y:S02]  /*53bd0*/  LDL.LU R21, [R1+0x134] ;  /* 0x0001340001157983 */ /* 0x000f640000300800 */
[----:B------:R-:W-:Y:S01]  /*53be0*/  IMAD.MOV.U32 R2, RZ, RZ, R23 ;  /* 0x000000ffff027224 */ /* 0x000fe200078e0017 */
[----:B------:R-:W5:Y:S01]  /*53bf0*/  LDL.LU R22, [R1+0x138] ;  /* 0x0001380001167983 */ /* 0x000f620000300800 */
[----:B------:R-:W5:Y:S03]  /*53c00*/  LDL.LU R23, [R1+0x13c] ;  /* 0x00013c0001177983 */ /* 0x000f660000300800 */
[----:B----4-:R-:W-:Y:S01]  /*53c10*/  STL.64 [R1+0x1810], R26 ;  /* 0x0018101a01007387 */ /* 0x010fe20000100a00 */
[----:B---3--:R0:W-:Y:S03]  /*53c20*/  STL.64 [R1+0x1808], R24 ;  /* 0x0018081801007387 */ /* 0x0081e60000100a00 */
[----:B0-----:R-:W3:Y:S01]  /*53c30*/  LDL.LU R24, [R1+0x180] ;  /* 0x0001800001187983 */ /* 0x001ee20000300800 */
[----:B------:R-:W3:Y:S02]  /*53c40*/  LDL.LU R25, [R1+0x184] ;  /* 0x0001840001197983 */ /* 0x000ee40000300800 */
[----:B------:R-:W4:Y:S02]  /*53c50*/  LDL.LU R26, [R1+0x188] ;  /* 0x00018800011a7983 */ /* 0x000f240000300800 */
[----:B------:R-:W4:Y:S01]  /*53c60*/  LDL.LU R27, [R1+0x18c] ;  /* 0x00018c00011b7983 */ /* 0x000f220000300800 */
[----:B------:R-:W-:-:S02]  /*53c70*/  MOV R17, R4 ;  /* 0x0000000400117202 */ /* 0x000fc40000000f00 */
[----:B------:R-:W-:Y:S01]  /*53c80*/  MOV R16, R5 ;  /* 0x0000000500107202 */ /* 0x000fe20000000f00 */
[----:B------:R-:W2:Y:S01]  /*53c90*/  LDL.LU R4, [R1+0x1b0] ;  /* 0x0001b00001047983 */ /* 0x000ea20000300800 */
[----:B------:R-:W2:Y:S02]  /*53ca0*/  LDL.LU R5, [R1+0x1b4] ;  /* 0x0001b40001057983 */ /* 0x000ea40000300800 */
[----:B------:R-:W2:Y:S02]  /*53cb0*/  LDL.LU R6, [R1+0x1b8] ;  /* 0x0001b80001067983 */ /* 0x000ea40000300800 */
[----:B------:R-:W2:Y:S02]  /*53cc0*/  LDL.LU R7, [R1+0x1bc] ;  /* 0x0001bc0001077983 */ /* 0x000ea40000300800 */
[----:B------:R-:W-:Y:S01]  /*53cd0*/  IMAD.MOV.U32 R18, RZ, RZ, R3 ;  /* 0x000000ffff127224 */ /* 0x000fe200078e0003 */
[----:B------:R-:W-:Y:S01]  /*53ce0*/  MOV R19, R2 ;  /* 0x0000000200137202 */ /* 0x000fe20000000f00 */
[----:B----4-:R-:W-:Y:S01]  /*53cf0*/  STL.64 [R1+0x1830], R26 ;  /* 0x0018301a01007387 */ /* 0x010fe20000100a00 */
[----:B---3--:R0:W-:Y:S03]  /*53d00*/  STL.64 [R1+0x1828], R24 ;  /* 0x0018281801007387 */ /* 0x0081e60000100a00 */
[----:B0-----:R-:W3:Y:S01]  /*53d10*/  LDL.LU R24, [R1+0x190] ;  /* 0x0001900001187983 */ /* 0x001ee20000300800 */
[----:B------:R-:W3:Y:S02]  /*53d20*/  LDL.LU R25, [R1+0x194] ;  /* 0x0001940001197983 */ /* 0x000ee40000300800 */
[----:B------:R-:W4:Y:S02]  /*53d30*/  LDL.LU R26, [R1+0x198] ;  /* 0x00019800011a7983 */ /* 0x000f240000300800 */
[----:B------:R-:W4:Y:S01]  /*53d40*/  LDL.LU R27, [R1+0x19c] ;  /* 0x00019c00011b7983 */ /* 0x000f220000300800 */
[C---:B--2---:R-:W-:Y:S01]  /*53d50*/  HMMA.16816.F32 R8, R16.reuse, R12, R8 ;  /* 0x0000000c1008723c */ /* 0x044fe20000001808 */
[----:B----4-:R-:W-:Y:S01]  /*53d60*/  STL.64 [R1+0x1840], R26 ;  /* 0x0018401a01007387 */ /* 0x010fe20000100a00 */
[----:B---3--:R0:W-:Y:S03]  /*53d70*/  STL.64 [R1+0x1838], R24 ;  /* 0x0018381801007387 */ /* 0x0081e60000100a00 */
[----:B0-----:R-:W2:Y:S01]  /*53d80*/  LDL.LU R24, [R1+0x1a0] ;  /* 0x0001a00001187983 */ /* 0x001ea20000300800 */
[----:B------:R-:W2:Y:S02]  /*53d90*/  LDL.LU R25, [R1+0x1a4] ;  /* 0x0001a40001197983 */ /* 0x000ea40000300800 */
[----:B------:R-:W2:Y:S02]  /*53da0*/  LDL.LU R26, [R1+0x1a8] ;  /* 0x0001a800011a7983 */ /* 0x000ea40000300800 */
[----:B------:R-:W2:Y:S11]  /*53db0*/  LDL.LU R27, [R1+0x1ac] ;  /* 0x0001ac00011b7983 */ /* 0x000eb60000300800 */
[----:B------:R-:W-:Y:S02]  /*53dc0*/  @!UPT UIADD3 URZ, URZ, URZ, URZ ;  /* 0x0000003f3f3ff290 */ /* 0x000fe4000fffe03f */
[----:B------:R-:W-:Y:S01]  /*53dd0*/  STL.64 [R1+0x940], R8 ;  /* 0x0009400801007387 */ /* 0x000fe20000100a00 */
[----:B------:R0:W-:Y:S03]  /*53de0*/  STL.64 [R1+0x948], R10 ;  /* 0x0009480a01007387 */ /* 0x0001e60000100a00 */
[----:B0-----:R-:W3:Y:S01]  /*53df0*/  LDL.LU.64 R10, [R1+0x1870] ;  /* 0x00187000010a7983 */ /* 0x001ee20000300a00 */
[----:B------:R-:W3:Y:S02]  /*53e00*/  LDL.LU.64 R8, [R1+0x1868] ;  /* 0x0018680001087983 */ /* 0x000ee40000300a00 */
[----:B------:R-:W-:Y:S02]  /*53e10*/  STL.64 [R1+0x17f8], R14 ;  /* 0x0017f80e01007387 */ /* 0x000fe40000100a00 */
[----:B------:R0:W-:Y:S01]  /*53e20*/  STL.64 [R1+0x17f0], R12 ;  /* 0x0017f00c01007387 */ /* 0x0001e20000100a00 */
[----:B---3--:R-:W-:Y:S11]  /*53e30*/  HMMA.16816.F32 R8, R16, R14, R8 ;  /* 0x0000000e1008723c */ /* 0x008ff60000001808 */
[----:B------:R-:W-:Y:S11]  /*53e40*/  @!UPT UIADD3 URZ, URZ, URZ, URZ ;  /* 0x0000003f3f3ff290 */ /* 0x000ff6000fffe03f */
[----:B------:R-:W-:Y:S01]  /*53e50*/  @!UPT UIADD3 URZ, URZ, URZ, URZ ;  /* 0x0000003f3f3ff290 */ /* 0x000fe2000fffe03f */
[----:B------:R-:W-:Y:S01]  /*53e60*/  STL.64 [R1+0x930], R8 ;  /* 0x0009300801007387 */ /* 0x000fe20000100a00 */
[----:B------:R-:W-:Y:S02]  /*53e70*/  STL.64 [R1+0x938], R10 ;  /* 0x0009380a01007387 */ /* 0x000fe40000100a00 */
[----:B------:R-:W1:Y:S04]  /*53e80*/  LDSM.16.M88.4 R8, [R0+0x44800] ;  /* 0x044800000008783b */ /* 0x000e680000000200 */
[----:B0-----:R-:W3:Y:S01]  /*53e90*/  LDL.LU.64 R12, [R1+0x20] ;  /* 0x00002000010c7983 */ /* 0x001ee20000300a00 */
[----:B------:R-:W3:Y:S01]  /*53ea0*/  LDL.LU.64 R14, [R1+0x28] ;  /* 0x00002800010e7983 */ /* 0x000ee20000300a00 */
[----:B-1----:R-:W-:Y:S02]  /*53eb0*/  MOV R3, R10 ;  /* 0x0000000a00037202 */ /* 0x002fe40000000f00 */
[----:B------:R-:W-:-:S02]  /*53ec0*/  MOV R2, R11 ;  /* 0x0000000b00027202 */ /* 0x000fc40000000f00 */
[----:B------:R-:W-:Y:S01]  /*53ed0*/  MOV R29, R8 ;  /* 0x00000008001d7202 */ /* 0x000fe20000000f00 */
[----:B------:R-:W-:Y:S01]  /*53ee0*/  IMAD.MOV.U32 R28, RZ, RZ, R9 ;  /* 0x000000ffff1c7224 */ /* 0x000fe200078e0009 */
[----:B------:R-:W4:Y:S01]  /*53ef0*/  LDL.LU.64 R10, [R1+0x1860] ;  /* 0x00186000010a7983 */ /* 0x000f220000300a00 */
[----:B------:R-:W5:Y:S02]  /*53f00*/  LDL.LU.64 R8, [R1+0x1858] ;  /* 0x0018580001087983 */ /* 0x000f640000300a00 */
[----:B------:R-:W-:Y:S01]  /*53f10*/  STL [R1+0x17e0], R29 ;  /* 0x0017e01d01007387 */ /* 0x000fe20000100800 */
[C---:B-----5:R-:W-:Y:S11]  /*53f20*/  HMMA.16816.F32 R20, R16.reuse, R8, R20 ;  /* 0x000000081014723c */ /* 0x060ff60000001814 */
[----:B------:R-:W-:Y:S11]  /*53f30*/  @!UPT UIADD3 URZ, URZ, URZ, URZ ;  /* 0x0000003f3f3ff290 */ /* 0x000ff6000fffe03f */
[----:B------:R-:W-:Y:S01]  /*53f40*/  @!UPT UIADD3 URZ, URZ, URZ, URZ ;  /* 0x0000003f3f3ff290 */ /* 0x000fe2000fffe03f */
[----:B------:R-:W-:Y:S01]  /*53f50*/  STL.64 [R1+0x920], R20 ;  /* 0x0009201401007387 */ /* 0x000fe20000100a00 */
[----:B------:R-:W-:Y:S02]  /*53f60*/  STL.64 [R1+0x928], R22 ;  /* 0x0009281601007387 */ /* 0x000fe40000100a00 */
[----:B------:R-:W0:Y:S01]  /*53f70*/  LDSM.16.M88.4 R20, [R0+0x44a00] ;  /* 0x044a00000014783b */ /* 0x000e220000000200 */
[C---:B----4-:R-:W-:Y:S01]  /*53f80*/  HMMA.16816.F32 R4, R16.reuse, R10, R4 ;  /* 0x0000000a1004723c */ /* 0x050fe20000001804 */
[----:B0-----:R-:W-:Y:S02]  /*53f90*/  STL.64 [R1+0x1718], R22 ;  /* 0x0017181601007387 */ /* 0x001fe40000100a00 */
[----:B------:R0:W-:Y:S02]  /*53fa0*/  STL.64 [R1+0x1710], R20 ;  /* 0x0017101401007387 */ /* 0x0001e40000100a00 */
[----:B0-----:R-:W4:Y:S01]  /*53fb0*/  LDL.LU R20, [R1+0x150] ;  /* 0x0001500001147983 */ /* 0x001f220000300800 */
[----:B------:R-:W4:Y:S02]  /*53fc0*/  LDL.LU R21, [R1+0x154] ;  /* 0x0001540001157983 */ /* 0x000f240000300800 */
[----:B------:R-:W4:Y:S02]  /*53fd0*/  LDL.LU R22, [R1+0x158] ;  /* 0x0001580001167983 */ /* 0x000f240000300800 */
[----:B------:R-:W4:Y:S11]  /*53fe0*/  LDL.LU R23, [R1+0x15c] ;  /* 0x00015c0001177983 */ /* 0x000f360000300800 */
[----:B------:R-:W-:Y:S02]  /*53ff0*/  @!UPT UIADD3 URZ, URZ, URZ, URZ ;  /* 0x0000003f3f3ff290 */ /* 0x000fe4000fffe03f */
[----:B------:R-:W-:Y:S01]  /*54000*/  STL.64 [R1+0x1b0], R4 ;  /* 0x0001b00401007387 */ /* 0x000fe20000100a00 */
[----:B------:R0:W-:Y:S03]  /*54010*/  STL.64 [R1+0x1b8], R6 ;  /* 0x0001b80601007387 */ /* 0x0001e60000100a00 */
[----:B0-----:R-:W5:Y:S01]  /*54020*/  LDL.LU.64 R6, [R1+0x1850] ;  /* 0x0018500001067983 */ /* 0x001f620000300a00 */
[----:B------:R-:W2:Y:S02]  /*54030*/  LDL.LU.64 R4, [R1+0x1848] ;  /* 0x0018480001047983 */ /* 0x000ea40000300a00 */
[C---:B--2---:R-:W-:Y:S11]  /*54040*/  HMMA.16816.F32 R24, R16.reuse, R4, R24 ;  /* 0x000000041018723c */ /* 0x044ff60000001818 */
[----:B------:R-:W-:Y:S11]  /*54050*/  @!UPT UIADD3 URZ, URZ, URZ, URZ ;  /* 0x0000003f3f3ff290 */ /* 0x000ff6000fffe03f */
[----:B------:R-:W-:Y:S01]  /*54060*/  @!UPT UIADD3 URZ, URZ, URZ, URZ ;  /* 0x0000003f3f3ff290 */ /* 0x000fe2000fffe03f */
[----:B------:R-:W-:Y:S01]  /*54070*/  STL.64 [R1+0x1a0], R24 ;  /* 0x0001a01801007387 */ /* 0x000fe20000100a00 */
[----:B------:R0:W-:Y:S03]  /*54080*/  STL.64 [R1+0x1a8], R26 ;  /* 0x0001a81a01007387 */ /* 0x0001e60000100a00 */
[----:B0-----:R-:W5:Y:S01]  /*54090*/  LDL.LU.64 R26, [R1+0x1840] ;  /* 0x00184000011a7983 */ /* 0x001f620000300a00 */
[----:B------:R-:W5:Y:S02]  /*540a0*/  LDL.LU.64 R24, [R1+0x1838] ;  /* 0x0018380001187983 */ /* 0x000f640000300a00 */
[----:B-----5:R-:W-:Y:S01]  /*540b0*/  HMMA.16816.F32 R16, R16, R6, R24 ;  /* 0x000000061010723c */ /* 0x020fe20000001818 */
[----:B------:R-:W3:Y:S01]  /*540c0*/  LDL.LU.64 R26, [R1+0x1830] ;  /* 0x00183000011a7983 */ /* 0x000ee20000300a00 */
[----:B------:R-:W3:Y:S11]  /*540d0*/  LDL.LU.64 R24, [R1+0x1828] ;  /* 0x0018280001187983 */ /* 0x000ef60000300a00 */
[----:B------:R-:W-:Y:S10]  /*540e0*/  @!UPT UIADD3 URZ, URZ, URZ, URZ ;  /* 0x0000003f3f3ff290 */ /* 0x000ff4000fffe03f */
[----:B------:R-:W-:Y:S01]  /*540f0*/  STL.64 [R1+0x190], R16 ;  /* 0x0001901001007387 */ /* 0x000fe20000100a00 */
[----:B------:R0:W-:Y:S03]  /*54100*/  STL.64 [R1+0x198], R18 ;  /* 0x0001981201007387 */ /* 0x0001e60000100a00 */
[----:B0-----:R-:W2:Y:S01]  /*54110*/  LDL.LU.64 R18, [R1+0x1820] ;  /* 0x0018200001127983 */ /* 0x001ea20000300a00 */
[----:B------:R-:W3:Y:S02]  /*54120*/  LDL.LU.64 R16, [R1+0x1818] ;  /* 0x0018180001107983 */ /* 0x000ee40000300a00 */
[----:B------:R-:W-:Y:S02]  /*54130*/  STL.64 [R1+0x17d8], R6 ;  /* 0x0017d80601007387 */ /* 0x000fe40000100a00 */
[----:B------:R0:W-:Y:S02]  /*54140*/  STL.64 [R1+0x17d0], R4 ;  /* 0x0017d00401007387 */ /* 0x0001e40000100a00 */
[----:B0-----:R-:W5:Y:S01]  /*54150*/  LDL.LU R4, [R1+0x160] ;  /* 0x0001600001047983 */ /* 0x001f620000300800 */
[----:B------:R-:W5:Y:S02]  /*54160*/  LDL.LU R5, [R1+0x164] ;  /* 0x0001640001057983 */ /* 0x000f640000300800 */
[----:B------:R-:W5:Y:S02]  /*54170*/  LDL.LU R6, [R1+0x168] ;  /* 0x0001680001067983 */ /* 0x000f640000300800 */
[----:B------:R-:W5:Y:S01]  /*54180*/  LDL.LU R7, [R1+0x16c] ;  /* 0x00016c0001077983 */ /* 0x000f620000300800 */
[C---:B---3--:R-:W-:Y:S11]  /*54190*/  HMMA.16816.F32 R24, R12.reuse, R16, R24 ;  /* 0x000000100c18723c */ /* 0x048ff60000001818 */
[----:B------:R-:W-:Y:S11]  /*541a0*/  @!UPT UIADD3 URZ, URZ, URZ, URZ ;  /* 0x0000003f3f3ff290 */ /* 0x000ff6000fffe03f */
[----:B------:R-:W-:Y:S01]  /*541b0*/  @!UPT UIADD3 URZ, URZ, URZ, URZ ;  /* 0x0000003f3f3ff290 */ /* 0x000fe2000fffe03f */
[----:B------:R-:W-:Y:S01]  /*541c0*/  STL.64 [R1+0x960], R24 ;  /* 0x0009601801007387 */ /* 0x000fe20000100a00 */
[----:B------:R0:W-:Y:S03]  /*541d0*/  STL.64 [R1+0x968], R26 ;  /* 0x0009681a01007387 */ /* 0x0001e60000100a00 */
[----:B0-----:R-:W2:Y:S01]  /*541e0*/  LDL.LU.64 R26, [R1+0x1810] ;  /* 0x00181000011a7983 */ /* 0x001ea20000300a00 */
[----:B------:R-:W2:Y:S02]  /*541f0*/  LDL.LU.64 R24, [R1+0x1808] ;  /* 0x0018080001187983 */ /* 0x000ea40000300a00 */
[----:B------:R-:W-:Y:S01]  /*54200*/  IMAD.MOV.U32 R29, RZ, RZ, R15 ;  /* 0x000000ffff1d7224 */ /* 0x000fe200078e000f */
[----:B--2---:R-:W-:Y:S11]  /*54210*/  HMMA.16816.F32 R24, R12, R18, R24 ;  /* 0x000000120c18723c */ /* 0x004ff60000001818 */
[----:B------:R-:W-:Y:S11]  /*54220*/  @!UPT UIADD3 URZ, URZ, URZ, URZ ;  /* 0x0000003f3f3ff290 */ /* 0x000ff6000fffe03f */
[----:B------:R-:W-:Y:S01]  /*54230*/  @!UPT UIADD3 URZ, URZ, URZ, URZ ;  /* 0x0000003f3f3ff290 */ /* 0x000fe2000fffe03f */
[----:B------:R0:W-:Y:S01]  /*54240*/  STL.64 [R1+0x9a0], R24 ;  /* 0x0009a01801007387 */ /* 0x0001e20000100a00 */
[----:B------:R1:W-:Y:S01]  /*54250*/  STL.64 [R1+0x9a8], R26 ;  /* 0x0009a81a01007387 */ /* 0x0003e20000100a00 */
[----:B0-----:R-:W-:Y:S02]  /*54260*/  MOV R24, R14 ;  /* 0x0000000e00187202 */ /* 0x001fe40000000f00 */
[----:B-1----:R-:W2:Y:S01]  /*54270*/  LDL.LU R27, [R1+0x1800] ;  /* 0x00180000011b7983 */ /* 0x002ea20000300800 */
[----:B------:R-:W-:Y:S01]  /*54280*/  IMAD.MOV.U32 R26, RZ, RZ, R12 ;  /* 0x000000ffff1a7224 */ /* 0x000fe200078e000c */
[----:B------:R-:W-:Y:S01]  /*54290*/  MOV R25, R13 ;  /* 0x0000000d00197202 */ /* 0x000fe20000000f00 */
[----:B------:R-:W4:Y:S01]  /*542a0*/  LDL.LU.64 R14, [R1+0x17f8] ;  /* 0x0017f800010e7983 */ /* 0x000f220000300a00 */
[----:B------:R-:W5:Y:S01]  /*542b0*/  LDL.LU.64 R12, [R1+0x17f0] ;  /* 0x0017f000010c7983 */ /* 0x000f620000300a00 */
[----:B------:R-:W-:Y:S02]  /*542c0*/  STL.64 [R1+0x17a8], R18 ;  /* 0x0017a81201007387 */ /* 0x000fe40000100a00 */
[----:B------:R0:W-:Y:S02]  /*542d0*/  STL.64 [R1+0x17a0], R16 ;  /* 0x0017a01001007387 */ /* 0x0001e40000100a00 */
[----:B0-----:R-:W-:-:S02]  /*542e0*/  MOV R16, R26 ;  /* 0x0000001a00107202 */ /* 0x001fc40000000f00 */
[----:B------:R-:W-:Y:S01]  /*542f0*/  MOV R17, R25 ;  /* 0x0000001900117202 */ /* 0x000fe20000000f00 */
[----:B------:R-:W2:Y:S01]  /*54300*/  LDL.LU R26, [R1+0x17ec] ;  /* 0x0017ec00011a7983 */ /* 0x000ea20000300800 */
[----:B------:R-:W2:Y:S02]  /*54310*/  LDL.LU R25, [R1+0x17e8] ;  /* 0x0017e80001197983 */ /* 0x000ea40000300800 */
[----:B------:R-:W-:Y:S02]  /*54320*/  IMAD.MOV.U32 R18, RZ, RZ, R24 ;  /* 0x000000ffff127224 */ /* 0x000fe400078e0018 */
[----:B------:R-:W2:Y:S01]  /*54330*/  LDL.LU R24, [R1+0x17e4] ;  /* 0x0017e40001187983 */ /* 0x000ea20000300800 */
[----:B------:R-:W-:Y:S02]  /*54340*/  MOV R19, R29 ;  /* 0x0000001d00137202 */ /* 0x000fe40000000f00 */
[----:B------:R-:W3:Y:S05]  /*54350*/  LDL.LU R29, [R1+0x17e0] ;  /* 0x0017e000011d7983 */ /* 0x000eea0000300800 */
[C---:B-----5:R-:W-:Y:S11]  /*54360*/  HMMA.16816.F32 R4, R16.reuse, R12, R4 ;  /* 0x0000000c1004723c */ /* 0x060ff60000001804 */
[----:B------:R-:W-:Y:S11]  /*54370*/  @!UPT UIADD3 URZ, URZ, URZ, URZ ;  /* 0x0000003f3f3ff290 */ /* 0x000ff6000fffe03f */
[----:B------:R-:W-:Y:S01]  /*54380*/  @!UPT UIADD3 URZ, URZ, URZ, URZ ;  /* 0x0000003f3f3ff290 */ /* 0x000fe2000fffe03f */
[----:B------:R-:W-:Y:S01]  /*54390*/  STL.64 [R1+0x990], R4 ;  /* 0x0009900401007387 */ /* 0x000fe20000100a00 */
[----:B------:R4:W-:Y:S02]  /*543a0*/  STL.64 [R1+0x998], R6 ;  /* 0x0009980601007387 */ /* 0x0009e40000100a00 */
[C---:B----4-:R-:W-:Y:S01]  /*543b0*/  HMMA.16816.F32 R4, R16.reuse, R14, R20 ;  /* 0x0000000e1004723c */ /* 0x050fe20000001814 */
[----:B------:R-:W-:Y:S01]  /*543c0*/  STL.64 [R1+0x1788], R14 ;  /* 0x0017880e01007387 */ /* 0x000fe20000100a00 */
[----:B------:R-:W-:Y:S11]  /*543d0*/  STL.64 [R1+0x1780], R12 ;  /* 0x0017800c01007387 */ /* 0x000ff60000100a00 */
[----:B------:R-:W-:Y:S10]  /*543e0*/  @!UPT UIADD3 URZ, URZ, URZ, URZ ;  /* 0x0000003f3f3ff290 */ /* 0x000ff4000fffe03f */
[----:B------:R-:W-:Y:S01]  /*543f0*/  STL.64 [R1+0x980], R4 ;  /* 0x0009800401007387 */ /* 0x000fe20000100a00 */
[----:B------:R2:W-:Y:S02]  /*54400*/  STL.64 [R1+0x988], R6 ;  /* 0x0009880601007387 */ /* 0x0005e40000100a00 */
[----:B--2---:R-:W-:Y:S01]  /*54410*/  HMMA.16816.F32 R4, R16, R8, R24 ;  /* 0x000000081004723c */ /* 0x004fe20000001818 */
[----:B------:R-:W0:Y:S04]  /*54420*/  LDSM.16.M88.4 R24, [R0+0x44c00] ;  /* 0x044c00000018783b */ /* 0x000e280000000200 */
[----:B0-----:R-:W-:Y:S11]  /*54430*/  STL.64 [R1+0x16b8], R26 ;  /* 0x0016b81a01007387 */ /* 0x001ff60000100a00 */
[----:B------:R-:W-:Y:S07]  /*54440*/  @!UPT UIADD3 URZ, URZ, URZ, URZ ;  /* 0x0000003f3f3ff290 */ /* 0x000fee000fffe03f */
[----:B------:R-:W-:Y:S02]  /*54450*/  STL.64 [R1+0x970], R4 ;  /* 0x0009700401007387 */ /* 0x000fe40000100a00 */
[----:B------:R-:W-:Y:S02]  /*54460*/  STL.64 [R1+0x978], R6 ;  /* 0x0009780601007387 */ /* 0x000fe40000100a00 */
[----:B------:R0:W-:Y:S02]  /*54470*/  STL.64 [R1+0x16b0], R24 ;  /* 0x0016b01801007387 */ /* 0x0001e40000100a00 */
[----:B0-----:R-:W2:Y:S01]  /*54480*/  LDL.LU R24, [R1+0x3b0] ;  /* 0x0003b00001187983 */ /* 0x001ea20000300800 */
[----:B------:R-:W2:Y:S02]  /*54490*/  LDL.LU R25, [R1+0x3b4] ;  /* 0x0003b40001197983 */ /* 0x000ea40000300800 */
[----:B------:R-:W4:Y:S02]  /*544a0*/  LDL.LU R26, [R1+0x3b8] ;  /* 0x0003b800011a7983 */ /* 0x000f240000300800 */
[----:B------:R-:W4:Y:S01]  /*544b0*/  LDL.LU R27, [R1+0x3bc] ;  /* 0x0003bc00011b7983 */ /* 0x000f220000300800 */
[----:B------:R-:W-:-:S02]  /*544c0*/  MOV R22, R3 ;  /* 0x0000000300167202 */ /* 0x000fc40000000f00 */
[----:B------:R-:W-:Y:S02]  /*544d0*/  MOV R23, R2 ;  /* 0x0000000200177202 */ /* 0x000fe40000000f00 */
[----:B---3--:R-:W-:Y:S01]  /*544e0*/  MOV R20, R29 ;  /* 0x0000001d00147202 */ /* 0x008fe20000000f00 */
[----:B------:R-:W-:Y:S02]  /*544f0*/  IMAD.MOV.U32 R21, RZ, RZ, R28 ;  /* 0x000000ffff157224 */ /* 0x000fe400078e001c */
[----:B------:R-:W-:Y:S03]  /*54500*/  STL.64 [R1+0x17b8], R22 ;  /* 0x0017b81601007387 */ /* 0x000fe60000100a00 */
[----:B------:R-:W-:Y:S01]  /*54510*/  STL.64 [R1+0x17b0], R20 ;  /* 0x0017b01401007387 */ /* 0x000fe20000100a00 */
[----:B----4-:R-:W-:Y:S01]  /*54520*/  STL.64 [R1+0x16c8], R26 ;  /* 0x0016c81a01007387 */ /* 0x010fe20000100a00 */
        /* <DEDUP_REMOVED lines=35> */
[----:B------:R-:W4:Y:S01]  /*54760*/  LDL.LU R12, [R1+0x280] ;  /* 0x00028000010c7983 */ /* 0x000f220000300800 */
        /* <DEDUP_REMOVED lines=10> */
[----:B----4-:R0:W-:Y:S02]  /*54810*/  STL.64 [R1+0x17c0], R12 ;  /* 0x0017c00c01007387 */ /* 0x0101e40000100a00 */
[----:B------:R-:W4:Y:S02]  /*54820*/  LDL.LU R20, [R1+0x2a0] ;  /* 0x0002a00001147983 */ /* 0x000f240000300800 */
[----:B------:R-:W4:Y:S01]  /*54830*/  LDL.LU R21, [R1+0x2a4] ;  /* 0x0002a40001157983 */ /* 0x000f220000300800 */
[----:B------:R-:W4:Y:S01]  /*54840*/  LDL.LU R22, [R1+0x2a8] ;  /* 0x0002a80001167983 */ /* 0x000f220000300800 */
[----:B------:R-:W4:Y:S03]  /*54850*/  LDL.LU R23, [R1+0x2ac] ;  /* 0x0002ac0001177983 */ /* 0x000f260000300800 */
[----:B0-----:R-:W5:Y:S01]  /*54860*/  LDL.LU R12, [R1+0x2b0] ;  /* 0x0002b000010c7983 */ /* 0x001f620000300800 */
[----:B------:R-:W5:Y:S02]  /*54870*/  LDL.LU R13, [R1+0x2b4] ;  /* 0x0002b400010d7983 */ /* 0x000f640000300800 */
[----:B------:R-:W5:Y:S02]  /*54880*/  LDL.LU R14, [R1+0x2b8] ;  /* 0x0002b800010e7983 */ /* 0x000f640000300800 */
[----:B------:R-:W5:Y:S01]  /*54890*/  LDL.LU R15, [R1+0x2bc] ;  /* 0x0002bc00010f7983 */ /* 0x000f620000300800 */
[----:B------:R-:W4:Y:S01]  /*548a0*/  LDL.LU R4, [R1+0x1c0] ;  /* 0x0001c00001047983 */ /* 0x000f220000300800 */
[----:B------:R-:W4:Y:S02]  /*548b0*/  LDL.LU R5, [R1+0x1c4] ;  /* 0x0001c40001057983 */ /* 0x000f240000300800 */
[----:B------:R-:W4:Y:S02]  /*548c0*/  LDL.LU R6, [R1+0x1c8] ;  /* 0x0001c80001067983 */ /* 0x000f240000300800 */
[----:B------:R-:W4:Y:S01]  /*548d0*/  LDL.LU R7, [R1+0x1cc] ;  /* 0x0001cc0001077983 */ /* 0x000f220000300800 */
        /* <DEDUP_REMOVED lines=18> */
[C---:B----4-:R-:W-:Y:S01]  /*54a00*/  HMMA.16816.F32 R4, R16.reuse, R10, R4 ;  /* 0x0000000a1004723c */ /* 0x050fe20000001804 */
        /* <DEDUP_REMOVED lines=11> */
[----:B------:R-:W2:Y:S02]  /*54ac0*/  LDL.LU R27, [R1+0x27c] ;  /* 0x00027c00011b7983 */ /* 0x000ea40000300800 */
[----:B------:R-:W-:Y:S01]  /*54ad0*/  STL.64 [R1+0x1c0], R4 ;  /* 0x0001c00401007387 */ /* 0x000fe20000100a00 */
[----:B------:R-:W-:Y:S02]  /*54ae0*/  STL.64 [R1+0x1c8], R6 ;  /* 0x0001c80601007387 */ /* 0x000fe40000100a00 */
[----:B------:R-:W0:Y:S02]  /*54af0*/  LDSM.16.M88.4 R4, [R0+0x44e00] ;  /* 0x044e00000004783b */ /* 0x000e240000000200 */
[----:B0-----:R-:W-:Y:S02]  /*54b00*/  STL.64 [R1+0x10], R4 ;  /* 0x0000100401007387 */ /* 0x001fe40000100a00 */
[----:B------:R0:W-:Y:S02]  /*54b10*/  STL.64 [R1+0x18], R6 ;  /* 0x0000180601007387 */ /* 0x0001e40000100a00 */
[----:B0-----:R-:W3:Y:S01]  /*54b20*/  LDL.LU.64 R6, [R1+0x17d8] ;  /* 0x0017d80001067983 */ /* 0x001ee20000300a00 */
[----:B------:R-:W5:Y:S02]  /*54b30*/  LDL.LU.64 R4, [R1+0x17d0] ;  /* 0x0017d00001047983 */ /* 0x000f640000300a00 */
[C---:B-----5:R-:W-:Y:S08]  /*54b40*/  HMMA.16816.F32 R12, R16.reuse, R4, R12 ;  /* 0x00000004100c723c */ /* 0x060ff0000000180c */
[----:B---3--:R-:W-:Y:S11]  /*54b50*/  HMMA.16816.F32 R16, R16, R6, R20 ;  /* 0x000000061010723c */ /* 0x008ff60000001814 */
[----:B------:R-:W-:Y:S04]  /*54b60*/  @!UPT UIADD3 URZ, URZ, URZ, URZ ;  /* 0x0000003f3f3ff290 */ /* 0x000fe8000fffe03f */
[----:B------:R-:W-:Y:S01]  /*54b70*/  STL.64 [R1+0x2b0], R12 ;  /* 0x0002b00c01007387 */ /* 0x000fe20000100a00 */
[----:B------:R0:W-:Y:S03]  /*54b80*/  STL.64 [R1+0x2b8], R14 ;  /* 0x0002b80e01007387 */ /* 0x0001e60000100a00 */
[----:B0-----:R-:W3:Y:S01]  /*54b90*/  LDL.LU.64 R14, [R1+0x17c8] ;  /* 0x0017c800010e7983 */ /* 0x001ee20000300a00 */
[----:B------:R-:W3:Y:S02]  /*54ba0*/  LDL.LU.64 R12, [R1+0x17c0] ;  /* 0x0017c000010c7983 */ /* 0x000ee40000300a00 */
[----:B------:R-:W3:Y:S02]  /*54bb0*/  LDL.LU.64 R22, [R1+0x17b8] ;  /* 0x0017b80001167983 */ /* 0x000ee40000300a00 */
[----:B------:R-:W3:Y:S01]  /*54bc0*/  LDL.LU.64 R20, [R1+0x17b0] ;  /* 0x0017b00001147983 */ /* 0x000ee20000300a00 */
[----:B------:R-:W-:Y:S01]  /*54bd0*/  STL.64 [R1+0x2a0], R16 ;  /* 0x0002a01001007387 */ /* 0x000fe20000100a00 */
[----:B------:R0:W-:Y:S03]  /*54be0*/  STL.64 [R1+0x2a8], R18 ;  /* 0x0002a81201007387 */ /* 0x0001e60000100a00 */
[----:B0-----:R-:W4:Y:S01]  /*54bf0*/  LDL.LU.64 R18, [R1+0x17a8] ;  /* 0x0017a80001127983 */ /* 0x001f220000300a00 */
[----:B------:R-:W3:Y:S02]  /*54c00*/  LDL.LU.64 R16, [R1+0x17a0] ;  /* 0x0017a00001107983 */ /* 0x000ee40000300a00 */
[C---:B---3--:R-:W-:Y:S11]  /*54c10*/  HMMA.16816.F32 R12, R20.reuse, R16, R12 ;  /* 0x00000010140c723c */ /* 0x048ff6000000180c */
[----:B------:R-:W-:Y:S11]  /*54c20*/  @!UPT UIADD3 URZ, URZ, URZ, URZ ;  /* 0x0000003f3f3ff290 */ /* 0x000ff6000fffe03f */
[----:B------:R-:W-:Y:S01]  /*54c30*/  @!UPT UIADD3 URZ, URZ, URZ, URZ ;  /* 0x0000003f3f3ff290 */ /* 0x000fe2000fffe03f */
[----:B------:R-:W-:Y:S01]  /*54c40*/  STL.64 [R1+0x290], R12 ;  /* 0x0002900c01007387 */ /* 0x000fe20000100a00 */
[----:B------:R0:W-:Y:S03]  /*54c50*/  STL.64 [R1+0x298], R14 ;  /* 0x0002980e01007387 */ /* 0x0001e60000100a00 */
[----:B0-----:R-:W4:Y:S01]  /*54c60*/  LDL.LU.64 R14, [R1+0x1798] ;  /* 0x00179800010e7983 */ /* 0x001f220000300a00 */
[----:B------:R-:W4:Y:S02]  /*54c70*/  LDL.LU.64 R12, [R1+0x1790] ;  /* 0x00179000010c7983 */ /* 0x000f240000300a00 */
[C---:B----4-:R-:W-:Y:S11]  /*54c80*/  HMMA.16816.F32 R12, R20.reuse, R18, R12 ;  /* 0x00000012140c723c */ /* 0x050ff6000000180c */
[----:B------:R-:W-:Y:S11]  /*54c90*/  @!UPT UIADD3 URZ, URZ, URZ, URZ ;  /* 0x0000003f3f3ff290 */ /* 0x000ff6000fffe03f */
[----:B------:R-:W-:Y:S01]  /*54ca0*/  @!UPT UIADD3 URZ, URZ, URZ, URZ ;  /* 0x0000003f3f3ff290 */ /* 0x000fe2000fffe03f */
[----:B------:R-:W-:Y:S01]  /*54cb0*/  STL.64 [R1+0x280], R12 ;  /* 0x0002800c01007387 */ /* 0x000fe20000100a00 */
[----:B------:R0:W-:Y:S03]  /*54cc0*/  STL.64 [R1+0x288], R14 ;  /* 0x0002880e01007387 */ /* 0x0001e60000100a00 */
[----:B0-----:R-:W3:Y:S01]  /*54cd0*/  LDL.LU.64 R14, [R1+0x1788] ;  /* 0x00178800010e7983 */ /* 0x001ee20000300a00 */
[----:B------:R-:W2:Y:S02]  /*54ce0*/  LDL.LU.64 R12, [R1+0x1780] ;  /* 0x00178000010c7983 */ /* 0x000ea40000300a00 */
[C---:B--2---:R-:W-:Y:S11]  /*54cf0*/  HMMA.16816.F32 R24, R20.reuse, R12, R24 ;  /* 0x0000000c1418723c */ /* 0x044ff60000001818 */
        /* <DEDUP_REMOVED lines=11> */
[----:B0-----:R-:W2:Y:S01]  /*54db0*/  LDL.LU.64 R26, [R1+0x1768] ;  /* 0x00176800011a7983 */ /* 0x001ea20000300a00 */
[----:B------:R-:W2:Y:S02]  /*54dc0*/  LDL.LU.64 R24, [R1+0x1760] ;  /* 0x0017600001187983 */ /* 0x000ea40000300a00 */
[C---:B--2---:R-:W-:Y:S11]  /*54dd0*/  HMMA.16816.F32 R24, R20.reuse, R8, R24 ;  /* 0x000000081418723c */ /* 0x044ff60000001818 */
        /* <DEDUP_REMOVED lines=20> */
[----:B--2---:R-:W-:Y:S01]  /*54f20*/  HMMA.16816.F32 R20, R20, R6, R24 ;  /* 0x000000061414723c */ /* 0x004fe20000001818 */
[----:B------:R-:W2:Y:S01]  /*54f30*/  LDL.LU.64 R26, [R1+0x1728] ;  /* 0x00172800011a7983 */ /* 0x000ea20000300a00 */
[----:B------:R-:W2:Y:S11]  /*54f40*/  LDL.LU.64 R24, [R1+0x1720] ;  /* 0x0017200001187983 */ /* 0x000eb60000300a00 */
[----:B------:R-:W-:Y:S10]  /*54f50*/  @!UPT UIADD3 URZ, URZ, URZ, URZ ;  /* 0x0000003f3f3ff290 */ /* 0x000ff4000fffe03f */
        /* <DEDUP_REMOVED lines=32> */
[----:B------:R-:W-:Y:S02]  /*55160*/  STL.64 [R1+0x1698], R14 ;  /* 0x0016980e01007387 */ /* 0x000fe40000100a00 */
[----:B------:R0:W-:Y:S02]  /*55170*/  STL.64 [R1+0x1690], R12 ;  /* 0x0016900c01007387 */ /* 0x0001e40000100a00 */
[----:B0-----:R-:W3:Y:S01]  /*55180*/  LDL.LU R12, [R1+0x390] ;  /* 0x00039000010c7983 */ /* 0x001ee20000300800 */
[----:B------:R-:W3:Y:S02]  /*55190*/  LDL.LU R13, [R1+0x394] ;  /* 0x00039400010d7983 */ /* 0x000ee40000300800 */
[----:B------:R-:W3:Y:S02]  /*551a0*/  LDL.LU R14, [R1+0x398] ;  /* 0x00039800010e7983 */ /* 0x000ee40000300800 */
[----:B------:R-:W3:Y:S01]  /*551b0*/  LDL.LU R15, [R1+0x39c] ;  /* 0x00039c00010f7983 */ /* 0x000ee20000300800 */
[C---:B--2---:R-:W-:Y:S11]  /*551c0*/  HMMA.16816.F32 R24, R20.reuse, R8, R24 ;  /* 0x000000081418723c */ /* 0x044ff60000001818 */
[----:B------:R-:W-:Y:S11]  /*551d0*/  @!UPT UIADD3 URZ, URZ, URZ, URZ ;  /* 0x0000003f3f3ff290 */ /* 0x000ff6000fffe03f */
[----:B------:R-:W-:Y:S01]  /*551e0*/  @!UPT UIADD3 URZ, URZ, URZ, URZ ;  /* 0x0000003f3f3ff290 */ /* 0x000fe2000fffe03f */
[----:B------:R-:W-:Y:S01]  /*551f0*/  STL.64 [R1+0x1d0], R24 ;  /* 0x0001d01801007387 */ /* 0x000fe20000100a00 */
[----:B------:R-:W-:Y:S02]  /*55200*/  STL.64 [R1+0x1d8], R26 ;  /* 0x0001d81a01007387 */ /* 0x000fe40000100a00 */
[----:B------:R-:W0:Y:S02]  /*55210*/  LDSM.16.M88.4 R24, [R0+0x45000] ;  /* 0x045000000018783b */ /* 0x000e240000000200 */
[----:B0-----:R-:W-:Y:S02]  /*55220*/  MOV R3, R26 ;  /* 0x0000001a00037202 */ /* 0x001fe40000000f00 */
[----:B------:R-:W-:Y:S02]  /*55230*/  IMAD.MOV.U32 R2, RZ, RZ, R27 ;  /* 0x000000ffff027224 */ /* 0x000fe400078e001b */
[----:B------:R-:W-:Y:S01]  /*55240*/  IMAD.MOV.U32 R29, RZ, RZ, R24 ;  /* 0x000000ffff1d7224 */ /* 0x000fe200078e0018 */
[----:B------:R-:W-:Y:S01]  /*55250*/  MOV R28, R25 ;  /* 0x00000019001c7202 */ /* 0x000fe20000000f00 */
[----:B------:R-:W2:Y:S01]  /*55260*/  LDL.LU.64 R26, [R1+0x16c8] ;  /* 0x0016c800011a7983 */ /* 0x000ea20000300a00 */
        /* <DEDUP_REMOVED lines=10> */
[----:B0-----:R-:W4:Y:S01]  /*55310*/  LDL.LU R8, [R1+0x3a0] ;  /* 0x0003a00001087983 */ /* 0x001f220000300800 */
[----:B------:R-:W4:Y:S02]  /*55320*/  LDL.LU R9, [R1+0x3a4] ;  /* 0x0003a40001097983 */ /* 0x000f240000300800 */
[----:B------:R-:W4:Y:S02]  /*55330*/  LDL.LU R10, [R1+0x3a8] ;  /* 0x0003a800010a7983 */ /* 0x000f240000300800 */
[----:B------:R-:W4:Y:S01]  /*55340*/  LDL.LU R11, [R1+0x3ac] ;  /* 0x0003ac00010b7983 */ /* 0x000f220000300800 */
[C---:B---3--:R-:W-:Y:S08]  /*55350*/  HMMA.16816.F32 R12, R20.reuse, R6, R12 ;  /* 0x00000006140c723c */ /* 0x048ff0000000180c */
[----:B----4-:R-:W-:Y:S11]  /*55360*/  HMMA.16816.F32 R8, R20, R4, R8 ;  /* 0x000000041408723c */ /* 0x010ff60000001808 */
[----:B------:R-:W-:Y:S11]  /*55370*/  @!UPT UIADD3 URZ, URZ, URZ, URZ ;  /* 0x0000003f3f3ff290 */ /* 0x000ff6000fffe03f */
[----:B------:R-:W-:Y:S01]  /*55380*/  @!UPT UIADD3 URZ, URZ, URZ, URZ ;  /* 0x0000003f3f3ff290 */ /* 0x000fe2000fffe03f */
[----:B------:R0:W-:Y:S01]  /*55390*/  STL.64 [R1+0x3a0], R8 ;  /* 0x0003a00801007387 */ /* 0x0001e20000100a00 */
[----:B------:R1:W-:Y:S03]  /*553a0*/  STL.64 [R1+0x3a8], R10 ;  /* 0x0003a80a01007387 */ /* 0x0003e60000100a00 */
[----:B0-----:R-:W3:Y:S01]  /*553b0*/  LDL.LU R8, [R1+0x340] ;  /* 0x0003400001087983 */ /* 0x001ee20000300800 */
[----:B------:R-:W-:Y:S02]  /*553c0*/  STL.64 [R1+0x390], R12 ;  /* 0x0003900c01007387 */ /* 0x000fe40000100a00 */
[----:B------:R-:W-:Y:S02]  /*553d0*/  STL.64 [R1+0x398], R14 ;  /* 0x0003980e01007387 */ /* 0x000fe40000100a00 */
[----:B------:R-:W3:Y:S01]  /*553e0*/  LDL.LU R9, [R1+0x344] ;  /* 0x0003440001097983 */ /* 0x000ee20000300800 */
[----:B-1----:R-:W4:Y:S01]  /*553f0*/  LDL.LU R10, [R1+0x348] ;  /* 0x00034800010a7983 */ /* 0x002f220000300800 */
[----:B------:R-:W4:Y:S03]  /*55400*/  LDL.LU R11, [R1+0x34c] ;  /* 0x00034c00010b7983 */ /* 0x000f260000300800 */
[----:B----4-:R-:W-:Y:S01]  /*55410*/  STL.64 [R1+0x1688], R10 ;  /* 0x0016880a01007387 */ /* 0x010fe20000100a00 */
[----:B---3--:R0:W-:Y:S03]  /*55420*/  STL.64 [R1+0x1680], R8 ;  /* 0x0016800801007387 */ /* 0x0081e60000100a00 */
[----:B0-----:R-:W3:Y:S01]  /*55430*/  LDL.LU R8, [R1+0x350] ;  /* 0x0003500001087983 */ /* 0x001ee20000300800 */
[----:B------:R-:W3:Y:S02]  /*55440*/  LDL.LU R9, [R1+0x354] ;  /* 0x0003540001097983 */ /* 0x000ee40000300800 */
[----:B------:R-:W4:Y:S02]  /*55450*/  LDL.LU R10, [R1+0x358] ;  /* 0x00035800010a7983 */ /* 0x000f240000300800 */
[----:B------:R-:W4:Y:S02]  /*55460*/  LDL.LU R11, [R1+0x35c] ;  /* 0x00035c00010b7983 */ /* 0x000f240000300800 */
[----:B----4-:R-:W-:Y:S01]  /*55470*/  STL.64 [R1+0x16a8], R10 ;  /* 0x0016a80a01007387 */ /* 0x010fe20000100a00 */
[----:B---3--:R0:W-:Y:S02]  /*55480*/  STL.64 [R1+0x16a0], R8 ;  /* 0x0016a00801007387 */ /* 0x0081e40000100a00 */
[----:B------:R-:W3:Y:S02]  /*55490*/  LDL.LU R12, [R1+0x360] ;  /* 0x00036000010c7983 */ /* 0x000ee40000300800 */
[----:B------:R-:W3:Y:S01]  /*554a0*/  LDL.LU R13, [R1+0x364] ;  /* 0x00036400010d7983 */ /* 0x000ee20000300800 */
[----:B------:R-:W3:Y:S01]  /*554b0*/  LDL.LU R14, [R1+0x368] ;  /* 0x00036800010e7983 */ /* 0x000ee20000300800 */
[----:B------:R-:W3:Y:S03]  /*554c0*/  LDL.LU R15, [R1+0x36c] ;  /* 0x00036c00010f7983 */ /* 0x000ee60000300800 */
[----:B0-----:R-:W2:Y:S01]  /*554d0*/  LDL.LU R8, [R1+0x380] ;  /* 0x0003800001087983 */ /* 0x001ea20000300800 */
[----:B------:R-:W2:Y:S02]  /*554e0*/  LDL.LU R9, [R1+0x384] ;  /* 0x0003840001097983 */ /* 0x000ea40000300800 */
[----:B------:R-:W2:Y:S02]  /*554f0*/  LDL.LU R10, [R1+0x388] ;  /* 0x00038800010a7983 */ /* 0x000ea40000300800 */
[----:B------:R-:W2:Y:S01]  /*55500*/  LDL.LU R11, [R1+0x38c] ;  /* 0x00038c00010b7983 */ /* 0x000ea20000300800 */
        /* <DEDUP_REMOVED lines=12> */
[----:B------:R-:W5:Y:S01]  /*555d0*/  LDL.LU R20, [R1+0x2c0] ;  /* 0x0002c00001147983 */ /* 0x000f620000300800 */
[----:B------:R-:W5:Y:S02]  /*555e0*/  LDL.LU R21, [R1+0x2c4] ;  /* 0x0002c40001157983 */ /* 0x000f640000300800 */
[----:B------:R-:W2:Y:S02]  /*555f0*/  LDL.LU R22, [R1+0x2c8] ;  /* 0x0002c80001167983 */ /* 0x000ea40000300800 */
[----:B------:R-:W2:Y:S02]  /*55600*/  LDL.LU R23, [R1+0x2cc] ;  /* 0x0002cc0001177983 */ /* 0x000ea40000300800 */
[----:B--2---:R-:W-:Y:S01]  /*55610*/  STL.64 [R1+0x1618], R22 ;  /* 0x0016181601007387 */ /* 0x004fe20000100a00 */
[----:B-----5:R0:W-:Y:S03]  /*55620*/  STL.64 [R1+0x1610], R20 ;  /* 0x0016101401007387 */ /* 0x0201e60000100a00 */
[----:B0-----:R-:W2:Y:S01]  /*55630*/  LDL.LU.64 R20, [R1+0x10] ;  /* 0x0000100001147983 */ /* 0x001ea20000300a00 */
[----:B------:R-:W5:Y:S01]  /*55640*/  LDL.LU.64 R22, [R1+0x18] ;  /* 0x0000180001167983 */ /* 0x000f620000300a00 */
[C---:B------:R-:W-:Y:S08]  /*55650*/  HMMA.16816.F32 R8, R24.reuse, R16, R8 ;  /* 0x000000101808723c */ /* 0x040ff00000001808 */
[C---:B---3--:R-:W-:Y:S01]  /*55660*/  HMMA.16816.F32 R12, R24.reuse, R18, R12 ;  /* 0x00000012180c723c */ /* 0x048fe2000000180c */
[----:B-----5:R-:W-:Y:S01]  /*55670*/  STL.64 [R1+0x1638], R22 ;  /* 0x0016381601007387 */ /* 0x020fe20000100a00 */
        /* <DEDUP_REMOVED lines=15> */
[----:B------:R-:W-:Y:S02]  /*55770*/  STL.64 [R1+0x360], R12 ;  /* 0x0003600c01007387 */ /* 0x000fe40000100a00 */
[----:B------:R0:W-:Y:S02]  /*55780*/  STL.64 [R1+0x368], R14 ;  /* 0x0003680e01007387 */ /* 0x0001e40000100a00 */
[----:B0-----:R-:W5:Y:S01]  /*55790*/  LDL.LU.64 R14, [R1+0x1698] ;  /* 0x00169800010e7983 */ /* 0x001f620000300a00 */
[----:B------:R-:W3:Y:S02]  /*557a0*/  LDL.LU.64 R12, [R1+0x1690] ;  /* 0x00169000010c7983 */ /* 0x000ee40000300a00 */
[C---:B---3--:R-:W-:Y:S11]  /*557b0*/  HMMA.16816.F32 R8, R24.reuse, R12, R8 ;  /* 0x0000000c1808723c */ /* 0x048ff60000001808 */
[----:B------:R-:W-:Y:S11]  /*557c0*/  @!UPT UIADD3 URZ, URZ, URZ, URZ ;  /* 0x0000003f3f3ff290 */ /* 0x000ff6000fffe03f */
[----:B------:R-:W-:Y:S01]  /*557d0*/  @!UPT UIADD3 URZ, URZ, URZ, URZ ;  /* 0x0000003f3f3ff290 */ /* 0x000fe2000fffe03f */
[----:B------:R-:W-:Y:S01]  /*557e0*/  STL.64 [R1+0x350], R8 ;  /* 0x0003500801007387 */ /* 0x000fe20000100a00 */
[----:B------:R0:W-:Y:S03]  /*557f0*/  STL.64 [R1+0x358], R10 ;  /* 0x0003580a01007387 */ /* 0x0001e60000100a00 */
[----:B0-----:R-:W5:Y:S01]  /*55800*/  LDL.LU.64 R10, [R1+0x1688] ;  /* 0x00168800010a7983 */ /* 0x001f620000300a00 */
[----:B------:R-:W5:Y:S02]  /*55810*/  LDL.LU.64 R8, [R1+0x1680] ;  /* 0x0016800001087983 */ /* 0x000f640000300a00 */
[C---:B-----5:R-:W-:Y:S11]  /*55820*/  HMMA.16816.F32 R8, R24.reuse, R14, R8 ;  /* 0x0000000e1808723c */ /* 0x060ff60000001808 */
[----:B------:R-:W-:Y:S11]  /*55830*/  @!UPT UIADD3 URZ, URZ, URZ, URZ ;  /* 0x0000003f3f3ff290 */ /* 0x000ff6000fffe03f */
[----:B------:R-:W-:Y:S01]  /*55840*/  @!UPT UIADD3 URZ, URZ, URZ, URZ ;  /* 0x0000003f3f3ff290 */ /* 0x000fe2000fffe03f */
[----:B------:R-:W-:Y:S01]  /*55850*/  STL.64 [R1+0x340], R8 ;  /* 0x0003400801007387 */ /* 0x000fe20000100a00 */
[----:B------:R0:W-:Y:S03]  /*55860*/  STL.64 [R1+0x348], R10 ;  /* 0x0003480a01007387 */ /* 0x0001e60000100a00 */
[----:B0-----:R-:W3:Y:S01]  /*55870*/  LDL.LU.64 R10, [R1+0x1678] ;  /* 0x00167800010a7983 */ /* 0x001ee20000300a00 */
[----:B------:R-:W4:Y:S02]  /*55880*/  LDL.LU.64 R8, [R1+0x1670] ;  /* 0x0016700001087983 */ /* 0x000f240000300a00 */
[----:B------:R-:W-:Y:S02]  /*55890*/  STL.64 [R1+0x1628], R14 ;  /* 0x0016280e01007387 */ /* 0x000fe40000100a00 */
[----:B------:R0:W-:Y:S02]  /*558a0*/  STL.64 [R1+0x1620], R12 ;  /* 0x0016200c01007387 */ /* 0x0001e40000100a00 */
[----:B0-----:R-:W5:Y:S01]  /*558b0*/  LDL.LU R12, [R1+0x2f0] ;  /* 0x0002f000010c7983 */ /* 0x001f620000300800 */
[----:B------:R-:W5:Y:S02]  /*558c0*/  LDL.LU R13, [R1+0x2f4] ;  /* 0x0002f400010d7983 */ /* 0x000f640000300800 */
[----:B------:R-:W5:Y:S02]  /*558d0*/  LDL.LU R14, [R1+0x2f8] ;  /* 0x0002f800010e7983 */ /* 0x000f640000300800 */
        /* <DEDUP_REMOVED lines=31> */
[----:B------:R-:W2:Y:S01]  /*55ad0*/  LDL.LU R27, [R1+0x2dc] ;  /* 0x0002dc00011b7983 */ /* 0x000ea20000300800 */
[----:B------:R-:W-:Y:S01]  /*55ae0*/  STL.64 [R1+0x15f8], R6 ;  /* 0x0015f80601007387 */ /* 0x000fe20000100a00 */
[----:B------:R0:W-:Y:S03]  /*55af0*/  STL.64 [R1+0x15f0], R4 ;  /* 0x0015f00401007387 */ /* 0x0001e60000100a00 */
[----:B0-----:R-:W3:Y:S01]  /*55b00*/  LDL.LU R4, [R1+0x2e0] ;  /* 0x0002e00001047983 */ /* 0x001ee20000300800 */
[----:B------:R-:W3:Y:S02]  /*55b10*/  LDL.LU R5, [R1+0x2e4] ;  /* 0x0002e40001057983 */ /* 0x000ee40000300800 */
[----:B------:R-:W3:Y:S02]  /*55b20*/  LDL.LU R6, [R1+0x2e8] ;  /* 0x0002e80001067983 */ /* 0x000ee40000300800 */
[----:B------:R-:W3:Y:S01]  /*55b30*/  LDL.LU R7, [R1+0x2ec] ;  /* 0x0002ec0001077983 */ /* 0x000ee20000300800 */
[C---:B-----5:R-:W-:Y:S11]  /*55b40*/  HMMA.16816.F32 R12, R20.reuse, R16, R12 ;  /* 0x00000010140c723c */ /* 0x060ff6000000180c */
[----:B------:R-:W-:Y:S11]  /*55b50*/  @!UPT UIADD3 URZ, URZ, URZ, URZ ;  /* 0x0000003f3f3ff290 */ /* 0x000ff6000fffe03f */
[----:B------:R-:W-:Y:S01]  /*55b60*/  @!UPT UIADD3 URZ, URZ, URZ, URZ ;  /* 0x0000003f3f3ff290 */ /* 0x000fe2000fffe03f */
[----:B------:R-:W-:Y:S01]  /*55b70*/  STL.64 [R1+0x2f0], R12 ;  /* 0x0002f00c01007387 */ /* 0x000fe20000100a00 */
[----:B------:R0:W-:Y:S03]  /*55b80*/  STL.64 [R1+0x2f8], R14 ;  /* 0x0002f80e01007387 */ /* 0x0001e60000100a00 */
[----:B0-----:R-:W4:Y:S01]  /*55b90*/  LDL.LU.64 R14, [R1+0x1628] ;  /* 0x00162800010e7983 */ /* 0x001f220000300a00 */
[----:B------:R-:W2:Y:S01]  /*55ba0*/  LDL.LU.64 R12, [R1+0x1620] ;  /* 0x00162000010c7983 */ /* 0x000ea20000300a00 */
[----:B---3--:R-:W-:Y:S11]  /*55bb0*/  HMMA.16816.F32 R4, R20, R18, R4 ;  /* 0x000000121404723c */ /* 0x008ff60000001804 */
[----:B------:R-:W-:Y:S11]  /*55bc0*/  @!UPT UIADD3 URZ, URZ, URZ, URZ ;  /* 0x0000003f3f3ff290 */ /* 0x000ff6000fffe03f */
[----:B------:R-:W-:Y:S01]  /*55bd0*/  @!UPT UIADD3 URZ, URZ, URZ, URZ ;  /* 0x0000003f3f3ff290 */ /* 0x000fe2000fffe03f */
[----:B------:R0:W-:Y:S01]  /*55be0*/  STL.64 [R1+0x2e0], R4 ;  /* 0x0002e00401007387 */ /* 0x0001e20000100a00 */
[----:B------:R1:W-:Y:S02]  /*55bf0*/  STL.64 [R1+0x2e8], R6 ;  /* 0x0002e80601007387 */ /* 0x0003e40000100a00 */
[----:B0-----:R-:W-:Y:S01]  /*55c00*/  IMAD.MOV.U32 R5, RZ, RZ, R22 ;  /* 0x000000ffff057224 */ /* 0x001fe200078e0016 */
[----:B------:R-:W-:Y:S02]  /*55c10*/  MOV R4, R23 ;  /* 0x0000001700047202 */ /* 0x000fe40000000f00 */
[----:B-1----:R-:W-:Y:S02]  /*55c20*/  MOV R7, R20 ;  /* 0x0000001400077202 */ /* 0x002fe40000000f00 */
[----:B------:R-:W-:Y:S01]  /*55c30*/  MOV R6, R21 ;  /* 0x0000001500067202 */ /* 0x000fe20000000f00 */
[----:B------:R-:W3:Y:S01]  /*55c40*/  LDL.LU.64 R22, [R1+0x1618] ;  /* 0x0016180001167983 */ /* 0x000ee20000300a00 */
[----:B------:R-:W3:Y:S02]  /*55c50*/  LDL.LU.64 R20, [R1+0x1610] ;  /* 0x0016100001147983 */ /* 0x000ee40000300a00 */
[----:B------:R0:W-:Y:S02]  /*55c60*/  STL.64 [R1+0x15c8], R18 ;  /* 0x0015c81201007387 */ /* 0x0001e40000100a00 */
[----:B------:R1:W-:Y:S01]  /*55c70*/  STL.64 [R1+0x15c0], R16 ;  /* 0x0015c01001007387 */ /* 0x0003e20000100a00 */
[----:B0-----:R-:W-:-:S02]  /*55c80*/  MOV R18, R5 ;  /* 0x0000000500127202 */ /* 0x001fc40000000f00 */
[----:B-1----:R-:W-:Y:S01]  /*55c90*/  MOV R16, R7 ;  /* 0x0000000700107202 */ /* 0x002fe20000000f00 */
[----:B------:R-:W-:Y:S01]  /*55ca0*/  IMAD.MOV.U32 R17, RZ, RZ, R6 ;  /* 0x000000ffff117224 */ /* 0x000fe200078e0006 */
[----:B------:R-:W-:-:S07]  /*55cb0*/  MOV R19, R4 ;  /* 0x0000000400137202 */ /* 0x000fce0000000f00 */
[C---:B--2---:R-:W-:Y:S01]  /*55cc0*/  HMMA.16816.F32 R24, R16.reuse, R12, R24 ;  /* 0x0000000c1018723c */ /* 0x044fe20000001818 */
[----:B----4-:R-:W-:Y:S11]  /*55cd0*/  STL.64 [R1+0x15a8], R14 ;  /* 0x0015a80e01007387 */ /* 0x010ff60000100a00 */
[----:B------:R-:W-:Y:S11]  /*55ce0*/  @!UPT UIADD3 URZ, URZ, URZ, URZ ;  /* 0x0000003f3f3ff290 */ /* 0x000ff6000fffe03f */
[----:B------:R-:W-:Y:S01]  /*55cf0*/  STL.64 [R1+0x2d0], R24 ;  /* 0x0002d01801007387 */ /* 0x000fe20000100a00 */
[----:B------:R-:W-:Y:S02]  /*55d00*/  STL.64 [R1+0x2d8], R26 ;  /* 0x0002d81a01007387 */ /* 0x000fe40000100a00 */
[----:B------:R0:W-:Y:S02]  /*55d10*/  STL.64 [R1+0x15a0], R12 ;  /* 0x0015a00c01007387 */ /* 0x0001e40000100a00 */
[----:B------:R-:W1:Y:S01]  /*55d20*/  LDSM.16.M88.4 R24, [R0+0x45200] ;  /* 0x045200000018783b */ /* 0x000e620000000200 */
[C---:B---3--:R-:W-:Y:S11]  /*55d30*/  HMMA.16816.F32 R4, R16.reuse, R14, R20 ;  /* 0x0000000e1004723c */ /* 0x048ff60000001814 */
[----:B------:R-:W-:Y:S11]  /*55d40*/  @!UPT UIADD3 URZ, URZ, URZ, URZ ;  /* 0x0000003f3f3ff290 */ /* 0x000ff6000fffe03f */
[----:B------:R-:W-:Y:S01]  /*55d50*/  @!UPT UIADD3 URZ, URZ, URZ, URZ ;  /* 0x0000003f3f3ff290 */ /* 0x000fe2000fffe03f */
[----:B------:R-:W-:Y:S01]  /*55d60*/  STL.64 [R1+0x2c0], R4 ;  /* 0x0002c00401007387 */ /* 0x000fe20000100a00 */
[----:B------:R-:W-:Y:S02]  /*55d70*/  STL.64 [R1+0x2c8], R6 ;  /* 0x0002c80601007387 */ /* 0x000fe40000100a00 */
[----:B0-----:R-:W2:Y:S02]  /*55d80*/  LDL.LU R12, [R1+0x400] ;  /* 0x00040000010c7983 */ /* 0x001ea40000300800 */
[----:B------:R-:W2:Y:S01]  /*55d90*/  LDL.LU R13, [R1+0x404] ;  /* 0x00040400010d7983 */ /* 0x000ea20000300800 */
[----:B------:R-:W3:Y:S01]  /*55da0*/  LDL.LU R14, [R1+0x408] ;  /* 0x00040800010e7983 */ /* 0x000ee20000300800 */
[----:B------:R-:W3:Y:S03]  /*55db0*/  LDL.LU R15, [R1+0x40c] ;  /* 0x00040c00010f7983 */ /* 0x000ee60000300800 */
        /* <DEDUP_REMOVED lines=30> */
[----:B------:R-:W5:Y:S02]  /*55fa0*/  LDL.LU R22, [R1+0x3d8] ;  /* 0x0003d80001167983 */ /* 0x000f640000300800 */
[----:B------:R-:W5:Y:S01]  /*55fb0*/  LDL.LU R23, [R1+0x3dc] ;  /* 0x0003dc0001177983 */ /* 0x000f620000300800 */
[----:B----4-:R-:W-:Y:S01]  /*55fc0*/  HMMA.16816.F32 R4, R16, R8, R4 ;  /* 0x000000081004723c */ /* 0x010fe20000001804 */
[----:B-----5:R-:W-:Y:S01]  /*55fd0*/  STL.64 [R1+0x1598], R22 ;  /* 0x0015981601007387 */ /* 0x020fe20000100a00 */
[----:B---3--:R0:W-:Y:S03]  /*55fe0*/  STL.64 [R1+0x1590], R20 ;  /* 0x0015901401007387 */ /* 0x0081e60000100a00 */
[----:B0-----:R-:W3:Y:S01]  /*55ff0*/  LDL.LU R20, [R1+0x3f0] ;  /* 0x0003f00001147983 */ /* 0x001ee20000300800 */
[----:B------:R-:W3:Y:S02]  /*56000*/  LDL.LU R21, [R1+0x3f4] ;  /* 0x0003f40001157983 */ /* 0x000ee40000300800 */
[----:B------:R-:W3:Y:S02]  /*56010*/  LDL.LU R22, [R1+0x3f8] ;  /* 0x0003f80001167983 */ /* 0x000ee40000300800 */
[----:B------:R-:W3:Y:S01]  /*56020*/  LDL.LU R23, [R1+0x3fc] ;  /* 0x0003fc0001177983 */ /* 0x000ee20000300800 */
[----:B-1----:R0:W-:Y:S01]  /*56030*/  STL.64 [R1+0x1558], R26 ;  /* 0x0015581a01007387 */ /* 0x0021e20000100a00 */
[----:B------:R1:W-:Y:S11]  /*56040*/  STL.64 [R1+0x1550], R24 ;  /* 0x0015501801007387 */ /* 0x0003f60000100a00 */
[----:B------:R-:W-:Y:S02]  /*56050*/  STL.64 [R1+0x3c0], R4 ;  /* 0x0003c00401007387 */ /* 0x000fe40000100a00 */
[----:B------:R-:W-:Y:S02]  /*56060*/  STL.64 [R1+0x3c8], R6 ;  /* 0x0003c80601007387 */ /* 0x000fe40000100a00 */
[----:B------:R-:W4:Y:S01]  /*56070*/  LDSM.16.M88.4 R4, [R0+0x45400] ;  /* 0x045400000004783b */ /* 0x000f220000000200 */
[----:B0-----:R-:W-:Y:S01]  /*56080*/  MOV R26, R3 ;  /* 0x00000003001a7202 */ /* 0x001fe20000000f00 */
[----:B------:R-:W-:-:S02]  /*56090*/  IMAD.MOV.U32 R27, RZ, RZ, R2 ;  /* 0x000000ffff1b7224 */ /* 0x000fc400078e0002 */
[----:B-1----:R-:W-:Y:S01]  /*560a0*/  IMAD.MOV.U32 R24, RZ, RZ, R29 ;  /* 0x000000ffff187224 */ /* 0x002fe200078e001d */
[----:B------:R-:W-:Y:S01]  /*560b0*/  MOV R25, R28 ;  /* 0x0000001c00197202 */ /* 0x000fe20000000f00 */
[----:B----4-:R-:W-:Y:S01]  /*560c0*/  IMAD.MOV.U32 R3, RZ, RZ, R6 ;  /* 0x000000ffff037224 */ /* 0x010fe200078e0006 */
[----:B------:R-:W-:Y:S02]  /*560d0*/  MOV R2, R7 ;  /* 0x0000000700027202 */ /* 0x000fe40000000f00 */
[----:B------:R-:W-:Y:S02]  /*560e0*/  MOV R29, R4 ;  /* 0x00000004001d7202 */ /* 0x000fe40000000f00 */
[----:B------:R-:W-:Y:S01]  /*560f0*/  MOV R28, R5 ;  /* 0x00000005001c7202 */ /* 0x000fe20000000f00 */
[----:B------:R-:W4:Y:S01]  /*56100*/  LDL.LU.64 R6, [R1+0x1608] ;  /* 0x0016080001067983 */ /* 0x000f220000300a00 */
[----:B------:R-:W4:Y:S02]  /*56110*/  LDL.LU.64 R4, [R1+0x1600] ;  /* 0x0016000001047983 */ /* 0x000f240000300a00 */
[C---:B----4-:R-:W-:Y:S11]  /*56120*/  HMMA.16816.F32 R4, R16.reuse, R10, R4 ;  /* 0x0000000a1004723c */ /* 0x050ff60000001804 */
[----:B------:R-:W-:Y:S11]  /*56130*/  @!UPT UIADD3 URZ, URZ, URZ, URZ ;  /* 0x0000003f3f3ff290 */ /* 0x000ff6000fffe03f */
[----:B------:R-:W-:Y:S01]  /*56140*/  @!UPT UIADD3 URZ, URZ, URZ, URZ ;  /* 0x0000003f3f3ff290 */ /* 0x000fe2000fffe03f */
[----:B------:R-:W-:Y:S01]  /*56150*/  STL.64 [R1+0x440], R4 ;  /* 0x0004400401007387 */ /* 0x000fe20000100a00 */
[----:B------:R0:W-:Y:S03]  /*56160*/  STL.64 [R1+0x448], R6 ;  /* 0x0004480601007387 */ /* 0x0001e60000100a00 */
[----:B0-----:R-:W4:Y:S01]  /*56170*/  LDL.LU.64 R6, [R1+0x15f8] ;  /* 0x0015f80001067983 */ /* 0x001f220000300a00 */
[----:B------:R-:W2:Y:S02]  /*56180*/  LDL.LU.64 R4, [R1+0x15f0] ;  /* 0x0015f00001047983 */ /* 0x000ea40000300a00 */
[C---:B--2---:R-:W-:Y:S11]  /*56190*/  HMMA.16816.F32 R12, R16.reuse, R4, R12 ;  /* 0x00000004100c723c */ /* 0x044ff6000000180c */
[----:B------:R-:W-:Y:S11]  /*561a0*/  @!UPT UIADD3 URZ, URZ, URZ, URZ ;  /* 0x0000003f3f3ff290 */ /* 0x000ff6000fffe03f */
[----:B------:R-:W-:Y:S01]  /*561b0*/  @!UPT UIADD3 URZ, URZ, URZ, URZ ;  /* 0x0000003f3f3ff290 */ /* 0x000fe2000fffe03f */
[----:B------:R-:W-:Y:S01]  /*561c0*/  STL.64 [R1+0x430], R12 ;  /* 0x0004300c01007387 */ /* 0x000fe20000100a00 */
[----:B------:R0:W-:Y:S03]  /*561d0*/  STL.64 [R1+0x438], R14 ;  /* 0x0004380e01007387 */ /* 0x0001e60000100a00 */
[----:B0-----:R-:W4:Y:S01]  /*561e0*/  LDL.LU.64 R14, [R1+0x15e8] ;  /* 0x0015e800010e7983 */ /* 0x001f220000300a00 */
[----:B------:R-:W4:Y:S02]  /*561f0*/  LDL.LU.64 R12, [R1+0x15e0] ;  /* 0x0015e000010c7983 */ /* 0x000f240000300a00 */
[----:B----4-:R-:W-:Y:S01]  /*56200*/  HMMA.16816.F32 R16, R16, R6, R12 ;  /* 0x000000061010723c */ /* 0x010fe2000000180c */
[----:B------:R-:W2:Y:S01]  /*56210*/  LDL.LU.64 R14, [R1+0x15d8] ;  /* 0x0015d800010e7983 */ /* 0x000ea20000300a00 */
[----:B------:R-:W2:Y:S11]  /*56220*/  LDL.LU.64 R12, [R1+0x15d0] ;  /* 0x0015d000010c7983 */ /* 0x000eb60000300a00 */
[----:B------:R-:W-:Y:S10]  /*56230*/  @!UPT UIADD3 URZ, URZ, URZ, URZ ;  /* 0x0000003f3f3ff290 */ /* 0x000ff4000fffe03f */
[----:B------:R-:W-:Y:S01]  /*56240*/  STL.64 [R1+0x420], R16 ;  /* 0x0004201001007387 */ /* 0x000fe20000100a00 */
[----:B------:R0:W-:Y:S03]  /*56250*/  STL.64 [R1+0x428], R18 ;  /* 0x0004281201007387 */ /* 0x0001e60000100a00 */
[----:B0-----:R-:W4:Y:S01]  /*56260*/  LDL.LU.64 R18, [R1+0x15c8] ;  /* 0x0015c80001127983 */ /* 0x001f220000300a00 */
[----:B------:R-:W2:Y:S02]  /*56270*/  LDL.LU.64 R16, [R1+0x15c0] ;  /* 0x0015c00001107983 */ /* 0x000ea40000300a00 */
[----:B------:R-:W-:Y:S02]  /*56280*/  STL.64 [R1+0x1588], R6 ;  /* 0x0015880601007387 */ /* 0x000fe40000100a00 */
[----:B------:R0:W-:Y:S02]  /*56290*/  STL.64 [R1+0x1580], R4 ;  /* 0x0015800401007387 */ /* 0x0001e40000100a00 */
[----:B0-----:R-:W5:Y:S01]  /*562a0*/  LDL.LU R4, [R1+0x450] ;  /* 0x0004500001047983 */ /* 0x001f620000300800 */
[----:B------:R-:W5:Y:S02]  /*562b0*/  LDL.LU R5, [R1+0x454] ;  /* 0x0004540001057983 */ /* 0x000f640000300800 */
[----:B------:R-:W5:Y:S02]  /*562c0*/  LDL.LU R6, [R1+0x458] ;  /* 0x0004580001067983 */ /* 0x000f640000300800 */
[----:B------:R-:W5:Y:S01]  /*562d0*/  LDL.LU R7, [R1+0x45c] ;  /* 0x00045c0001077983 */ /* 0x000f620000300800 */
[C---:B--2---:R-:W-:Y:S11]  /*562e0*/  HMMA.16816.F32 R12, R24.reuse, R16, R12 ;  /* 0x00000010180c723c */ /* 0x044ff6000000180c */
        /* <DEDUP_REMOVED lines=11> */
[----:B0-----:R-:W2:Y:S01]  /*563a0*/  LDL.LU.64 R14, [R1+0x15a8] ;  /* 0x0015a800010e7983 */ /* 0x001ea20000300a00 */
[----:B------:R-:W3:Y:S02]  /*563b0*/  LDL.LU.64 R12, [R1+0x15a0] ;  /* 0x0015a000010c7983 */ /* 0x000ee40000300a00 */
[----:B------:R-:W-:Y:S02]  /*563c0*/  STL.64 [R1+0x1568], R18 ;  /* 0x0015681201007387 */ /* 0x000fe40000100a00 */
[----:B------:R0:W-:Y:S02]  /*563d0*/  STL.64 [R1+0x1560], R16 ;  /* 0x0015601001007387 */ /* 0x0001e40000100a00 */
[----:B0-----:R-:W4:Y:S01]  /*563e0*/  LDL.LU R16, [R1+0x3e0] ;  /* 0x0003e00001107983 */ /* 0x001f220000300800 */
[----:B------:R-:W4:Y:S02]  /*563f0*/  LDL.LU R17, [R1+0x3e4] ;  /* 0x0003e40001117983 */ /* 0x000f240000300800 */
[----:B------:R-:W4:Y:S02]  /*56400*/  LDL.LU R18, [R1+0x3e8] ;  /* 0x0003e80001127983 */ /* 0x000f240000300800 */
[----:B------:R-:W4:Y:S01]  /*56410*/  LDL.LU R19, [R1+0x3ec] ;  /* 0x0003ec0001137983 */ /* 0x000f220000300800 */
[C---:B---3--:R-:W-:Y:S11]  /*56420*/  HMMA.16816.F32 R20, R24.reuse, R12, R20 ;  /* 0x0000000c1814723c */ /* 0x048ff60000001814 */
[----:B------:R-:W-:Y:S11]  /*56430*/  @!UPT UIADD3 URZ, URZ, URZ, URZ ;  /* 0x0000003f3f3ff290 */ /* 0x000ff6000fffe03f */
[----:B------:R-:W-:Y:S01]  /*56440*/  @!UPT UIADD3 URZ, URZ, URZ, URZ ;  /* 0x0000003f3f3ff290 */ /* 0x000fe2000fffe03f */
[----:B------:R-:W-:Y:S01]  /*56450*/  STL.64 [R1+0x3f0], R20 ;  /* 0x0003f01401007387 */ /* 0x000fe20000100a00 */
[----:B------:R0:W-:Y:S03]  /*56460*/  STL.64 [R1+0x3f8], R22 ;  /* 0x0003f81601007387 */ /* 0x0001e60000100a00 */
[----:B0-----:R-:W3:Y:S01]  /*56470*/  LDL.LU.64 R22, [R1+0x1598] ;  /* 0x0015980001167983 */ /* 0x001ee20000300a00 */
[----:B------:R-:W3:Y:S02]  /*56480*/  LDL.LU.64 R20, [R1+0x1590] ;  /* 0x0015900001147983 */ /* 0x000ee40000300a00 */
[----:B--2---:R-:W-:Y:S01]  /*56490*/  STL.64 [R1+0x1538], R14 ;  /* 0x0015380e01007387 */ /* 0x004fe20000100a00 */
[C---:B----4-:R-:W-:Y:S01]  /*564a0*/  HMMA.16816.F32 R16, R24.reuse, R14, R16 ;  /* 0x0000000e1810723c */ /* 0x050fe20000001810 */
[----:B------:R3:W-:Y:S07]  /*564b0*/  STL.64 [R1+0x1530], R12 ;  /* 0x0015300c01007387 */ /* 0x0007ee0000100a00 */
[C---:B-----5:R-:W-:Y:S11]  /*564c0*/  HMMA.16816.F32 R4, R24.reuse, R10, R4 ;  /* 0x0000000a1804723c */ /* 0x060ff60000001804 */
[----:B------:R-:W-:Y:S04]  /*564d0*/  @!UPT UIADD3 URZ, URZ, URZ, URZ ;  /* 0x0000003f3f3ff290 */ /* 0x000fe8000fffe03f */
[----:B------:R-:W-:Y:S01]  /*564e0*/  STL.64 [R1+0x3e0], R16 ;  /* 0x0003e01001007387 */ /* 0x000fe20000100a00 */
[----:B------:R-:W-:Y:S01]  /*564f0*/  STL.64 [R1+0x3e8], R18 ;  /* 0x0003e81201007387 */ /* 0x000fe20000100a00 */
[----:B---3--:R-:W-:Y:S02]  /*56500*/  HMMA.16816.F32 R12, R24, R8, R20 ;  /* 0x00000008180c723c */ /* 0x008fe40000001814 */
[----:B------:R-:W0:Y:S04]  /*56510*/  LDSM.16.M88.4 R20, [R0+0x45600] ;  /* 0x045600000014783b */ /* 0x000e280000000200 */
[----:B0-----:R0:W-:Y:S11]  /*56520*/  STL.64 [R1+0x1478], R22 ;  /* 0x0014781601007387 */ /* 0x0011f60000100a00 */
[----:B------:R-:W-:Y:S06]  /*56530*/  @!UPT UIADD3 URZ, URZ, URZ, URZ ;  /* 0x0000003f3f3ff290 */ /* 0x000fec000fffe03f */
[----:B------:R-:W-:Y:S02]  /*56540*/  STL.64 [R1+0x3d0], R12 ;  /* 0x0003d00c01007387 */ /* 0x000fe40000100a00 */
[----:B------:R-:W-:Y:S02]  /*56550*/  STL.64 [R1+0x3d8], R14 ;  /* 0x0003d80e01007387 */ /* 0x000fe40000100a00 */
[----:B------:R1:W-:Y:S01]  /*56560*/  STL.64 [R1+0x1470], R20 ;  /* 0x0014701401007387 */ /* 0x0003e20000100a00 */
[----:B0-----:R-:W-:Y:S02]  /*56570*/  MOV R22, R3 ;  /* 0x0000000300167202 */ /* 0x001fe40000000f00 */
[----:B------:R-:W-:Y:S02]  /*56580*/  MOV R23, R2 ;  /* 0x0000000200177202 */ /* 0x000fe40000000f00 */
[----:B-1----:R-:W-:Y:S01]  /*56590*/  MOV R20, R29 ;  /* 0x0000001d00147202 */ /* 0x002fe20000000f00 */
[----:B------:R-:W-:-:S02]  /*565a0*/  IMAD.MOV.U32 R21, RZ, RZ, R28 ;  /* 0x000000ffff157224 */ /* 0x000fc400078e001c */
[----:B------:R-:W-:Y:S03]  /*565b0*/  STL.64 [R1+0x14d8], R22 ;  /* 0x0014d81601007387 */ /* 0x000fe60000100a00 */
[----:B------:R-:W-:Y:S02]  /*565c0*/  STL.64 [R1+0x14d0], R20 ;  /* 0x0014d01401007387 */ /* 0x000fe40000100a00 */
[----:B------:R-:W-:Y:S02]  /*565d0*/  STL.64 [R1+0x1518], R10 ;  /* 0x0015180a01007387 */ /* 0x000fe40000100a00 */
[----:B------:R0:W-:Y:S01]  /*565e0*/  STL.64 [R1+0x1510], R8 ;  /* 0x0015100801007387 */ /* 0x0001e20000100a00 */
[----:B------:R-:W-:Y:S01]  /*565f0*/  STL.64 [R1+0x450], R4 ;  /* 0x0004500401007387 */ /* 0x000fe20000100a00 */
[----:B------:R-:W-:Y:S02]  /*56600*/  STL.64 [R1+0x458], R6 ;  /* 0x0004580601007387 */ /* 0x000fe40000100a00 */
[----:B------:R-:W1:Y:S01]  /*56610*/  LDSM.16.M88.4 R4, [R0+0x45800] ;  /* 0x045800000004783b */ /* 0x000e620000000200 */
[----:B0-----:R-:W2:Y:S03]  /*56620*/  LDL.LU R8, [R1+0x4f0] ;  /* 0x0004f00001087983 */ /* 0x001ea60000300800 */
        /* <DEDUP_REMOVED lines=16> */
[----:B--2---:R0:W-:Y:S02]  /*56730*/  STL.64 [R1+0x1570], R8 ;  /* 0x0015700801007387 */ /* 0x0041e40000100a00 */
[----:B------:R-:W2:Y:S02]  /*56740*/  LDL.LU R16, [R1+0x530] ;  /* 0x0005300001107983 */ /* 0x000ea40000300800 */
[----:B------:R-:W2:Y:S01]  /*56750*/  LDL.LU R17, [R1+0x534] ;  /* 0x0005340001117983 */ /* 0x000ea20000300800 */
[----:B------:R-:W2:Y:S01]  /*56760*/  LDL.LU R18, [R1+0x538] ;  /* 0x0005380001127983 */ /* 0x000ea20000300800 */
[----:B------:R-:W2:Y:S03]  /*56770*/  LDL.LU R19, [R1+0x53c] ;  /* 0x00053c0001137983 */ /* 0x000ea60000300800 */
[----:B0-----:R-:W3:Y:S01]  /*56780*/  LDL.LU R8, [R1+0x540] ;  /* 0x0005400001087983 */ /* 0x001ee20000300800 */
[----:B------:R-:W3:Y:S02]  /*56790*/  LDL.LU R9, [R1+0x544] ;  /* 0x0005440001097983 */ /* 0x000ee40000300800 */
[----:B------:R-:W3:Y:S02]  /*567a0*/  LDL.LU R10, [R1+0x548] ;  /* 0x00054800010a7983 */ /* 0x000ee40000300800 */
[----:B------:R-:W3:Y:S01]  /*567b0*/  LDL.LU R11, [R1+0x54c] ;  /* 0x00054c00010b7983 */ /* 0x000ee20000300800 */
[----:B------:R-:W4:Y:S01]  /*567c0*/  LDL.LU R12, [R1+0x510] ;  /* 0x00051000010c7983 */ /* 0x000f220000300800 */
        /* <DEDUP_REMOVED lines=19> */
[----:B-1----:R-:W-:Y:S01]  /*56900*/  MOV R3, R6 ;  /* 0x0000000600037202 */ /* 0x002fe20000000f00 */
[----:B------:R-:W-:-:S02]  /*56910*/  IMAD.MOV.U32 R2, RZ, RZ, R7 ;  /* 0x000000ffff027224 */ /* 0x000fc400078e0007 */
[----:B------:R-:W-:Y:S01]  /*56920*/  IMAD.MOV.U32 R29, RZ, RZ, R4 ;  /* 0x000000ffff1d7224 */ /* 0x000fe200078e0004 */
[----:B------:R-:W-:Y:S01]  /*56930*/  MOV R28, R5 ;  /* 0x00000005001c7202 */ /* 0x000fe20000000f00 */
[----:B-----5:R-:W-:Y:S01]  /*56940*/  STL.64 [R1+0x1508], R22 ;  /* 0x0015081601007387 */ /* 0x020fe20000100a00 */
[----:B--2---:R0:W-:Y:S03]  /*56950*/  STL.64 [R1+0x1500], R20 ;  /* 0x0015001401007387 */ /* 0x0041e60000100a00 */
[----:B0-----:R-:W2:Y:S01]  /*56960*/  LDL.LU R20, [R1+0x4e0] ;  /* 0x0004e00001147983 */ /* 0x001ea20000300800 */
[----:B------:R-:W2:Y:S02]  /*56970*/  LDL.LU R21, [R1+0x4e4] ;  /* 0x0004e40001157983 */ /* 0x000ea40000300800 */
[----:B------:R-:W2:Y:S02]  /*56980*/  LDL.LU R22, [R1+0x4e8] ;  /* 0x0004e80001167983 */ /* 0x000ea40000300800 */
[----:B------:R-:W2:Y:S01]  /*56990*/  LDL.LU R23, [R1+0x4ec] ;  /* 0x0004ec0001177983 */ /* 0x000ea20000300800 */
[----:B------:R-:W5:Y:S01]  /*569a0*/  LDL.LU.64 R6, [R1+0x1588] ;  /* 0x0015880001067983 */ /* 0x000f620000300a00 */
[----:B------:R-:W3:Y:S02]  /*569b0*/  LDL.LU.64 R4, [R1+0x1580] ;  /* 0x0015800001047983 */ /* 0x000ee40000300a00 */
[C---:B---3--:R-:W-:Y:S08]  /*569c0*/  HMMA.16816.F32 R8, R24.reuse, R4, R8 ;  /* 0x000000041808723c */ /* 0x048ff00000001808 */
[----:B-----5:R-:W-:Y:S11]  /*569d0*/  HMMA.16816.F32 R24, R24, R6, R16 ;  /* 0x000000061818723c */ /* 0x020ff60000001810 */
[----:B------:R-:W-:Y:S04]  /*569e0*/  @!UPT UIADD3 URZ, URZ, URZ, URZ ;  /* 0x0000003f3f3ff290 */ /* 0x000fe8000fffe03f */
[----:B------:R-:W-:Y:S01]  /*569f0*/  STL.64 [R1+0x540], R8 ;  /* 0x0005400801007387 */ /* 0x000fe20000100a00 */
[----:B------:R0:W-:Y:S03]  /*56a00*/  STL.64 [R1+0x548], R10 ;  /* 0x0005480a01007387 */ /* 0x0001e60000100a00 */
[----:B0-----:R-:W3:Y:S01]  /*56a10*/  LDL.LU.64 R10, [R1+0x1578] ;  /* 0x00157800010a7983 */ /* 0x001ee20000300a00 */
[----:B------:R-:W3:Y:S02]  /*56a20*/  LDL.LU.64 R8, [R1+0x1570] ;  /* 0x0015700001087983 */ /* 0x000ee40000300a00 */
[----:B------:R-:W4:Y:S02]  /*56a30*/  LDL.LU.64 R18, [R1+0x1568] ;  /* 0x0015680001127983 */ /* 0x000f240000300a00 */
[----:B------:R-:W3:Y:S01]  /*56a40*/  LDL.LU.64 R16, [R1+0x1560] ;  /* 0x0015600001107983 */ /* 0x000ee20000300a00 */
[----:B------:R-:W-:Y:S01]  /*56a50*/  STL.64 [R1+0x530], R24 ;  /* 0x0005301801007387 */ /* 0x000fe20000100a00 */
[----:B------:R0:W-:Y:S03]  /*56a60*/  STL.64 [R1+0x538], R26 ;  /* 0x0005381a01007387 */ /* 0x0001e60000100a00 */
[----:B0-----:R-:W3:Y:S01]  /*56a70*/  LDL.LU.64 R26, [R1+0x1558] ;  /* 0x00155800011a7983 */ /* 0x001ee20000300a00 */
[----:B------:R-:W3:Y:S02]  /*56a80*/  LDL.LU.64 R24, [R1+0x1550] ;  /* 0x0015500001187983 */ /* 0x000ee40000300a00 */
[C---:B---3--:R-:W-:Y:S08]  /*56a90*/  HMMA.16816.F32 R8, R24.reuse, R16, R8 ;  /* 0x000000101808723c */ /* 0x048ff00000001808 */
[C---:B----4-:R-:W-:Y:S11]  /*56aa0*/  HMMA.16816.F32 R12, R24.reuse, R18, R12 ;  /* 0x00000012180c723c */ /* 0x050ff6000000180c */
[----:B------:R-:W-:Y:S04]  /*56ab0*/  @!UPT UIADD3 URZ, URZ, URZ, URZ ;  /* 0x0000003f3f3ff290 */ /* 0x000fe8000fffe03f */
[----:B------:R-:W-:Y:S01]  /*56ac0*/  STL.64 [R1+0x520], R8 ;  /* 0x0005200801007387 */ /* 0x000fe20000100a00 */
[----:B------:R0:W-:Y:S03]  /*56ad0*/  STL.64 [R1+0x528], R10 ;  /* 0x0005280a01007387 */ /* 0x0001e60000100a00 */
[----:B0-----:R-:W3:Y:S01]  /*56ae0*/  LDL.LU.64 R10, [R1+0x1548] ;  /* 0x00154800010a7983 */ /* 0x001ee20000300a00 */
[----:B------:R-:W3:Y:S03]  /*56af0*/  LDL.LU.64 R8, [R1+0x1540] ;  /* 0x0015400001087983 */ /* 0x000ee60000300a00 */
[----:B------:R-:W-:Y:S02]  /*56b00*/  STL.64 [R1+0x510], R12 ;  /* 0x0005100c01007387 */ /* 0x000fe40000100a00 */
[----:B------:R0:W-:Y:S02]  /*56b10*/  STL.64 [R1+0x518], R14 ;  /* 0x0005180e01007387 */ /* 0x0001e40000100a00 */
        /* <DEDUP_REMOVED lines=20> */
[----:B------:R-:W5:Y:S02]  /*56c60*/  LDL.LU R14, [R1+0x498] ;  /* 0x00049800010e7983 */ /* 0x000f640000300800 */
[----:B------:R-:W5:Y:S01]  /*56c70*/  LDL.LU R15, [R1+0x49c] ;  /* 0x00049c00010f7983 */ /* 0x000f620000300800 */
[C---:B--2---:R-:W-:Y:S01]  /*56c80*/  HMMA.16816.F32 R20, R24.reuse, R8, R20 ;  /* 0x000000081814723c */ /* 0x044fe20000001814 */
[----:B-----5:R-:W-:Y:S01]  /*56c90*/  STL.64 [R1+0x14c8], R14 ;  /* 0x0014c80e01007387 */ /* 0x020fe20000100a00 */
[----:B----4-:R0:W-:Y:S03]  /*56ca0*/  STL.64 [R1+0x14c0], R12 ;  /* 0x0014c00c01007387 */ /* 0x0101e60000100a00 */
        /* <DEDUP_REMOVED lines=29> */
[----:B---3--:R-:W-:Y:S01]  /*56e80*/  HMMA.16816.F32 R24, R24, R6, R20 ;  /* 0x000000061818723c */ /* 0x008fe20000001814 */
[----:B------:R-:W2:Y:S01]  /*56e90*/  LDL.LU.64 R22, [R1+0x14d8] ;  /* 0x0014d80001167983 */ /* 0x000ea20000300a00 */
[----:B------:R-:W2:Y:S11]  /*56ea0*/  LDL.LU.64 R20, [R1+0x14d0] ;  /* 0x0014d00001147983 */ /* 0x000eb60000300a00 */
[----:B------:R-:W-:Y:S10]  /*56eb0*/  @!UPT UIADD3 URZ, URZ, URZ, URZ ;  /* 0x0000003f3f3ff290 */ /* 0x000ff4000fffe03f */
[----:B------:R0:W-:Y:S01]  /*56ec0*/  STL.64 [R1+0x4b0], R24 ;  /* 0x0004b01801007387 */ /* 0x0001e20000100a00 */
[----:B------:R1:W-:Y:S03]  /*56ed0*/  STL.64 [R1+0x4b8], R26 ;  /* 0x0004b81a01007387 */ /* 0x0003e60000100a00 */
[----:B0-----:R-:W3:Y:S01]  /*56ee0*/  LDL.LU R24, [R1+0x460] ;  /* 0x0004600001187983 */ /* 0x001ee20000300800 */
[----:B------:R-:W3:Y:S02]  /*56ef0*/  LDL.LU R25, [R1+0x464] ;  /* 0x0004640001197983 */ /* 0x000ee40000300800 */
[----:B-1----:R-:W3:Y:S02]  /*56f00*/  LDL.LU R26, [R1+0x468] ;  /* 0x00046800011a7983 */ /* 0x002ee40000300800 */
[----:B------:R-:W3:Y:S01]  /*56f10*/  LDL.LU R27, [R1+0x46c] ;  /* 0x00046c00011b7983 */ /* 0x000ee20000300800 */
        /* <DEDUP_REMOVED lines=13> */
[----:B------:R-:W4:Y:S02]  /*56ff0*/  LDL.LU.64 R12, [R1+0x14b0] ;  /* 0x0014b000010c7983 */ /* 0x000f240000300a00 */
[----:B------:R-:W-:Y:S02]  /*57000*/  STL.64 [R1+0x1488], R18 ;  /* 0x0014881201007387 */ /* 0x000fe40000100a00 */
[----:B------:R0:W-:Y:S02]  /*57010*/  STL.64 [R1+0x1480], R16 ;  /* 0x0014801001007387 */ /* 0x0001e40000100a00 */
[----:B0-----:R-:W2:Y:S01]  /*57020*/  LDL.LU R16, [R1+0x470] ;  /* 0x0004700001107983 */ /* 0x001ea20000300800 */
[----:B------:R-:W2:Y:S02]  /*57030*/  LDL.LU R17, [R1+0x474] ;  /* 0x0004740001117983 */ /* 0x000ea40000300800 */
[----:B------:R-:W2:Y:S02]  /*57040*/  LDL.LU R18, [R1+0x478] ;  /* 0x0004780001127983 */ /* 0x000ea40000300800 */
[----:B------:R-:W2:Y:S01]  /*57050*/  LDL.LU R19, [R1+0x47c] ;  /* 0x00047c0001137983 */ /* 0x000ea20000300800 */
[C---:B----4-:R-:W-:Y:S11]  /*57060*/  HMMA.16816.F32 R8, R20.reuse, R12, R8 ;  /* 0x0000000c1408723c */ /* 0x050ff60000001808 */
[----:B------:R-:W-:Y:S11]  /*57070*/  @!UPT UIADD3 URZ, URZ, URZ, URZ ;  /* 0x0000003f3f3ff290 */ /* 0x000ff6000fffe03f */
[----:B------:R-:W-:Y:S01]  /*57080*/  @!UPT UIADD3 URZ, URZ, URZ, URZ ;  /* 0x0000003f3f3ff290 */ /* 0x000fe2000fffe03f */
[----:B------:R-:W-:Y:S01]  /*57090*/  STL.64 [R1+0x480], R8 ;  /* 0x0004800801007387 */ /* 0x000fe20000100a00 */
[----:B------:R0:W-:Y:S03]  /*570a0*/  STL.64 [R1+0x488], R10 ;  /* 0x0004880a01007387 */ /* 0x0001e60000100a00 */
[----:B0-----:R-:W4:Y:S01]  /*570b0*/  LDL.LU.64 R10, [R1+0x14a8] ;  /* 0x0014a800010a7983 */ /* 0x001f220000300a00 */
[----:B------:R-:W3:Y:S01]  /*570c0*/  LDL.LU.64 R8, [R1+0x14a0] ;  /* 0x0014a00001087983 */ /* 0x000ee20000300a00 */
[C---:B--2---:R-:W-:Y:S01]  /*570d0*/  HMMA.16816.F32 R16, R20.reuse, R14, R16 ;  /* 0x0000000e1410723c */ /* 0x044fe20000001810 */
[----:B------:R-:W-:Y:S01]  /*570e0*/  STL.64 [R1+0x1468], R14 ;  /* 0x0014680e01007387 */ /* 0x000fe20000100a00 */
[----:B------:R0:W-:Y:S11]  /*570f0*/  STL.64 [R1+0x1460], R12 ;  /* 0x0014600c01007387 */ /* 0x0001f60000100a00 */
[----:B------:R-:W-:Y:S10]  /*57100*/  @!UPT UIADD3 URZ, URZ, URZ, URZ ;  /* 0x0000003f3f3ff290 */ /* 0x000ff4000fffe03f */
[----:B------:R1:W-:Y:S01]  /*57110*/  STL.64 [R1+0x470], R16 ;  /* 0x0004701001007387 */ /* 0x0003e20000100a00 */
[----:B------:R2:W-:Y:S02]  /*57120*/  STL.64 [R1+0x478], R18 ;  /* 0x0004781201007387 */ /* 0x0005e40000100a00 */
[----:B0-----:R-:W4:Y:S02]  /*57130*/  LDL.LU R12, [R1+0x660] ;  /* 0x00066000010c7983 */ /* 0x001f240000300800 */
[----:B------:R-:W4:Y:S01]  /*57140*/  LDL.LU R13, [R1+0x664] ;  /* 0x00066400010d7983 */ /* 0x000f220000300800 */
[----:B------:R-:W4:Y:S01]  /*57150*/  LDL.LU R14, [R1+0x668] ;  /* 0x00066800010e7983 */ /* 0x000f220000300800 */
[----:B------:R-:W4:Y:S03]  /*57160*/  LDL.LU R15, [R1+0x66c] ;  /* 0x00066c00010f7983 */ /* 0x000f260000300800 */
[----:B-1----:R-:W5:Y:S01]  /*57170*/  LDL.LU R16, [R1+0x640] ;  /* 0x0006400001107983 */ /* 0x002f620000300800 */
[C---:B---3--:R-:W-:Y:S11]  /*57180*/  HMMA.16816.F32 R24, R20.reuse, R8, R24 ;  /* 0x000000081418723c */ /* 0x048ff60000001818 */
[----:B------:R-:W-:Y:S11]  /*57190*/  @!UPT UIADD3 URZ, URZ, URZ, URZ ;  /* 0x0000003f3f3ff290 */ /* 0x000ff6000fffe03f */
[----:B------:R-:W-:Y:S01]  /*571a0*/  @!UPT UIADD3 URZ, URZ, URZ, URZ ;  /* 0x0000003f3f3ff290 */ /* 0x000fe2000fffe03f */
[----:B------:R-:W-:Y:S01]  /*571b0*/  STL.64 [R1+0x460], R24 ;  /* 0x0004601801007387 */ /* 0x000fe20000100a00 */
[----:B------:R-:W-:Y:S02]  /*571c0*/  STL.64 [R1+0x468], R26 ;  /* 0x0004681a01007387 */ /* 0x000fe40000100a00 */
[----:B------:R-:W5:Y:S02]  /*571d0*/  LDL.LU R17, [R1+0x644] ;  /* 0x0006440001117983 */ /* 0x000f640000300800 */
[----:B--2---:R-:W2:Y:S01]  /*571e0*/  LDL.LU R18, [R1+0x648] ;  /* 0x0006480001127983 */ /* 0x004ea20000300800 */
[----:B------:R-:W2:Y:S04]  /*571f0*/  LDL.LU R19, [R1+0x64c] ;  /* 0x00064c0001137983 */ /* 0x000ea80000300800 */
[----:B------:R-:W0:Y:S01]  /*57200*/  LDSM.16.M88.4 R24, [R0+0x45a00] ;  /* 0x045a00000018783b */ /* 0x000e220000000200 */
[----:B----4-:R-:W-:Y:S03]  /*57210*/  HMMA.16816.F32 R12, R20, R10, R12 ;  /* 0x0000000a140c723c */ /* 0x010fe6000000180c */
[----:B--2---:R-:W-:Y:S01]  /*57220*/  STL.64 [R1+0x1498], R18 ;  /* 0x0014981201007387 */ /* 0x004fe20000100a00 */
[----:B-----5:R1:W-:Y:S03]  /*57230*/  STL.64 [R1+0x1490], R16 ;  /* 0x0014901001007387 */ /* 0x0203e60000100a00 */
[----:B-1----:R-:W2:Y:S01]  /*57240*/  LDL.LU R16, [R1+0x650] ;  /* 0x0006500001107983 */ /* 0x002ea20000300800 */
[----:B------:R-:W2:Y:S02]  /*57250*/  LDL.LU R17, [R1+0x654] ;  /* 0x0006540001117983 */ /* 0x000ea40000300800 */
[----:B------:R-:W2:Y:S02]  /*57260*/  LDL.LU R18, [R1+0x658] ;  /* 0x0006580001127983 */ /* 0x000ea40000300800 */
[----:B------:R-:W2:Y:S01]  /*57270*/  LDL.LU R19, [R1+0x65c] ;  /* 0x00065c0001137983 */ /* 0x000ea20000300800 */
[----:B0-----:R0:W-:Y:S01]  /*57280*/  STL.64 [R1+0x13a8], R26 ;  /* 0x0013a81a01007387 */ /* 0x0011e20000100a00 */
[----:B------:R1:W-:Y:S02]  /*57290*/  STL.64 [R1+0x13a0], R24 ;  /* 0x0013a01801007387 */ /* 0x0003e40000100a00 */
[----:B0-----:R-:W-:Y:S01]  /*572a0*/  IMAD.MOV.U32 R26, RZ, RZ, R3 ;  /* 0x000000ffff1a7224 */ /* 0x001fe200078e0003 */
[----:B------:R-:W-:-:S02]  /*572b0*/  MOV R27, R2 ;  /* 0x00000002001b7202 */ /* 0x000fc40000000f00 */
[----:B-1----:R-:W-:Y:S02]  /*572c0*/  MOV R24, R29 ;  /* 0x0000001d00187202 */ /* 0x002fe40000000f00 */
[----:B------:R-:W-:Y:S01]  /*572d0*/  MOV R25, R28 ;  /* 0x0000001c00197202 */ /* 0x000fe20000000f00 */
[----:B------:R-:W-:Y:S04]  /*572e0*/  STL.64 [R1+0x1408], R26 ;  /* 0x0014081a01007387 */ /* 0x000fe80000100a00 */
[----:B------:R0:W-:Y:S02]  /*572f0*/  STL.64 [R1+0x1400], R24 ;  /* 0x0014001801007387 */ /* 0x0001e40000100a00 */
[----:B0-----:R-:W3:Y:S01]  /*57300*/  LDL.LU R24, [R1+0x630] ;  /* 0x0006300001187983 */ /* 0x001ee20000300800 */
[----:B------:R-:W-:Y:S02]  /*57310*/  STL.64 [R1+0x660], R12 ;  /* 0x0006600c01007387 */ /* 0x000fe40000100a00 */
[----:B------:R-:W-:Y:S02]  /*57320*/  STL.64 [R1+0x668], R14 ;  /* 0x0006680e01007387 */ /* 0x000fe40000100a00 */
[----:B------:R-:W3:Y:S01]  /*57330*/  LDL.LU R25, [R1+0x634] ;  /* 0x0006340001197983 */ /* 0x000ee20000300800 */
[----:B------:R-:W3:Y:S01]  /*57340*/  LDL.LU R26, [R1+0x638] ;  /* 0x00063800011a7983 */ /* 0x000ee20000300800 */
[----:B------:R-:W3:Y:S02]  /*57350*/  LDL.LU R27, [R1+0x63c] ;  /* 0x00063c00011b7983 */ /* 0x000ee40000300800 */
[----:B------:R-:W-:Y:S02]  /*57360*/  STL.64 [R1+0x1448], R10 ;  /* 0x0014480a01007387 */ /* 0x000fe40000100a00 */
[----:B------:R0:W-:Y:S02]  /*57370*/  STL.64 [R1+0x1440], R8 ;  /* 0x0014400801007387 */ /* 0x0001e40000100a00 */
[----:B0-----:R-:W4:Y:S01]  /*57380*/  LDL.LU R8, [R1+0x600] ;  /* 0x0006000001087983 */ /* 0x001f220000300800 */
[----:B------:R-:W4:Y:S02]  /*57390*/  LDL.LU R9, [R1+0x604] ;  /* 0x0006040001097983 */ /* 0x000f240000300800 */
[----:B------:R-:W5:Y:S02]  /*573a0*/  LDL.LU R10, [R1+0x608] ;  /* 0x00060800010a7983 */ /* 0x000f640000300800 */
[----:B------:R-:W5:Y:S01]  /*573b0*/  LDL.LU R11, [R1+0x60c] ;  /* 0x00060c00010b7983 */ /* 0x000f620000300800 */
[----:B------:R-:W3:Y:S01]  /*573c0*/  LDL.LU R12, [R1+0x620] ;  /* 0x00062000010c7983 */ /* 0x000ee20000300800 */
[----:B------:R-:W3:Y:S02]  /*573d0*/  LDL.LU R13, [R1+0x624] ;  /* 0x00062400010d7983 */ /* 0x000ee40000300800 */
[----:B------:R-:W3:Y:S02]  /*573e0*/  LDL.LU R14, [R1+0x628] ;  /* 0x00062800010e7983 */ /* 0x000ee40000300800 */
[----:B------:R-:W3:Y:S01]  /*573f0*/  LDL.LU R15, [R1+0x62c] ;  /* 0x00062c00010f7983 */ /* 0x000ee20000300800 */
        /* <DEDUP_REMOVED lines=10> */
[----:B0-----:R-:W4:Y:S01]  /*574a0*/  LDL.LU.64 R18, [R1+0x1498] ;  /* 0x0014980001127983 */ /* 0x001f220000300a00 */
[----:B------:R-:W4:Y:S02]  /*574b0*/  LDL.LU.64 R16, [R1+0x1490] ;  /* 0x0014900001107983 */ /* 0x000f240000300a00 */
[----:B----4-:R-:W-:Y:S01]  /*574c0*/  HMMA.16816.F32 R20, R20, R6, R16 ;  /* 0x000000061414723c */ /* 0x010fe20000001810 */
[----:B------:R-:W4:Y:S01]  /*574d0*/  LDL.LU.64 R18, [R1+0x1488] ;  /* 0x0014880001127983 */ /* 0x000f220000300a00 */
[----:B------:R-:W3:Y:S11]  /*574e0*/  LDL.LU.64 R16, [R1+0x1480] ;  /* 0x0014800001107983 */ /* 0x000ef60000300a00 */
[----:B------:R-:W-:Y:S10]  /*574f0*/  @!UPT UIADD3 URZ, URZ, URZ, URZ ;  /* 0x0000003f3f3ff290 */ /* 0x000ff4000fffe03f */
[----:B------:R-:W-:Y:S01]  /*57500*/  STL.64 [R1+0x640], R20 ;  /* 0x0006401401007387 */ /* 0x000fe20000100a00 */
[----:B------:R0:W-:Y:S03]  /*57510*/  STL.64 [R1+0x648], R22 ;  /* 0x0006481601007387 */ /* 0x0001e60000100a00 */
[----:B0-----:R-:W3:Y:S01]  /*57520*/  LDL.LU.64 R22, [R1+0x1478] ;  /* 0x0014780001167983 */ /* 0x001ee20000300a00 */
[----:B------:R-:W3:Y:S02]  /*57530*/  LDL.LU.64 R20, [R1+0x1470] ;  /* 0x0014700001147983 */ /* 0x000ee40000300a00 */
[----:B------:R-:W-:Y:S02]  /*57540*/  STL.64 [R1+0x1428], R6 ;  /* 0x0014280601007387 */ /* 0x000fe40000100a00 */
[----:B------:R0:W-:Y:S02]  /*57550*/  STL.64 [R1+0x1420], R4 ;  /* 0x0014200401007387 */ /* 0x0001e40000100a00 */
[----:B0-----:R-:W5:Y:S01]  /*57560*/  LDL.LU R4, [R1+0x5e0] ;  /* 0x0005e00001047983 */ /* 0x001f620000300800 */
[----:B------:R-:W5:Y:S02]  /*57570*/  LDL.LU R5, [R1+0x5e4] ;  /* 0x0005e40001057983 */ /* 0x000f640000300800 */
[----:B------:R-:W2:Y:S02]  /*57580*/  LDL.LU R6, [R1+0x5e8] ;  /* 0x0005e80001067983 */ /* 0x000ea40000300800 */
[----:B------:R-:W2:Y:S01]  /*57590*/  LDL.LU R7, [R1+0x5ec] ;  /* 0x0005ec0001077983 */ /* 0x000ea20000300800 */
[C---:B---3--:R-:W-:Y:S01]  /*575a0*/  HMMA.16816.F32 R24, R20.reuse, R16, R24 ;  /* 0x000000101418723c */ /* 0x048fe20000001818 */
[----:B--2---:R-:W-:Y:S01]  /*575b0*/  STL.64 [R1+0x1438], R6 ;  /* 0x0014380601007387 */ /* 0x004fe20000100a00 */
[----:B-----5:R0:W-:Y:S03]  /*575c0*/  STL.64 [R1+0x1430], R4 ;  /* 0x0014300401007387 */ /* 0x0201e60000100a00 */
[----:B0-----:R-:W2:Y:S01]  /*575d0*/  LDL.LU R4, [R1+0x5f0] ;  /* 0x0005f00001047983 */ /* 0x001ea20000300800 */
[----:B------:R-:W2:Y:S02]  /*575e0*/  LDL.LU R5, [R1+0x5f4] ;  /* 0x0005f40001057983 */ /* 0x000ea40000300800 */
[----:B------:R-:W2:Y:S02]  /*575f0*/  LDL.LU R6, [R1+0x5f8] ;  /* 0x0005f80001067983 */ /* 0x000ea40000300800 */
[----:B------:R-:W2:Y:S11]  /*57600*/  LDL.LU R7, [R1+0x5fc] ;  /* 0x0005fc0001077983 */ /* 0x000eb60000300800 */
[----:B------:R-:W-:Y:S02]  /*57610*/  @!UPT UIADD3 URZ, URZ, URZ, URZ ;  /* 0x0000003f3f3ff290 */ /* 0x000fe4000fffe03f */
[----:B------:R0:W-:Y:S01]  /*57620*/  STL.64 [R1+0x630], R24 ;  /* 0x0006301801007387 */ /* 0x0001e20000100a00 */
[----:B------:R1:W-:Y:S03]  /*57630*/  STL.64 [R1+0x638], R26 ;  /* 0x0006381a01007387 */ /* 0x0003e60000100a00 */
[----:B0-----:R-:W3:Y:S01]  /*57640*/  LDL.LU R24, [R1+0x5c0] ;  /* 0x0005c00001187983 */ /* 0x001ee20000300800 */
[----:B------:R-:W3:Y:S02]  /*57650*/  LDL.LU R25, [R1+0x5c4] ;  /* 0x0005c40001197983 */ /* 0x000ee40000300800 */
[----:B-1----:R-:W5:Y:S02]  /*57660*/  LDL.LU R26, [R1+0x5c8] ;  /* 0x0005c800011a7983 */ /* 0x002f640000300800 */
[----:B------:R-:W5:Y:S01]  /*57670*/  LDL.LU R27, [R1+0x5cc] ;  /* 0x0005cc00011b7983 */ /* 0x000f620000300800 */
[C---:B----4-:R-:W-:Y:S01]  /*57680*/  HMMA.16816.F32 R12, R20.reuse, R18, R12 ;  /* 0x00000012140c723c */ /* 0x050fe2000000180c */
[----:B-----5:R-:W-:Y:S01]  /*57690*/  STL.64 [R1+0x1418], R26 ;  /* 0x0014181a01007387 */ /* 0x020fe20000100a00 */
[----:B---3--:R0:W-:Y:S03]  /*576a0*/  STL.64 [R1+0x1410], R24 ;  /* 0x0014101801007387 */ /* 0x0081e60000100a00 */
[----:B0-----:R-:W3:Y:S01]  /*576b0*/  LDL.LU R24, [R1+0x5d0] ;  /* 0x0005d00001187983 */ /* 0x001ee20000300800 */
[----:B------:R-:W3:Y:S02]  /*576c0*/  LDL.LU R25, [R1+0x5d4] ;  /* 0x0005d40001197983 */ /* 0x000ee40000300800 */
[----:B------:R-:W3:Y:S02]  /*576d0*/  LDL.LU R26, [R1+0x5d8] ;  /* 0x0005d800011a7983 */ /* 0x000ee40000300800 */
[----:B------:R-:W3:Y:S11]  /*576e0*/  LDL.LU R27, [R1+0x5dc] ;  /* 0x0005dc00011b7983 */ /* 0x000ef60000300800 */
[----:B------:R-:W-:Y:S02]  /*576f0*/  @!UPT UIADD3 URZ, URZ, URZ, URZ ;  /* 0x0000003f3f3ff290 */ /* 0x000fe4000fffe03f */
[----:B------:R-:W-:Y:S01]  /*57700*/  STL.64 [R1+0x620], R12 ;  /* 0x0006200c01007387 */ /* 0x000fe20000100a00 */
[----:B------:R0:W-:Y:S03]  /*57710*/  STL.64 [R1+0x628], R14 ;  /* 0x0006280e01007387 */ /* 0x0001e60000100a00 */
[----:B0-----:R-:W4:Y:S01]  /*57720*/  LDL.LU.64 R14, [R1+0x1468] ;  /* 0x00146800010e7983 */ /* 0x001f220000300a00 */
[----:B------:R-:W5:Y:S02]  /*57730*/  LDL.LU.64 R12, [R1+0x1460] ;  /* 0x00146000010c7983 */ /* 0x000f640000300a00 */
[C---:B-----5:R-:W-:Y:S11]  /*57740*/  HMMA.16816.F32 R8, R20.reuse, R12, R8 ;  /* 0x0000000c1408723c */ /* 0x060ff60000001808 */
        /* <DEDUP_REMOVED lines=17> */
[----:B------:R-:W3:Y:S02]  /*57860*/  LDL.LU R14, [R1+0x5a8] ;  /* 0x0005a800010e7983 */ /* 0x000ee40000300800 */
[----:B------:R-:W3:Y:S01]  /*57870*/  LDL.LU R15, [R1+0x5ac] ;  /* 0x0005ac00010f7983 */ /* 0x000ee20000300800 */
[C---:B--2---:R-:W-:Y:S01]  /*57880*/  HMMA.16816.F32 R4, R20.reuse, R8, R4 ;  /* 0x000000081404723c */ /* 0x044fe20000001804 */
[----:B---3--:R-:W-:Y:S01]  /*57890*/  STL.64 [R1+0x13f8], R14 ;  /* 0x0013f80e01007387 */ /* 0x008fe20000100a00 */
[----:B-----5:R0:W-:Y:S03]  /*578a0*/  STL.64 [R1+0x13f0], R12 ;  /* 0x0013f00c01007387 */ /* 0x0201e60000100a00 */
        /* <DEDUP_REMOVED lines=20> */
[----:B------:R-:W2:Y:S02]  /*579f0*/  LDL.LU R10, [R1+0x588] ;  /* 0x00058800010a7983 */ /* 0x000ea40000300800 */
[----:B------:R-:W2:Y:S01]  /*57a00*/  LDL.LU R11, [R1+0x58c] ;  /* 0x00058c00010b7983 */ /* 0x000ea20000300800 */
[C---:B----4-:R-:W-:Y:S01]  /*57a10*/  HMMA.16816.F32 R24, R20.reuse, R4, R24 ;  /* 0x000000041418723c */ /* 0x050fe20000001818 */
[----:B--2---:R-:W-:Y:S01]  /*57a20*/  STL.64 [R1+0x13d8], R10 ;  /* 0x0013d80a01007387 */ /* 0x004fe20000100a00 */
        /* <DEDUP_REMOVED lines=10> */
[----:B---3--:R-:W-:Y:S01]  /*57ad0*/  HMMA.16816.F32 R20, R20, R6, R24 ;  /* 0x000000061414723c */ /* 0x008fe20000001818 */
[----:B------:R-:W3:Y:S01]  /*57ae0*/  LDL.LU.64 R26, [R1+0x1408] ;  /* 0x00140800011a7983 */ /* 0x000ee20000300a00 */
[----:B------:R-:W3:Y:S11]  /*57af0*/  LDL.LU.64 R24, [R1+0x1400] ;  /* 0x0014000001187983 */ /* 0x000ef60000300a00 */
[----:B------:R-:W-:Y:S10]  /*57b00*/  @!UPT UIADD3 URZ, URZ, URZ, URZ ;  /* 0x0000003f3f3ff290 */ /* 0x000ff4000fffe03f */
[----:B------:R0:W-:Y:S01]  /*57b10*/  STL.64 [R1+0x5c0], R20 ;  /* 0x0005c01401007387 */ /* 0x0001e20000100a00 */
[----:B------:R1:W-:Y:S03]  /*57b20*/  STL.64 [R1+0x5c8], R22 ;  /* 0x0005c81601007387 */ /* 0x0003e60000100a00 */
[----:B0-----:R-:W4:Y:S01]  /*57b30*/  LDL.LU R20, [R1+0x560] ;  /* 0x0005600001147983 */ /* 0x001f220000300800 */
[----:B------:R-:W4:Y:S02]  /*57b40*/  LDL.LU R21, [R1+0x564] ;  /* 0x0005640001157983 */ /* 0x000f240000300800 */
[----:B-1----:R-:W4:Y:S02]  /*57b50*/  LDL.LU R22, [R1+0x568] ;  /* 0x0005680001167983 */ /* 0x002f240000300800 */
        /* <DEDUP_REMOVED lines=33> */
[----:B0-----:R-:W4:Y:S01]  /*57d70*/  LDL.LU.64 R10, [R1+0x13c8] ;  /* 0x0013c800010a7983 */ /* 0x001f220000300a00 */
[----:B------:R-:W5:Y:S02]  /*57d80*/  LDL.LU.64 R8, [R1+0x13c0] ;  /* 0x0013c00001087983 */ /* 0x000f640000300a00 */
[----:B------:R-:W-:Y:S02]  /*57d90*/  STL.64 [R1+0x1388], R14 ;  /* 0x0013880e01007387 */ /* 0x000fe40000100a00 */
[----:B------:R4:W-:Y:S01]  /*57da0*/  STL.64 [R1+0x1380], R12 ;  /* 0x0013800c01007387 */ /* 0x0009e20000100a00 */
[C---:B-----5:R-:W-:Y:S08]  /*57db0*/  HMMA.16816.F32 R16, R24.reuse, R8, R16 ;  /* 0x000000081810723c */ /* 0x060ff00000001810 */
[C---:B----4-:R-:W-:Y:S01]  /*57dc0*/  HMMA.16816.F32 R12, R24.reuse, R10, R20 ;  /* 0x0000000a180c723c */ /* 0x050fe20000001814 */
[----:B------:R-:W2:Y:S11]  /*57dd0*/  LDL.LU R20, [R1+0x550] ;  /* 0x0005500001147983 */ /* 0x000eb60000300800 */
[----:B------:R-:W-:Y:S03]  /*57de0*/  @!UPT UIADD3 URZ, URZ, URZ, URZ ;  /* 0x0000003f3f3ff290 */ /* 0x000fe6000fffe03f */
[----:B------:R-:W-:Y:S01]  /*57df0*/  STL.64 [R1+0xa00], R16 ;  /* 0x000a001001007387 */ /* 0x000fe20000100a00 */
[----:B------:R-:W-:Y:S07]  /*57e00*/  STL.64 [R1+0xa08], R18 ;  /* 0x000a081201007387 */ /* 0x000fee0000100a00 */
[----:B------:R-:W-:Y:S02]  /*57e10*/  STL.64 [R1+0x9f0], R12 ;  /* 0x0009f00c01007387 */ /* 0x000fe40000100a00 */
[----:B------:R-:W-:Y:S01]  /*57e20*/  STL.64 [R1+0x9f8], R14 ;  /* 0x0009f80e01007387 */ /* 0x000fe20000100a00 */
[----:B------:R-:W2:Y:S01]  /*57e30*/  LDL.LU R21, [R1+0x554] ;  /* 0x0005540001157983 */ /* 0x000ea20000300800 */
[----:B------:R-:W2:Y:S02]  /*57e40*/  LDL.LU R22, [R1+0x558] ;  /* 0x0005580001167983 */ /* 0x000ea40000300800 */
[----:B------:R-:W2:Y:S02]  /*57e50*/  LDL.LU R23, [R1+0x55c] ;  /* 0x00055c0001177983 */ /* 0x000ea40000300800 */
[----:B------:R-:W-:Y:S01]  /*57e60*/  STL.64 [R1+0x1368], R10 ;  /* 0x0013680a01007387 */ /* 0x000fe20000100a00 */
[----:B------:R0:W-:Y:S04]  /*57e70*/  STL.64 [R1+0x1360], R8 ;  /* 0x0013600801007387 */ /* 0x0001e80000100a00 */
[----:B0-----:R-:W3:Y:S01]  /*57e80*/  LDL.LU R8, [R1+0x6f0] ;  /* 0x0006f00001087983 */ /* 0x001ee20000300800 */
[----:B------:R-:W3:Y:S02]  /*57e90*/  LDL.LU R9, [R1+0x6f4] ;  /* 0x0006f40001097983 */ /* 0x000ee40000300800 */
[----:B------:R-:W4:Y:S02]  /*57ea0*/  LDL.LU R10, [R1+0x6f8] ;  /* 0x0006f800010a7983 */ /* 0x000f240000300800 */
[----:B------:R-:W4:Y:S01]  /*57eb0*/  LDL.LU R11, [R1+0x6fc] ;  /* 0x0006fc00010b7983 */ /* 0x000f220000300800 */
[----:B------:R-:W5:Y:S01]  /*57ec0*/  LDL.LU R12, [R1+0x710] ;  /* 0x00071000010c7983 */ /* 0x000f620000300800 */
[----:B------:R-:W5:Y:S02]  /*57ed0*/  LDL.LU R13, [R1+0x714] ;  /* 0x00071400010d7983 */ /* 0x000f640000300800 */
[----:B------:R-:W3:Y:S02]  /*57ee0*/  LDL.LU R14, [R1+0x718] ;  /* 0x00071800010e7983 */ /* 0x000ee40000300800 */
[----:B------:R-:W3:Y:S01]  /*57ef0*/  LDL.LU R15, [R1+0x71c] ;  /* 0x00071c00010f7983 */ /* 0x000ee20000300800 */
[----:B------:R-:W4:Y:S01]  /*57f00*/  LDL.LU R16, [R1+0x690] ;  /* 0x0006900001107983 */ /* 0x000f220000300800 */
[----:B------:R-:W4:Y:S02]  /*57f10*/  LDL.LU R17, [R1+0x694] ;  /* 0x0006940001117983 */ /* 0x000f240000300800 */
[----:B------:R-:W4:Y:S02]  /*57f20*/  LDL.LU R18, [R1+0x698] ;  /* 0x0006980001127983 */ /* 0x000f240000300800 */
[----:B------:R-:W4:Y:S01]  /*57f30*/  LDL.LU R19, [R1+0x69c] ;  /* 0x00069c0001137983 */ /* 0x000f220000300800 */
[----:B------:R-:W4:Y:S01]  /*57f40*/  LDL.LU R2, [R1+0xc18] ;  /* 0x000c180001027983 */ /* 0x000f220000300800 */
[----:B------:R-:W4:Y:S02]  /*57f50*/  LDL R3, [R1+0x7b8] ;  /* 0x0007b80001037983 */ /* 0x000f240000100800 */
[----:B------:R-:W4:Y:S02]  /*57f60*/  LDL.LU R28, [R1+0xc1c] ;  /* 0x000c1c00011c7983 */ /* 0x000f240000300800 */
[----:B------:R-:W4:Y:S01]  /*57f70*/  LDL R29, [R1+0x7ac] ;  /* 0x0007ac00011d7983 */ /* 0x000f220000100800 */
[C---:B--2---:R-:W-:Y:S01]  /*57f80*/  HMMA.16816.F32 R20, R24.reuse, R4, R20 ;  /* 0x000000041814723c */ /* 0x044fe20000001814 */
[----:B---3--:R-:W-:Y:S01]  /*57f90*/  STL.64 [R1+0x1398], R14 ;  /* 0x0013980e01007387 */ /* 0x008fe20000100a00 */
[----:B-----5:R0:W-:Y:S03]  /*57fa0*/  STL.64 [R1+0x1390], R12 ;  /* 0x0013900c01007387 */ /* 0x0201e60000100a00 */
[----:B0-----:R-:W2:Y:S01]  /*57fb0*/  LDL.LU R12, [R1+0x6a0] ;  /* 0x0006a000010c7983 */ /* 0x001ea20000300800 */
[----:B------:R-:W2:Y:S02]  /*57fc0*/  LDL.LU R13, [R1+0x6a4] ;  /* 0x0006a400010d7983 */ /* 0x000ea40000300800 */
[----:B------:R-:W2:Y:S02]  /*57fd0*/  LDL.LU R14, [R1+0x6a8] ;  /* 0x0006a800010e7983 */ /* 0x000ea40000300800 */
[----:B------:R-:W2:Y:S01]  /*57fe0*/  LDL.LU R15, [R1+0x6ac] ;  /* 0x0006ac00010f7983 */ /* 0x000ea20000300800 */
[----:B----4-:R-:W-:Y:S01]  /*57ff0*/  STL.64 [R1+0x1378], R10 ;  /* 0x0013780a01007387 */ /* 0x010fe20000100a00 */
[----:B------:R0:W-:Y:S03]  /*58000*/  STL.64 [R1+0x1370], R8 ;  /* 0x0013700801007387 */ /* 0x0001e60000100a00 */
[----:B0-----:R-:W3:Y:S01]  /*58010*/  LDL.LU R8, [R1+0x700] ;  /* 0x0007000001087983 */ /* 0x001ee20000300800 */
[----:B------:R-:W3:Y:S02]  /*58020*/  LDL.LU R9, [R1+0x704] ;  /* 0x0007040001097983 */ /* 0x000ee40000300800 */
[----:B------:R-:W3:Y:S02]  /*58030*/  LDL.LU R10, [R1+0x708] ;  /* 0x00070800010a7983 */ /* 0x000ee40000300800 */
[----:B------:R-:W3:Y:S03]  /*58040*/  LDL.LU R11, [R1+0x70c] ;  /* 0x00070c00010b7983 */ /* 0x000ee60000300800 */
[----:B------:R-:W-:Y:S01]  /*58050*/  STL.64 [R1+0x9e0], R20 ;  /* 0x0009e01401007387 */ /* 0x000fe20000100a00 */
[----:B------:R-:W-:Y:S02]  /*58060*/  STL.64 [R1+0x9e8], R22 ;  /* 0x0009e81601007387 */ /* 0x000fe40000100a00 */
[----:B------:R-:W0:Y:S02]  /*58070*/  LDSM.16.M88.4 R20, [R0+0x45c00] ;  /* 0x045c00000014783b */ /* 0x000e240000000200 */
[----:B0-----:R-:W-:Y:S02]  /*58080*/  STL.64 [R1+0x1338], R22 ;  /* 0x0013381601007387 */ /* 0x001fe40000100a00 */
[----:B------:R0:W-:Y:S02]  /*58090*/  STL.64 [R1+0x1330], R20 ;  /* 0x0013301401007387 */ /* 0x0001e40000100a00 */
        /* <DEDUP_REMOVED lines=18> */
[----:B------:R-:W2:Y:S02]  /*581c0*/  LDL.LU.64 R16, [R1+0x13b0] ;  /* 0x0013b00001107983 */ /* 0x000ea40000300a00 */
[----:B------:R-:W-:Y:S02]  /*581d0*/  STL.64 [R1+0x9c0], R24 ;  /* 0x0009c01801007387 */ /* 0x000fe40000100a00 */
[----:B------:R0:W-:Y:S02]  /*581e0*/  STL.64 [R1+0x9c8], R26 ;  /* 0x0009c81a01007387 */ /* 0x0001e40000100a00 */
[----:B0-----:R-:W2:Y:S01]  /*581f0*/  LDL.LU.64 R26, [R1+0x13a8] ;  /* 0x0013a800011a7983 */ /* 0x001ea20000300a00 */
        /* <DEDUP_REMOVED lines=13> */
[----:B0-----:R-:W2:Y:S01]  /*582d0*/  LDL.LU.64 R14, [R1+0x1388] ;  /* 0x00138800010e7983 */ /* 0x001ea20000300a00 */
        /* <DEDUP_REMOVED lines=17> */
[----:B0-----:R-:W3:Y:S01]  /*583f0*/  LDL.LU R12, [R1+0x6c0] ;  /* 0x0006c000010c7983 */ /* 0x001ee20000300800 */
[----:B------:R-:W3:Y:S02]  /*58400*/  LDL.LU R13, [R1+0x6c4] ;  /* 0x0006c400010d7983 */ /* 0x000ee40000300800 */
[----:B------:R-:W3:Y:S02]  /*58410*/  LDL.LU R14, [R1+0x6c8] ;  /* 0x0006c800010e7983 */ /* 0x000ee40000300800 */
[----:B------:R-:W3:Y:S01]  /*58420*/  LDL.LU R15, [R1+0x6cc] ;  /* 0x0006cc00010f7983 */ /* 0x000ee20000300800 */
[C---:B----4-:R-:W-:Y:S11]  /*58430*/  HMMA.16816.F32 R20, R24.reuse, R8, R20 ;  /* 0x000000081814723c */ /* 0x050ff60000001814 */
        /* <DEDUP_REMOVED lines=15> */
[----:B---3--:R-:W-:Y:S01]  /*58530*/  HMMA.16816.F32 R8, R24, R4, R12 ;  /* 0x000000041808723c */ /* 0x008fe2000000180c */
[----:B------:R-:W-:Y:S01]  /*58540*/  FADD R0, -R3, R2 ;  /* 0x0000000203007221 */ /* 0x000fe20000000100 */
[----:B------:R-:W3:Y:S01]  /*58550*/  LDL.LU R14, [R1+0xba8] ;  /* 0x000ba800010e7983 */ /* 0x000ee20000300800 */
[----:B------:R-:W4:Y:S02]  /*58560*/  LDL.LU R13, [R1+0xbac] ;  /* 0x000bac00010d7983 */ /* 0x000f240000300800 */
[----:B------:R-:W-:-:S02]  /*58570*/  FMUL R2, R0, 1.4426950216293334961 ;  /* 0x3fb8aa3b00027820 */ /* 0x000fc40000400000 */
[----:B------:R-:W-:Y:S02]  /*58580*/  FADD R0, -R29, R28 ;  /* 0x0000001c1d007221 */ /* 0x000fe40000000100 */
[----:B------:R0:W1:Y:S11]  /*58590*/  MUFU.EX2 R29, R2 ;  /* 0x00000002001d7308 */ /* 0x0000760000000800 */
[----:B------:R-:W-:Y:S03]  /*585a0*/  @!UPT UIADD3 URZ, URZ, URZ, URZ ;  /* 0x0000003f3f3ff290 */ /* 0x000fe6000fffe03f */
[----:B------:R-:W-:Y:S01]  /*585b0*/  STL.64 [R1+0xa50], R8 ;  /* 0x000a500801007387 */ /* 0x000fe20000100a00 */
[----:B------:R5:W-:Y:S02]  /*585c0*/  STL.64 [R1+0xa58], R10 ;  /* 0x000a580a01007387 */ /* 0x000be40000100a00 */
[----:B------:R-:W1:Y:S01]  /*585d0*/  LDL.LU R12, [R1+0xb90] ;  /* 0x000b9000010c7983 */ /* 0x000e620000300800 */
[----:B-----5:R-:W5:Y:S01]  /*585e0*/  LDL.LU R11, [R1+0xb94] ;  /* 0x000b9400010b7983 */ /* 0x020f620000300800 */
[----:B0-----:R-:W3:Y:S01]  /*585f0*/  LDL.LU R2, [R1+0xb98] ;  /* 0x000b980001027983 */ /* 0x001ee20000300800 */
[----:B--2---:R-:W-:Y:S02]  /*58600*/  HMMA.16816.F32 R24, R24, R6, R20 ;  /* 0x000000061818723c */ /* 0x004fe40000001814 */
[----:B------:R-:W2:Y:S01]  /*58610*/  LDL.LU.64 R22, [R1+0x1338] ;  /* 0x0013380001167983 */ /* 0x000ea20000300a00 */
[----:B------:R-:W2:Y:S11]  /*58620*/  LDL.LU.64 R20, [R1+0x1330] ;  /* 0x0013300001147983 */ /* 0x000eb60000300a00 */
[----:B------:R-:W-:Y:S09]  /*58630*/  @!UPT UIADD3 URZ, URZ, URZ, URZ ;  /* 0x0000003f3f3ff290 */ /* 0x000ff2000fffe03f */
[----:B------:R-:W-:Y:S01]  /*58640*/  STL.64 [R1+0xa40], R24 ;  /* 0x000a401801007387 */ /* 0x000fe20000100a00 */
[----:B------:R0:W-:Y:S03]  /*58650*/  STL.64 [R1+0xa48], R26 ;  /* 0x000a481a01007387 */ /* 0x0001e60000100a00 */
[----:B0-----:R-:W2:Y:S01]  /*58660*/  LDL.LU R26, [R1+0xba0] ;  /* 0x000ba000011a7983 */ /* 0x001ea20000300800 */
[----:B------:R-:W3:Y:S02]  /*58670*/  LDL.LU R27, [R1+0xba4] ;  /* 0x000ba400011b7983 */ /* 0x000ee40000300800 */
[----:B------:R-:W4:Y:S02]  /*58680*/  LDL.LU R15, [R1+0xb9c] ;  /* 0x000b9c00010f7983 */ /* 0x000f240000300800 */
[----:B------:R-:W-:Y:S02]  /*58690*/  FMUL R0, R0, 1.4426950216293334961 ;  /* 0x3fb8aa3b00007820 */ /* 0x000fe40000400000 */
[C---:B-1----:R-:W-:Y:S01]  /*586a0*/  FMUL R12, R29.reuse, R12 ;  /* 0x0000000c1d0c7220 */ /* 0x042fe20000400000 */
[----:B------:R-:W5:Y:S01]  /*586b0*/  LDL.LU R8, [R1+0xb80] ;  /* 0x000b800001087983 */ /* 0x000f620000300800 */
[----:B------:R-:W5:Y:S01]  /*586c0*/  LDL.LU R9, [R1+0xb84] ;  /* 0x000b840001097983 */ /* 0x000f620000300800 */
[----:B------:R0:W1:Y:S01]  /*586d0*/  MUFU.EX2 R28, R0 ;  /* 0x00000000001c7308 */ /* 0x0000620000000800 */
[----:B------:R-:W5:Y:S01]  /*586e0*/  LDL.LU R10, [R1+0xb88] ;  /* 0x000b8800010a7983 */ /* 0x000f620000300800 */
[----:B------:R-:W5:Y:S04]  /*586f0*/  LDL R3, [R1+0x78c] ;  /* 0x00078c0001037983 */ /* 0x000f680000100800 */
[----:B0-----:R-:W5:Y:S01]  /*58700*/  LDL R0, [R1+0x794] ;  /* 0x0007940001007983 */ /* 0x001f620000100800 */
[----:B------:R0:W-:Y:S03]  /*58710*/  STL.64 [R1+0x12f8], R6 ;  /* 0x0012f80601007387 */ /* 0x0001e60000100a00 */
[----:B0-----:R-:W5:Y:S01]  /*58720*/  LDL.LU R6, [R1+0xc24] ;  /* 0x000c240001067983 */ /* 0x001f620000300800 */
[----:B------:R-:W-:Y:S02]  /*58730*/  STL.64 [R1+0x12f0], R4 ;  /* 0x0012f00401007387 */ /* 0x000fe40000100a00 */
[----:B--2---:R-:W-:-:S02]  /*58740*/  FMUL R24, R29, R26 ;  /* 0x0000001a1d187220 */ /* 0x004fc40000400000 */
[C---:B---3--:R-:W-:Y:S02]  /*58750*/  FMUL R25, R29.reuse, R27 ;  /* 0x0000001b1d197220 */ /* 0x048fe40000400000 */
[C---:B-1----:R-:W-:Y:S02]  /*58760*/  FMUL R26, R28.reuse, R14 ;  /* 0x0000000e1c1a7220 */ /* 0x042fe40000400000 */
[C---:B----4-:R-:W-:Y:S02]  /*58770*/  FMUL R27, R28.reuse, R13 ;  /* 0x0000000d1c1b7220 */ /* 0x050fe40000400000 */
[C---:B-----5:R-:W-:Y:S02]  /*58780*/  FMUL R13, R29.reuse, R11 ;  /* 0x0000000b1d0d7220 */ /* 0x060fe40000400000 */
[C---:B------:R-:W-:Y:S02]  /*58790*/  FMUL R14, R28.reuse, R2 ;  /* 0x000000021c0e7220 */ /* 0x040fe40000400000 */
[----:B------:R-:W-:Y:S01]  /*587a0*/  FMUL R15, R28, R15 ;  /* 0x0000000f1c0f7220 */ /* 0x000fe20000400000 */
[----:B------:R-:W2:Y:S01]  /*587b0*/  LDL.LU R11, [R1+0xb8c] ;  /* 0x000b8c00010b7983 */ /* 0x000ea20000300800 */
[C---:B------:R-:W-:Y:S08]  /*587c0*/  HMMA.16816.F32 R24, R20.reuse, R16, R24 ;  /* 0x000000101418723c */ /* 0x040ff00000001818 */
[----:B------:R-:W-:Y:S11]  /*587d0*/  HMMA.16816.F32 R12, R20, R18, R12 ;  /* 0x00000012140c723c */ /* 0x000ff6000000180c */
[----:B------:R-:W-:Y:S04]  /*587e0*/  @!UPT UIADD3 URZ, URZ, URZ, URZ ;  /* 0x0000003f3f3ff290 */ /* 0x000fe8000fffe03f */
[----:B------:R0:W-:Y:S01]  /*587f0*/  STL.64 [R1+0xba0], R24 ;  /* 0x000ba01801007387 */ /* 0x0001e20000100a00 */
[----:B------:R1:W-:Y:S03]  /*58800*/  STL.64 [R1+0xba8], R26 ;  /* 0x000ba81a01007387 */ /* 0x0003e60000100a00 */
[----:B0-----:R-:W3:Y:S01]  /*58810*/  LDL.LU R24, [R1+0xb70] ;  /* 0x000b700001187983 */ /* 0x001ee20000300800 */
[----:B------:R-:W4:Y:S02]  /*58820*/  LDL.LU R25, [R1+0xb74] ;  /* 0x000b740001197983 */ /* 0x000f240000300800 */
[----:B-1----:R-:W5:Y:S02]  /*58830*/  LDL.LU R26, [R1+0xb78] ;  /* 0x000b7800011a7983 */ /* 0x002f640000300800 */
[----:B------:R-:W5:Y:S01]  /*58840*/  LDL.LU R27, [R1+0xb7c] ;  /* 0x000b7c00011b7983 */ /* 0x000f620000300800 */
[----:B------:R-:W5:Y:S01]  /*58850*/  LDL.LU R7, [R1+0xb60] ;  /* 0x000b600001077983 */ /* 0x000f620000300800 */
[----:B------:R-:W5:Y:S02]  /*58860*/  LDL.LU R5, [R1+0xb64] ;  /* 0x000b640001057983 */ /* 0x000f640000300800 */
[----:B------:R-:W5:Y:S02]  /*58870*/  LDL.LU R2, [R1+0xb68] ;  /* 0x000b680001027983 */ /* 0x000f640000300800 */
[----:B------:R-:W-:Y:S01]  /*58880*/  STL.64 [R1+0xb90], R12 ;  /* 0x000b900c01007387 */ /* 0x000fe20000100a00 */
[----:B------:R0:W-:Y:S04]  /*58890*/  STL.64 [R1+0xb98], R14 ;  /* 0x000b980e01007387 */ /* 0x0001e80000100a00 */
[----:B0-----:R-:W5:Y:S01]  /*588a0*/  LDL.LU.64 R14, [R1+0x1328] ;  /* 0x00132800010e7983 */ /* 0x001f620000300a00 */
[----:B------:R-:W5:Y:S02]  /*588b0*/  LDL.LU.64 R12, [R1+0x1320] ;  /* 0x00132000010c7983 */ /* 0x000f640000300a00 */
[----:B------:R-:W5:Y:S02]  /*588c0*/  LDL.LU R4, [R1+0xb6c] ;  /* 0x000b6c0001047983 */ /* 0x000f640000300800 */
[----:B------:R0:W-:Y:S02]  /*588d0*/  STL.64 [R1+0x12d8], R18 ;  /* 0x0012d81201007387 */ /* 0x0001e40000100a00 */
[----:B0-----:R-:W5:Y:S01]  /*588e0*/  LDL.LU R18, [R1+0xc20] ;  /* 0x000c200001127983 */ /* 0x001f620000300800 */
[----:B------:R-:W5:Y:S02]  /*588f0*/  LDL R19, [R1+0x834] ;  /* 0x0008340001137983 */ /* 0x000f640000100800 */
[----:B------:R-:W-:-:S02]  /*58900*/  FMUL R8, R29, R8 ;  /* 0x000000081d087220 */ /* 0x000fc40000400000 */
[----:B------:R-:W-:Y:S02]  /*58910*/  FMUL R9, R29, R9 ;  /* 0x000000091d097220 */ /* 0x000fe40000400000 */
[C---:B------:R-:W-:Y:S01]  /*58920*/  FMUL R10, R28.reuse, R10 ;  /* 0x0000000a1c0a7220 */ /* 0x040fe20000400000 */
[----:B------:R0:W-:Y:S01]  /*58930*/  STL.64 [R1+0x12d0], R16 ;  /* 0x0012d01001007387 */ /* 0x0001e20000100a00 */
[----:B------:R-:W-:Y:S02]  /*58940*/  FADD R3, -R3, R6 ;  /* 0x0000000603037221 */ /* 0x000fe40000000100 */
[----:B--2---:R-:W-:Y:S02]  /*58950*/  FMUL R11, R28, R11 ;  /* 0x0000000b1c0b7220 */ /* 0x004fe40000400000 */
[C---:B---3--:R-:W-:Y:S02]  /*58960*/  FMUL R24, R29.reuse, R24 ;  /* 0x000000181d187220 */ /* 0x048fe40000400000 */
[----:B----4-:R-:W-:-:S02]  /*58970*/  FMUL R25, R29, R25 ;  /* 0x000000191d197220 */ /* 0x010fc40000400000 */
[C---:B-----5:R-:W-:Y:S02]  /*58980*/  FMUL R26, R28.reuse, R26 ;  /* 0x0000001a1c1a7220 */ /* 0x060fe40000400000 */
[C---:B------:R-:W-:Y:S01]  /*58990*/  FMUL R27, R28.reuse, R27 ;  /* 0x0000001b1c1b7220 */ /* 0x040fe20000400000 */
[C---:B------:R-:W-:Y:S08]  /*589a0*/  HMMA.16816.F32 R8, R20.reuse, R12, R8 ;  /* 0x0000000c1408723c */ /* 0x040ff00000001808 */
[----:B------:R-:W-:Y:S01]  /*589b0*/  HMMA.16816.F32 R24, R20, R14, R24 ;  /* 0x0000000e1418723c */ /* 0x000fe20000001818 */
[----:B0-----:R-:W-:-:S02]  /*589c0*/  FMUL R16, R28, R2 ;  /* 0x000000021c107220 */ /* 0x001fc40000400000 */
[C---:B------:R-:W-:Y:S02]  /*589d0*/  FMUL R17, R29.reuse, R5 ;  /* 0x000000051d117220 */ /* 0x040fe40000400000 */
[----:B------:R-:W-:Y:S02]  /*589e0*/  FADD R0, -R0, R18 ;  /* 0x0000001200007221 */ /* 0x000fe40000000100 */
[----:B------:R-:W-:-:S08]  /*589f0*/  FMUL R18, R29, R7 ;  /* 0x000000071d127220 */ /* 0x000fd00000400000 */
[----:B------:R-:W-:Y:S01]  /*58a00*/  STL.64 [R1+0xb80], R8 ;  /* 0x000b800801007387 */ /* 0x000fe20000100a00 */
[----:B------:R0:W-:Y:S02]  /*58a10*/  STL.64 [R1+0xb88], R10 ;  /* 0x000b880a01007387 */ /* 0x0001e40000100a00 */
[----:B------:R-:W-:Y:S01]  /*58a20*/  FMUL R7, R28, R4 ;  /* 0x000000041c077220 */ /* 0x000fe20000400000 */
[----:B0-----:R-:W2:Y:S01]  /*58a30*/  LDL.LU.64 R10, [R1+0x1318] ;  /* 0x00131800010a7983 */ /* 0x001ea20000300a00 */
[----:B------:R-:W3:Y:S02]  /*58a40*/  LDL.LU.64 R8, [R1+0x1310] ;  /* 0x0013100001087983 */ /* 0x000ee40000300a00 */
[----:B------:R-:W4:Y:S02]  /*58a50*/  LDL.LU R2, [R1+0xb5c] ;  /* 0x000b5c0001027983 */ /* 0x000f240000300800 */
[----:B------:R-:W-:Y:S01]  /*58a60*/  STL.64 [R1+0x12e8], R14 ;  /* 0x0012e80e01007387 */ /* 0x000fe20000100a00 */
[----:B------:R-:W-:Y:S01]  /*58a70*/  STL.64 [R1+0xb70], R24 ;  /* 0x000b701801007387 */ /* 0x000fe20000100a00 */
[----:B------:R-:W-:Y:S02]  /*58a80*/  STL.64 [R1+0xb78], R26 ;  /* 0x000b781a01007387 */ /* 0x000fe40000100a00 */
[----:B------:R0:W-:Y:S02]  /*58a90*/  STL.64 [R1+0x12e0], R12 ;  /* 0x0012e00c01007387 */ /* 0x0001e40000100a00 */
[----:B------:R-:W5:Y:S01]  /*58aa0*/  LDL.LU R4, [R1+0xb50] ;  /* 0x000b500001047983 */ /* 0x000f620000300800 */
[----:B------:R-:W2:Y:S01]  /*58ab0*/  LDL.LU R5, [R1+0xb54] ;  /* 0x000b540001057983 */ /* 0x000ea20000300800 */
[----:B------:R-:W2:Y:S03]  /*58ac0*/  LDL.LU R6, [R1+0xb58] ;  /* 0x000b580001067983 */ /* 0x000ea60000300800 */
[----:B------:R-:W1:Y:S04]  /*58ad0*/  LDSM.16.M88.4 R24, [R19+0x45e00] ;  /* 0x045e00001318783b */ /* 0x000e680000000200 */
[----:B0-----:R-:W2:Y:S01]  /*58ae0*/  LDL.LU R12, [R1+0xb40] ;  /* 0x000b4000010c7983 */ /* 0x001ea20000300800 */
[----:B------:R-:W2:Y:S02]  /*58af0*/  LDL.LU R13, [R1+0xb44] ;  /* 0x000b4400010d7983 */ /* 0x000ea40000300800 */
[----:B------:R-:W2:Y:S01]  /*58b00*/  LDL.LU R14, [R1+0xb48] ;  /* 0x000b4800010e7983 */ /* 0x000ea20000300800 */
[----:B-1----:R0:W-:Y:S01]  /*58b10*/  STL.64 [R1+0x1308], R26 ;  /* 0x0013081a01007387 */ /* 0x0021e20000100a00 */
[----:B------:R1:W-:Y:S02]  /*58b20*/  STL.64 [R1+0x1300], R24 ;  /* 0x0013001801007387 */ /* 0x0003e40000100a00 */
[----:B------:R-:W2:Y:S01]  /*58b30*/  LDL.LU R15, [R1+0xb4c] ;  /* 0x000b4c00010f7983 */ /* 0x000ea20000300800 */
[----:B0-----:R-:W-:-:S02]  /*58b40*/  MOV R26, R16 ;  /* 0x00000010001a7202 */ /* 0x001fc40000000f00 */
[----:B-1----:R-:W-:Y:S01]  /*58b50*/  MOV R24, R18 ;  /* 0x0000001200187202 */ /* 0x002fe20000000f00 */
[----:B------:R-:W-:Y:S01]  /*58b60*/  IMAD.MOV.U32 R25, RZ, RZ, R17 ;  /* 0x000000ffff197224 */ /* 0x000fe200078e0011 */
[----:B------:R-:W-:Y:S01]  /*58b70*/  MOV R27, R7 ;  /* 0x00000007001b7202 */ /* 0x000fe20000000f00 */
[----:B------:R-:W2:Y:S01]  /*58b80*/  LDL.LU R16, [R1+0xb30] ;  /* 0x000b300001107983 */ /* 0x000ea20000300800 */
[----:B------:R-:W2:Y:S02]  /*58b90*/  LDL.LU R17, [R1+0xb34] ;  /* 0x000b340001117983 */ /* 0x000ea40000300800 */
[----:B------:R-:W2:Y:S02]  /*58ba0*/  LDL.LU R18, [R1+0xb38] ;  /* 0x000b380001127983 */ /* 0x000ea40000300800 */
[----:B------:R-:W2:Y:S02]  /*58bb0*/  LDL.LU R19, [R1+0xb3c] ;  /* 0x000b3c0001137983 */ /* 0x000ea40000300800 */
[----:B----4-:R-:W-:Y:S01]  /*58bc0*/  FMUL R7, R28, R2 ;  /* 0x000000021c077220 */ /* 0x010fe20000400000 */
[----:B---3--:R-:W-:Y:S01]  /*58bd0*/  HMMA.16816.F32 R24, R20, R8, R24 ;  /* 0x000000081418723c */ /* 0x008fe20000001818 */
[----:B-----5:R-:W-:-:S02]  /*58be0*/  FMUL R4, R29, R4 ;  /* 0x000000041d047220 */ /* 0x020fc40000400000 */
[----:B--2---:R-:W-:Y:S02]  /*58bf0*/  FMUL R5, R29, R5 ;  /* 0x000000051d057220 */ /* 0x004fe40000400000 */
[----:B------:R-:W-:-:S07]  /*58c00*/  FMUL R6, R28, R6 ;  /* 0x000000061c067220 */ /* 0x000fce0000400000 */
[----:B------:R-:W-:Y:S11]  /*58c10*/  HMMA.16816.F32 R4, R20, R10, R4 ;  /* 0x0000000a1404723c */ /* 0x000ff60000001804 */
[----:B------:R-:W-:Y:S01]  /*58c20*/  STL.64 [R1+0xb60], R24 ;  /* 0x000b601801007387 */ /* 0x000fe20000100a00 */
[----:B------:R0:W-:Y:S03]  /*58c30*/  STL.64 [R1+0xb68], R26 ;  /* 0x000b681a01007387 */ /* 0x0001e60000100a00 */
[----:B0-----:R-:W2:Y:S01]  /*58c40*/  LDL.LU.64 R26, [R1+0x1308] ;  /* 0x00130800011a7983 */ /* 0x001ea20000300a00 */
[----:B------:R-:W2:Y:S07]  /*58c50*/  LDL.LU.64 R24, [R1+0x1300] ;  /* 0x0013000001187983 */ /* 0x000eae0000300a00 */
[----:B------:R-:W-:Y:S01]  /*58c60*/  STL.64 [R1+0xb50], R4 ;  /* 0x000b500401007387 */ /* 0x000fe20000100a00 */
[----:B------:R0:W-:Y:S03]  /*58c70*/  STL.64 [R1+0xb58], R6 ;  /* 0x000b580601007387 */ /* 0x0001e60000100a00 */
[----:B0-----:R-:W3:Y:S01]  /*58c80*/  LDL.LU.64 R6, [R1+0x12f8] ;  /* 0x0012f80001067983 */ /* 0x001ee20000300a00 */
[----:B------:R-:W4:Y:S02]  /*58c90*/  LDL.LU.64 R4, [R1+0x12f0] ;  /* 0x0012f00001047983 */ /* 0x000f240000300a00 */
[----:B------:R-:W-:-:S02]  /*58ca0*/  FMUL R12, R29, R12 ;  /* 0x0000000c1d0c7220 */ /* 0x000fc40000400000 */
[C---:B------:R-:W-:Y:S02]  /*58cb0*/  FMUL R13, R29.reuse, R13 ;  /* 0x0000000d1d0d7220 */ /* 0x040fe40000400000 */
[C---:B------:R-:W-:Y:S02]  /*58cc0*/  FMUL R14, R28.reuse, R14 ;  /* 0x0000000e1c0e7220 */ /* 0x040fe40000400000 */
[C---:B------:R-:W-:Y:S02]  /*58cd0*/  FMUL R15, R28.reuse, R15 ;  /* 0x0000000f1c0f7220 */ /* 0x040fe40000400000 */
[C---:B------:R-:W-:Y:S02]  /*58ce0*/  FMUL R16, R29.reuse, R16 ;  /* 0x000000101d107220 */ /* 0x040fe40000400000 */
[----:B------:R-:W-:Y:S02]  /*58cf0*/  FMUL R17, R29, R17 ;  /* 0x000000111d117220 */ /* 0x000fe40000400000 */
[----:B------:R-:W-:-:S02]  /*58d00*/  FMUL R18, R28, R18 ;  /* 0x000000121c127220 */ /* 0x000fc40000400000 */
[----:B------:R-:W-:Y:S01]  /*58d10*/  FMUL R19, R28, R19 ;  /* 0x000000131c137220 */ /* 0x000fe20000400000 */
[C---:B----4-:R-:W-:Y:S08]  /*58d20*/  HMMA.16816.F32 R12, R20.reuse, R4, R12 ;  /* 0x00000004140c723c */ /* 0x050ff0000000180c */
[----:B---3--:R-:W-:Y:S11]  /*58d30*/  HMMA.16816.F32 R20, R20, R6, R16 ;  /* 0x000000061414723c */ /* 0x008ff60000001810 */
[----:B------:R-:W-:Y:S04]  /*58d40*/  @!UPT UIADD3 URZ, URZ, URZ, URZ ;  /* 0x0000003f3f3ff290 */ /* 0x000fe8000fffe03f */
[----:B------:R-:W-:Y:S01]  /*58d50*/  STL.64 [R1+0xb40], R12 ;  /* 0x000b400c01007387 */ /* 0x000fe20000100a00 */
[----:B------:R0:W-:Y:S03]  /*58d60*/  STL.64 [R1+0xb48], R14 ;  /* 0x000b480e01007387 */ /* 0x0001e60000100a00 */
[----:B0-----:R-:W3:Y:S01]  /*58d70*/  LDL.LU.64 R14, [R1+0x12e8] ;  /* 0x0012e800010e7983 */ /* 0x001ee20000300a00 */
[----:B------:R-:W4:Y:S02]  /*58d80*/  LDL.LU.64 R12, [R1+0x12e0] ;  /* 0x0012e000010c7983 */ /* 0x000f240000300a00 */
[----:B------:R-:W5:Y:S02]  /*58d90*/  LDL.LU.64 R18, [R1+0x12d8] ;  /* 0x0012d80001127983 */ /* 0x000f640000300a00 */
[----:B------:R-:W2:Y:S01]  /*58da0*/  LDL.LU.64 R16, [R1+0x12d0] ;  /* 0x0012d00001107983 */ /* 0x000ea20000300a00 */
[----:B------:R0:W-:Y:S01]  /*58db0*/  STL.64 [R1+0xb30], R20 ;  /* 0x000b301401007387 */ /* 0x0001e20000100a00 */
[----:B------:R1:W-:Y:S03]  /*58dc0*/  STL.64 [R1+0xb38], R22 ;  /* 0x000b381601007387 */ /* 0x0003e60000100a00 */
[----:B0-----:R-:W2:Y:S01]  /*58dd0*/  LDL.LU R20, [R1+0xb20] ;  /* 0x000b200001147983 */ /* 0x001ea20000300800 */
[----:B------:R-:W3:Y:S02]  /*58de0*/  LDL.LU R21, [R1+0xb24] ;  /* 0x000b240001157983 */ /* 0x000ee40000300800 */
[----:B-1----:R-:W4:Y:S02]  /*58df0*/  LDL.LU R22, [R1+0xb28] ;  /* 0x000b280001167983 */ /* 0x002f240000300800 */
[----:B------:R-:W5:Y:S02]  /*58e00*/  LDL.LU R23, [R1+0xb2c] ;  /* 0x000b2c0001177983 */ /* 0x000f640000300800 */
[----:B------:R-:W-:-:S04]  /*58e10*/  FMUL R0, R0, 1.4426950216293334961 ;  /* 0x3fb8aa3b00007820 */ /* 0x000fc80000400000 */
[----:B------:R0:W2:Y:S02]  /*58e20*/  MUFU.EX2 R2, R0 ;  /* 0x0000000000027308 */ /* 0x0000a40000000800 */
[----:B0-----:R-:W-:Y:S02]  /*58e30*/  FMUL R0, R3, 1.4426950216293334961 ;  /* 0x3fb8aa3b03007820 */ /* 0x001fe40000400000 */
[----:B------:R-:W5:Y:S04]  /*58e40*/  LDL.LU R3, [R1+0xb0c] ;  /* 0x000b0c0001037983 */ /* 0x000f680000300800 */
[----:B------:R-:W4:Y:S01]  /*58e50*/  MUFU.EX2 R0, R0 ;  /* 0x0000000000007308 */ /* 0x000f220000000800 */
[C---:B--2---:R-:W-:Y:S02]  /*58e60*/  FMUL R20, R2.reuse, R20 ;  /* 0x0000001402147220 */ /* 0x044fe40000400000 */
[----:B---3--:R-:W-:-:S02]  /*58e70*/  FMUL R21, R2, R21 ;  /* 0x0000001502157220 */ /* 0x008fc40000400000 */
[C---:B----4-:R-:W-:Y:S02]  /*58e80*/  FMUL R22, R0.reuse, R22 ;  /* 0x0000001600167220 */ /* 0x050fe40000400000 */
[----:B-----5:R-:W-:-:S07]  /*58e90*/  FMUL R23, R0, R23 ;  /* 0x0000001700177220 */ /* 0x020fce0000400000 */
[----:B------:R-:W-:Y:S11]  /*58ea0*/  HMMA.16816.F32 R20, R24, R16, R20 ;  /* 0x000000101814723c */ /* 0x000ff60000001814 */
[----:B------:R-:W-:Y:S11]  /*58eb0*/  @!UPT UIADD3 URZ, URZ, URZ, URZ ;  /* 0x0000003f3f3ff290 */ /* 0x000ff6000fffe03f */
[----:B------:R-:W-:Y:S01]  /*58ec0*/  @!UPT UIADD3 URZ, URZ, URZ, URZ ;  /* 0x0000003f3f3ff290 */ /* 0x000fe2000fffe03f */
[----:B------:R0:W-:Y:S01]  /*58ed0*/  STL.64 [R1+0xb20], R20 ;  /* 0x000b201401007387 */ /* 0x0001e20000100a00 */
[----:B------:R1:W-:Y:S03]  /*58ee0*/  STL.64 [R1+0xb28], R22 ;  /* 0x000b281601007387 */ /* 0x0003e60000100a00 */
[----:B0-----:R-:W2:Y:S01]  /*58ef0*/  LDL.LU R20, [R1+0xb10] ;  /* 0x000b100001147983 */ /* 0x001ea20000300800 */
[----:B------:R-:W3:Y:S02]  /*58f00*/  LDL.LU R21, [R1+0xb14] ;  /* 0x000b140001157983 */ /* 0x000ee40000300800 */
[----:B-1----:R-:W4:Y:S02]  /*58f10*/  LDL.LU R22, [R1+0xb18] ;  /* 0x000b180001167983 */ /* 0x002f240000300800 */
[----:B------:R-:W5:Y:S01]  /*58f20*/  LDL.LU R23, [R1+0xb1c] ;  /* 0x000b1c0001177983 */ /* 0x000f620000300800 */
[----:B------:R-:W5:Y:S01]  /*58f30*/  LDL.LU R16, [R1+0xb00] ;  /* 0x000b000001107983 */ /* 0x000f620000300800 */
[----:B------:R-:W5:Y:S02]  /*58f40*/  LDL.LU R17, [R1+0xb04] ;  /* 0x000b040001117983 */ /* 0x000f640000300800 */
[----:B--2---:R-:W-:-:S02]  /*58f50*/  FMUL R20, R2, R20 ;  /* 0x0000001402147220 */ /* 0x004fc40000400000 */
[----:B---3--:R-:W-:Y:S02]  /*58f60*/  FMUL R21, R2, R21 ;  /* 0x0000001502157220 */ /* 0x008fe40000400000 */
[C---:B----4-:R-:W-:Y:S02]  /*58f70*/  FMUL R22, R0.reuse, R22 ;  /* 0x0000001600167220 */ /* 0x050fe40000400000 */
[----:B-----5:R-:W-:-:S07]  /*58f80*/  FMUL R23, R0, R23 ;  /* 0x0000001700177220 */ /* 0x020fce0000400000 */
[----:B------:R-:W-:Y:S01]  /*58f90*/  HMMA.16816.F32 R20, R24, R18, R20 ;  /* 0x000000121814723c */ /* 0x000fe20000001814 */
[----:B------:R-:W2:Y:S11]  /*58fa0*/  LDL.LU R19, [R1+0xb08] ;  /* 0x000b080001137983 */ /* 0x000eb60000300800 */
[----:B------:R-:W-:Y:S11]  /*58fb0*/  @!UPT UIADD3 URZ, URZ, URZ, URZ ;  /* 0x0000003f3f3ff290 */ /* 0x000ff6000fffe03f */
[----:B------:R0:W-:Y:S01]  /*58fc0*/  STL.64 [R1+0xb10], R20 ;  /* 0x000b101401007387 */ /* 0x0001e20000100a00 */
[----:B------:R1:W-:Y:S03]  /*58fd0*/  STL.64 [R1+0xb18], R22 ;  /* 0x000b181601007387 */ /* 0x0003e60000100a00 */
[----:B0-----:R-:W3:Y:S01]  /*58fe0*/  LDL.LU R20, [R1+0xaf0] ;  /* 0x000af00001147983 */ /* 0x001ee20000300800 */
[----:B------:R-:W4:Y:S02]  /*58ff0*/  LDL.LU R21, [R1+0xaf4] ;  /* 0x000af40001157983 */ /* 0x000f240000300800 */
[----:B-1----:R-:W5:Y:S02]  /*59000*/  LDL.LU R22, [R1+0xaf8] ;  /* 0x000af80001167983 */ /* 0x002f640000300800 */
[----:B------:R-:W3:Y:S02]  /*59010*/  LDL.LU R23, [R1+0xafc] ;  /* 0x000afc0001177983 */ /* 0x000ee40000300800 */
[----:B------:R-:W-:-:S02]  /*59020*/  FMUL R16, R2, R16 ;  /* 0x0000001002107220 */ /* 0x000fc40000400000 */
[----:B------:R-:W-:Y:S02]  /*59030*/  FMUL R17, R2, R17 ;  /* 0x0000001102117220 */ /* 0x000fe40000400000 */
[C---:B--2---:R-:W-:Y:S02]  /*59040*/  FMUL R18, R0.reuse, R19 ;  /* 0x0000001300127220 */ /* 0x044fe40000400000 */
[----:B------:R-:W-:-:S07]  /*59050*/  FMUL R19, R0, R3 ;  /* 0x0000000300137220 */ /* 0x000fce0000400000 */
[----:B------:R-:W-:Y:S01]  /*59060*/  HMMA.16816.F32 R16, R24, R12, R16 ;  /* 0x0000000c1810723c */ /* 0x000fe20000001810 */
[----:B------:R-:W2:Y:S01]  /*59070*/  LDL.LU R12, [R1+0xae0] ;  /* 0x000ae000010c7983 */ /* 0x000ea20000300800 */
[----:B------:R-:W2:Y:S11]  /*59080*/  LDL.LU R13, [R1+0xae4] ;  /* 0x000ae400010d7983 */ /* 0x000eb60000300800 */
[----:B------:R-:W-:Y:S10]  /*59090*/  @!UPT UIADD3 URZ, URZ, URZ, URZ ;  /* 0x0000003f3f3ff290 */ /* 0x000ff4000fffe03f */
[----:B------:R3:W-:Y:S01]  /*590a0*/  STL.64 [R1+0xb00], R16 ;  /* 0x000b001001007387 */ /* 0x0007e20000100a00 */
[----:B------:R5:W-:Y:S02]  /*590b0*/  STL.64 [R1+0xb08], R18 ;  /* 0x000b081201007387 */ /* 0x000be40000100a00 */
[----:B------:R-:W2:Y:S02]  /*590c0*/  LDL.LU R3, [R1+0xaec] ;  /* 0x000aec0001037983 */ /* 0x000ea40000300800 */
[C---:B---3--:R-:W-:Y:S02]  /*590d0*/  FMUL R16, R2.reuse, R20 ;  /* 0x0000001402107220 */ /* 0x048fe40000400000 */
[----:B----4-:R-:W-:Y:S02]  /*590e0*/  FMUL R17, R2, R21 ;  /* 0x0000001502117220 */ /* 0x010fe40000400000 */
[C---:B-----5:R-:W-:Y:S02]  /*590f0*/  FMUL R18, R0.reuse, R22 ;  /* 0x0000001600127220 */ /* 0x060fe40000400000 */
[----:B------:R-:W-:-:S07]  /*59100*/  FMUL R19, R0, R23 ;  /* 0x0000001700137220 */ /* 0x000fce0000400000 */
[----:B------:R-:W-:Y:S01]  /*59110*/  HMMA.16816.F32 R20, R24, R14, R16 ;  /* 0x0000000e1814723c */ /* 0x000fe20000001810 */
[----:B------:R-:W3:Y:S01]  /*59120*/  LDL.LU R15, [R1+0xae8] ;  /* 0x000ae800010f7983 */ /* 0x000ee20000300800 */
[----:B------:R-:W4:Y:S11]  /*59130*/  LDL.LU R16, [R1+0xad0] ;  /* 0x000ad00001107983 */ /* 0x000f360000300800 */
[----:B------:R-:W-:Y:S10]  /*59140*/  @!UPT UIADD3 URZ, URZ, URZ, URZ ;  /* 0x0000003f3f3ff290 */ /* 0x000ff4000fffe03f */
[----:B------:R0:W-:Y:S01]  /*59150*/  STL.64 [R1+0xaf0], R20 ;  /* 0x000af01401007387 */ /* 0x0001e20000100a00 */
[----:B------:R1:W-:Y:S02]  /*59160*/  STL.64 [R1+0xaf8], R22 ;  /* 0x000af81601007387 */ /* 0x0003e40000100a00 */
[----:B------:R-:W5:Y:S02]  /*59170*/  LDL.LU R17, [R1+0xad4] ;  /* 0x000ad40001117983 */ /* 0x000f640000300800 */
[----:B------:R-:W4:Y:S01]  /*59180*/  LDL.LU R18, [R1+0xad8] ;  /* 0x000ad80001127983 */ /* 0x000f220000300800 */
[----:B------:R-:W4:Y:S04]  /*59190*/  LDL.LU R19, [R1+0xadc] ;  /* 0x000adc0001137983 */ /* 0x000f280000300800 */
[----:B0-----:R-:W4:Y:S01]  /*591a0*/  LDL.LU R20, [R1+0x738] ;  /* 0x0007380001147983 */ /* 0x001f220000300800 */
[----:B------:R-:W4:Y:S02]  /*591b0*/  LDL.LU R21, [R1+0x734] ;  /* 0x0007340001157983 */ /* 0x000f240000300800 */
[----:B-1----:R-:W4:Y:S02]  /*591c0*/  LDL.LU R22, [R1+0x730] ;  /* 0x0007300001167983 */ /* 0x002f240000300800 */
[----:B------:R-:W4:Y:S02]  /*591d0*/  LDL.LU R23, [R1+0x72c] ;  /* 0x00072c0001177983 */ /* 0x000f240000300800 */
[----:B--2---:R-:W-:-:S02]  /*591e0*/  FMUL R12, R2, R12 ;  /* 0x0000000c020c7220 */ /* 0x004fc40000400000 */
[----:B------:R-:W-:Y:S02]  /*591f0*/  FMUL R13, R2, R13 ;  /* 0x0000000d020d7220 */ /* 0x000fe40000400000 */
[C---:B---3--:R-:W-:Y:S02]  /*59200*/  FMUL R14, R0.reuse, R15 ;  /* 0x0000000f000e7220 */ /* 0x048fe40000400000 */
[----:B------:R-:W-:-:S07]  /*59210*/  FMUL R15, R0, R3 ;  /* 0x00000003000f7220 */ /* 0x000fce0000400000 */
[----:B------:R-:W-:Y:S01]  /*59220*/  HMMA.16816.F32 R12, R24, R8, R12 ;  /* 0x00000008180c723c */ /* 0x000fe2000000180c */
[----:B------:R-:W2:Y:S01]  /*59230*/  LDL.LU R8, [R1+0xac0] ;  /* 0x000ac00001087983 */ /* 0x000ea20000300800 */
[----:B------:R-:W3:Y:S11]  /*59240*/  LDL.LU R9, [R1+0xac4] ;  /* 0x000ac40001097983 */ /* 0x000ef60000300800 */
[----:B------:R-:W-:Y:S10]  /*59250*/  @!UPT UIADD3 URZ, URZ, URZ, URZ ;  /* 0x0000003f3f3ff290 */ /* 0x000ff4000fffe03f */
[----:B------:R4:W-:Y:S01]  /*59260*/  STL.64 [R1+0xae0], R12 ;  /* 0x000ae00c01007387 */ /* 0x0009e20000100a00 */
[----:B------:R0:W-:Y:S02]  /*59270*/  STL.64 [R1+0xae8], R14 ;  /* 0x000ae80e01007387 */ /* 0x0001e40000100a00 */
[----:B------:R-:W3:Y:S02]  /*59280*/  LDL.LU R3, [R1+0xacc] ;  /* 0x000acc0001037983 */ /* 0x000ee40000300800 */
[C---:B----4-:R-:W-:Y:S02]  /*59290*/  FMUL R12, R2.reuse, R16 ;  /* 0x00000010020c7220 */ /* 0x050fe40000400000 */
[----:B-----5:R-:W-:Y:S02]  /*592a0*/  FMUL R13, R2, R17 ;  /* 0x00000011020d7220 */ /* 0x020fe40000400000 */
[C---:B0-----:R-:W-:Y:S02]  /*592b0*/  FMUL R14, R0.reuse, R18 ;  /* 0x00000012000e7220 */ /* 0x041fe40000400000 */
[----:B------:R-:W-:-:S07]  /*592c0*/  FMUL R15, R0, R19 ;  /* 0x00000013000f7220 */ /* 0x000fce0000400000 */
[----:B------:R-:W-:Y:S01]  /*592d0*/  HMMA.16816.F32 R16, R24, R10, R12 ;  /* 0x0000000a1810723c */ /* 0x000fe2000000180c */
[----:B------:R-:W4:Y:S01]  /*592e0*/  LDL.LU R12, [R1+0xac8] ;  /* 0x000ac800010c7983 */ /* 0x000f220000300800 */
[----:B------:R-:W5:Y:S11]  /*592f0*/  LDL.LU R13, [R1+0xbb8] ;  /* 0x000bb800010d7983 */ /* 0x000f760000300800 */
[----:B------:R-:W-:Y:S10]  /*59300*/  @!UPT UIADD3 URZ, URZ, URZ, URZ ;  /* 0x0000003f3f3ff290 */ /* 0x000ff4000fffe03f */
[----:B------:R-:W-:Y:S01]  /*59310*/  STL.64 [R1+0xad0], R16 ;  /* 0x000ad01001007387 */ /* 0x000fe20000100a00 */
[----:B------:R0:W-:Y:S02]  /*59320*/  STL.64 [R1+0xad8], R18 ;  /* 0x000ad81201007387 */ /* 0x0001e40000100a00 */
[----:B------:R-:W5:Y:S02]  /*59330*/  LDL.LU R14, [R1+0xbbc] ;  /* 0x000bbc00010e7983 */ /* 0x000f640000300800 */
[----:B------:R-:W5:Y:S01]  /*59340*/  LDL.LU R15, [R1+0x374] ;  /* 0x00037400010f7983 */ /* 0x000f620000300800 */
[----:B0-----:R-:W5:Y:S01]  /*59350*/  LDL.LU R19, [R1+0xc98] ;  /* 0x000c980001137983 */ /* 0x001f620000300800 */
[----:B------:R-:W5:Y:S02]  /*59360*/  LDL.LU R18, [R1+0xc9c] ;  /* 0x000c9c0001127983 */ /* 0x000f640000300800 */
[----:B------:R-:W5:Y:S02]  /*59370*/  LDL.LU R17, [R1+0xca0] ;  /* 0x000ca00001117983 */ /* 0x000f640000300800 */
[----:B------:R-:W5:Y:S02]  /*59380*/  LDL.LU R16, [R1+0xd24] ;  /* 0x000d240001107983 */ /* 0x000f640000300800 */
[----:B--2---:R-:W-:-:S02]  /*59390*/  FMUL R8, R2, R8 ;  /* 0x0000000802087220 */ /* 0x004fc40000400000 */
[----:B---3--:R-:W-:Y:S02]  /*593a0*/  FMUL R9, R2, R9 ;  /* 0x0000000902097220 */ /* 0x008fe40000400000 */
[C---:B------:R-:W-:Y:S02]  /*593b0*/  FMUL R11, R0.reuse, R3 ;  /* 0x00000003000b7220 */ /* 0x040fe40000400000 */
[----:B----4-:R-:W-:-:S07]  /*593c0*/  FMUL R10, R0, R12 ;  /* 0x0000000c000a7220 */ /* 0x010fce0000400000 */
[----:B------:R-:W-:Y:S11]  /*593d0*/  HMMA.16816.F32 R8, R24, R4, R8 ;  /* 0x000000041808723c */ /* 0x000ff60000001808 */
[----:B------:R-:W-:Y:S11]  /*593e0*/  @!UPT UIADD3 URZ, URZ, URZ, URZ ;  /* 0x0000003f3f3ff290 */ /* 0x000ff6000fffe03f */
[----:B------:R-:W-:Y:S01]  /*593f0*/  @!UPT UIADD3 URZ, URZ, URZ, URZ ;  /* 0x0000003f3f3ff290 */ /* 0x000fe2000fffe03f */
[----:B------:R0:W-:Y:S01]  /*59400*/  STL.64 [R1+0xac0], R8 ;  /* 0x000ac00801007387 */ /* 0x0001e20000100a00 */
[----:B------:R1:W-:Y:S03]  /*59410*/  STL.64 [R1+0xac8], R10 ;  /* 0x000ac80a01007387 */ /* 0x0003e60000100a00 */
[----:B0-----:R-:W2:Y:S01]  /*59420*/  LDL.LU R9, [R1+0x720] ;  /* 0x0007200001097983 */ /* 0x001ea20000300800 */
[----:B-1----:R-:W3:Y:S02]  /*59430*/  LDL.LU R10, [R1+0xbb0] ;  /* 0x000bb000010a7983 */ /* 0x002ee40000300800 */
[----:B------:R-:W4:Y:S02]  /*59440*/  LDL.LU R11, [R1+0xbb4] ;  /* 0x000bb400010b7983 */ /* 0x000f240000300800 */
[----:B------:R-:W-:Y:S02]  /*59450*/  IMAD.MOV.U32 R12, RZ, RZ, 0x10 ;  /* 0x00000010ff0c7424 */ /* 0x000fe400078e00ff */
[----:B-----5:R-:W-:-:S02]  /*59460*/  FFMA R19, R29, R19, R20 ;  /* 0x000000131d137223 */ /* 0x020fc40000000014 */
[----:B------:R-:W-:Y:S02]  /*59470*/  FFMA R18, R28, R18, R21 ;  /* 0x000000121c127223 */ /* 0x000fe40000000015 */
[----:B------:R-:W-:Y:S02]  /*59480*/  IMAD R15, R12, c[0x0][0x1b4], R15 ;  /* 0x00006d000c0f7a24 */ /* 0x000fe400078e020f */
[----:B------:R-:W-:Y:S02]  /*59490*/  FFMA R17, R2, R17, R22 ;  /* 0x0000001102117223 */ /* 0x000fe40000000016 */
[----:B------:R-:W-:Y:S02]  /*594a0*/  FFMA R16, R0, R16, R23 ;  /* 0x0000001000107223 */ /* 0x000fe40000000017 */
[----:B--2---:R-:W-:Y:S02]  /*594b0*/  IMAD R9, R12, c[0x0][0x1a4], R9 ;  /* 0x000069000c097a24 */ /* 0x004fe400078e0209 */
[----:B---3--:R-:W-:-:S02]  /*594c0*/  FMUL R8, R2, R10 ;  /* 0x0000000a02087220 */ /* 0x008fc40000400000 */
[----:B------:R-:W-:Y:S01]  /*594d0*/  FMUL R10, R0, R13 ;  /* 0x0000000d000a7220 */ /* 0x000fe20000400000 */
[----:B------:R4:W-:Y:S02]  /*594e0*/  STL [R1+0x720], R9 ;  /* 0x0007200901007387 */ /* 0x0009e40000100800 */
[----:B----4-:R-:W-:Y:S02]  /*594f0*/  FMUL R9, R2, R11 ;  /* 0x0000000b02097220 */ /* 0x010fe40000400000 */
[----:B------:R-:W-:-:S07]  /*59500*/  FMUL R11, R0, R14 ;  /* 0x0000000e000b7220 */ /* 0x000fce0000400000 */
[----:B------:R-:W-:Y:S01]  /*59510*/  HMMA.16816.F32 R4, R24, R6, R8 ;  /* 0x000000061804723c */ /* 0x000fe20000001808 */
[----:B------:R-:W-:Y:S01]  /*59520*/  STL [R1+0x374], R15 ;  /* 0x0003740f01007387 */ /* 0x000fe20000100800 */
[----:B------:R-:W-:Y:S02]  /*59530*/  STL [R1+0xc98], R19 ;  /* 0x000c981301007387 */ /* 0x000fe40000100800 */
[----:B------:R-:W-:Y:S02]  /*59540*/  STL [R1+0xc9c], R18 ;  /* 0x000c9c1201007387 */ /* 0x000fe40000100800 */
[----:B------:R-:W2:Y:S01]  /*59550*/  LDL R2, [R1+0xbdc] ;  /* 0x000bdc0001027983 */ /* 0x000ea20000100800 */
[----:B------:R-:W-:Y:S01]  /*59560*/  STL [R1+0xca0], R17 ;  /* 0x000ca01101007387 */ /* 0x000fe20000100800 */
[----:B------:R-:W-:Y:S11]  /*59570*/  STL [R1+0xd24], R16 ;  /* 0x000d241001007387 */ /* 0x000ff60000100800 */
[----:B------:R-:W-:Y:S04]  /*59580*/  @!UPT UIADD3 URZ, URZ, URZ, URZ ;  /* 0x0000003f3f3ff290 */ /* 0x000fe8000fffe03f */
[----:B------:R-:W-:Y:S01]  /*59590*/  STL.64 [R1+0xbb0], R4 ;  /* 0x000bb00401007387 */ /* 0x000fe20000100a00 */
[----:B------:R-:W-:Y:S02]  /*595a0*/  STL.64 [R1+0xbb8], R6 ;  /* 0x000bb80601007387 */ /* 0x000fe40000100a00 */
[----:B------:R-:W3:Y:S01]  /*595b0*/  LDL R0, [R1+0xbd8] ;  /* 0x000bd80001007983 */ /* 0x000ee20000100800 */
[----:B--2---:R0:W-:Y:S04]  /*595c0*/  STL [R1+0x550], R2 ;  /* 0x0005500201007387 */ /* 0x0041e80000100800 */
[----:B0-----:R-:W2:Y:S04]  /*595d0*/  LDL R2, [R1+0xbd4] ;  /* 0x000bd40001027983 */ /* 0x001ea80000100800 */
[----:B---3--:R0:W-:Y:S04]  /*595e0*/  STL [R1+0x554], R0 ;  /* 0x0005540001007387 */ /* 0x0081e80000100800 */
[----:B0-----:R-:W3:Y:S04]  /*595f0*/  LDL R0, [R1+0xbd0] ;  /* 0x000bd00001007983 */ /* 0x001ee80000100800 */
        /* <DEDUP_REMOVED lines=52> */
[----:B------:R-:W0:Y:S04]  /*59940*/  S2R R3, SR_CTAID.X ;  /* 0x0000000000037919 */ /* 0x000e280000002500 */
[----:B--2---:R1:W-:Y:S04]  /*59950*/  STL [R1+0xc18], R2 ;  /* 0x000c180201007387 */ /* 0x0043e80000100800 */
[----:B-1----:R-:W2:Y:S04]  /*59960*/  LDL R2, [R1+0x794] ;  /* 0x0007940001027983 */ /* 0x002ea80000100800 */
[----:B---3--:R1:W-:Y:S04]  /*59970*/  STL [R1+0xc1c], R0 ;  /* 0x000c1c0001007387 */ /* 0x0083e80000100800 */
[----:B-1----:R-:W3:Y:S01]  /*59980*/  LDL R0, [R1+0x78c] ;  /* 0x00078c0001007983 */ /* 0x002ee20000100800 */
[----:B------:R-:W-:Y:S01]  /*59990*/  UIADD3 UR4, UP0, UR4, 0x10, URZ ;  /* 0x0000001004047890 */ /* 0x000fe2000ff1e03f */
[----:B0-----:R-:W-:-:S03]  /*599a0*/  SHF.L.U32 R3, R3, 0x8, RZ ;  /* 0x0000000803037819 */ /* 0x001fc600000006ff */
[----:B------:R-:W-:Y:S01]  /*599b0*/  UIADD3.X UR5, URZ, UR5, URZ, UP0, !UPT ;  /* 0x000000053f057290 */ /* 0x000fe200087fe43f */
[----:B------:R-:W-:-:S04]  /*599c0*/  IADD3 R3, R3, 0x100, RZ ;  /* 0x0000010003037810 */ /* 0x000fc80007ffe0ff */
[----:B------:R-:W-:Y:S01]  /*599d0*/  ISETP.LE.U32.AND P1, PT, R3, UR4, PT ;  /* 0x0000000403007c0c */ /* 0x000fe2000bf23070 */
[----:B------:R-:W-:-:S04]  /*599e0*/  MOV R3, UR5 ;  /* 0x0000000500037c02 */ /* 0x000fc80008000f00 */
[----:B------:R-:W-:Y:S01]  /*599f0*/  ISETP.GE.U32.AND.EX P1, PT, R3, RZ, PT, P1 ;  /* 0x000000ff0300720c */ /* 0x000fe20003f26110 */
[----:B--2---:R0:W-:Y:S04]  /*59a00*/  STL [R1+0xc20], R2 ;  /* 0x000c200201007387 */ /* 0x0041e80000100800 */
[----:B---3--:R0:W-:Y:S08]  /*59a10*/  STL [R1+0xc24], R0 ;  /* 0x000c240001007387 */ /* 0x0081f00000100800 */
[----:B------:R-:W-:Y:S01]  /*59a20*/  @P1 CALL.REL.NOINC `(.L_x_0) ;  /* 0x0000001000001944 */ /* 0x000fe20003c00000 */
[----:B------:R-:W-:Y:S05]  /*59a30*/  BRA `(.L_x_1) ;  /* 0xfffc428000007947 */ /* 0x000fea000383ffff */
.L_x_0:
[----:B0-2---:R-:W2:Y:S04]  /*59a40*/  LDL.LU R2, [R1+0x840] ;  /* 0x0008400001027983 */ /* 0x005ea80000300800 */
[----:B------:R-:W3:Y:S04]  /*59a50*/  LDL.LU R0, [R1+0x844] ;  /* 0x0008440001007983 */ /* 0x000ee80000300800 */
[----:B--2---:R0:W-:Y:S04]  /*59a60*/  STL [R1+0xd28], R2 ;  /* 0x000d280201007387 */ /* 0x0041e80000100800 */
[----:B0-----:R-:W2:Y:S04]  /*59a70*/  LDL.LU R2, [R1+0x848] ;  /* 0x0008480001027983 */ /* 0x001ea80000300800 */
[----:B---3--:R0:W-:Y:S04]  /*59a80*/  STL [R1+0xd10], R0 ;  /* 0x000d100001007387 */ /* 0x0081e80000100800 */
[----:B0-----:R-:W3:Y:S04]  /*59a90*/  LDL.LU R0, [R1+0x84c] ;  /* 0x00084c0001007983 */ /* 0x001ee80000300800 */
        /* <DEDUP_REMOVED lines=1004> */
[----:B------:R-:W4:Y:S04]  /*5d960*/  LDL.LU R3, [R1+0xac4] ;  /* 0x000ac40001037983 */ /* 0x000f280000300800 */
[----:B---3--:R0:W-:Y:S04]  /*5d970*/  STL [R1+0x10d0], R0 ;  /* 0x0010d00001007387 */ /* 0x0081e80000100800 */
[----:B0-----:R-:W3:Y:S04]  /*5d980*/  LDL.LU R0, [R1+0xac8] ;  /* 0x000ac80001007983 */ /* 0x001ee80000300800 */
[----:B----4-:R0:W-:Y:S04]  /*5d990*/  STL [R1+0x10cc], R3 ;  /* 0x0010cc0301007387 */ /* 0x0101e80000100800 */
[----:B--2---:R-:W-:Y:S04]  /*5d9a0*/  STL [R1+0x74], R2 ;  /* 0x0000740201007387 */ /* 0x004fe80000100800 */
[----:B0-----:R-:W2:Y:S01]  /*5d9b0*/  LDL.LU R3, [R1+0xacc] ;  /* 0x000acc0001037983 */ /* 0x001ea20000300800 */
[----:B------:R-:W-:-:S03]  /*5d9c0*/  FSETP.GEU.AND P0, PT, R2, 1.175494350822287508e-38, PT ;  /* 0x008000000200780b */ /* 0x000fc60003f0e000 */
[----:B---3--:R0:W-:Y:S02]  /*5d9d0*/  STL [R1+0x10a8], R0 ;  /* 0x0010a80001007387 */ /* 0x0081e40000100800 */
[----:B0-----:R-:W-:Y:S02]  /*5d9e0*/  FMUL R0, R2, 8388608 ;  /* 0x4b00000002007820 */ /* 0x001fe40000400000 */
[----:B--2---:R0:W-:Y:S04]  /*5d9f0*/  STL [R1+0x10a4], R3 ;  /* 0x0010a40301007387 */ /* 0x0041e80000100800 */
[----:B0-----:R-:W2:Y:S04]  /*5da00*/  LDL.LU R3, [R1+0xc2c] ;  /* 0x000c2c0001037983 */ /* 0x001ea80000300800 */
[----:B------:R-:W3:Y:S04]  /*5da10*/  LDL.LU R5, [R1+0xbb0] ;  /* 0x000bb00001057983 */ /* 0x000ee80000300800 */
[----:B------:R-:W4:Y:S01]  /*5da20*/  LDL.LU R4, [R1+0xbb4] ;  /* 0x000bb40001047983 */ /* 0x000f220000300800 */
[----:B------:R-:W-:-:S03]  /*5da30*/  FSEL R2, R0, R2, !P0 ;  /* 0x0000000200027208 */ /* 0x000fc60004000000 */
[----:B---3--:R-:W-:Y:S04]  /*5da40*/  STL [R1+0x10c8], R5 ;  /* 0x0010c80501007387 */ /* 0x008fe80000100800 */
[----:B--2---:R-:W-:Y:S04]  /*5da50*/  STL [R1+0x6c], R3 ;  /* 0x00006c0301007387 */ /* 0x004fe80000100800 */
[----:B----4-:R0:W-:Y:S04]  /*5da60*/  STL [R1+0x10c4], R4 ;  /* 0x0010c40401007387 */ /* 0x0101e80000100800 */
[----:B0-----:R-:W2:Y:S01]  /*5da70*/  LDL.LU R4, [R1+0xbb8] ;  /* 0x000bb80001047983 */ /* 0x001ea20000300800 */
[C---:B------:R-:W-:Y:S01]  /*5da80*/  FMUL R0, R3.reuse, 8388608 ;  /* 0x4b00000003007820 */ /* 0x040fe20000400000 */
[----:B------:R-:W-:-:S02]  /*5da90*/  FSETP.GEU.AND P2, PT, R3, 1.175494350822287508e-38, PT ;  /* 0x008000000300780b */ /* 0x000fc40003f4e000 */
[----:B------:R0:W-:Y:S02]  /*5daa0*/  STL [R1+0xf4], R2 ;  /* 0x0000f40201007387 */ /* 0x0001e40000100800 */
[----:B------:R-:W-:Y:S02]  /*5dab0*/  FSEL R3, R0, R3, !P2 ;  /* 0x0000000300037208 */ /* 0x000fe40005000000 */
[----:B0-----:R-:W-:Y:S01]  /*5dac0*/  IADD3 R2, R2, -0x3f3504f3, RZ ;  /* 0xc0cafb0d02027810 */ /* 0x001fe20007ffe0ff */
[----:B--2---:R0:W-:Y:S04]  /*5dad0*/  STL [R1+0x10a0], R4 ;  /* 0x0010a00401007387 */ /* 0x0041e80000100800 */
[----:B0-----:R-:W2:Y:S04]  /*5dae0*/  LDL.LU R4, [R1+0xc30] ;  /* 0x000c300001047983 */ /* 0x001ea80000300800 */
[----:B------:R-:W3:Y:S01]  /*5daf0*/  LDL.LU R5, [R1+0xc34] ;  /* 0x000c340001057983 */ /* 0x000ee20000300800 */
[----:B------:R-:W-:-:S04]  /*5db00*/  LOP3.LUT R20, R2, 0xff800000, RZ, 0xc0, !PT ;  /* 0xff80000002147812 */ /* 0x000fc800078ec0ff */
[----:B------:R-:W0:Y:S01]  /*5db10*/  I2F R2, R20 ;  /* 0x0000001400027306 */ /* 0x000e220000201400 */
[----:B--2---:R-:W-:Y:S01]  /*5db20*/  STL [R1+0x64], R4 ;  /* 0x0000640401007387 */ /* 0x004fe20000100800 */
[C---:B------:R-:W-:Y:S01]  /*5db30*/  FMUL R0, R4.reuse, 8388608 ;  /* 0x4b00000004007820 */ /* 0x040fe20000400000 */
[----:B------:R-:W-:Y:S02]  /*5db40*/  FSETP.GEU.AND P5, PT, R4, 1.175494350822287508e-38, PT ;  /* 0x008000000400780b */ /* 0x000fe40003fae000 */
[----:B------:R1:W-:Y:S04]  /*5db50*/  STL [R1+0xf0], R3 ;  /* 0x0000f00301007387 */ /* 0x0003e80000100800 */
[----:B---3--:R-:W-:Y:S04]  /*5db60*/  STL [R1+0x5c], R5 ;  /* 0x00005c0501007387 */ /* 0x008fe80000100800 */
[----:B------:R-:W-:Y:S01]  /*5db70*/  STL [R1+0x1a58], R20 ;  /* 0x001a581401007387 */ /* 0x000fe20000100800 */
[----:B------:R-:W-:-:S02]  /*5db80*/  FSEL R0, R0, R4, !P5 ;  /* 0x0000000400007208 */ /* 0x000fc40006800000 */
[----:B------:R-:W-:Y:S01]  /*5db90*/  FSETP.GEU.AND P6, PT, R5, 1.175494350822287508e-38, PT ;  /* 0x008000000500780b */ /* 0x000fe20003fce000 */
[----:B------:R-:W2:Y:S01]  /*5dba0*/  LDL.LU R6, [R1+0xbbc] ;  /* 0x000bbc0001067983 */ /* 0x000ea20000300800 */
[----:B-1----:R-:W-:-:S03]  /*5dbb0*/  IADD3 R3, R3, -0x3f3504f3, RZ ;  /* 0xc0cafb0d03037810 */ /* 0x002fc60007ffe0ff */
[----:B------:R-:W3:Y:S01]  /*5dbc0*/  LDL.LU R8, [R1+0xc38] ;  /* 0x000c380001087983 */ /* 0x000ee20000300800 */
[----:B------:R-:W-:-:S03]  /*5dbd0*/  FMUL R4, R5, 8388608 ;  /* 0x4b00000005047820 */ /* 0x000fc60000400000 */
[----:B--2---:R1:W-:Y:S04]  /*5dbe0*/  STL [R1+0x1084], R6 ;  /* 0x0010840601007387 */ /* 0x0043e80000100800 */
[----:B---3--:R2:W-:Y:S04]  /*5dbf0*/  STL [R1+0x50], R8 ;  /* 0x0000500801007387 */ /* 0x0085e80000100800 */
[----:B------:R3:W-:Y:S04]  /*5dc00*/  STL [R1+0xe8], R0 ;  /* 0x0000e80001007387 */ /* 0x0007e80000100800 */
[----:B------:R-:W4:Y:S01]  /*5dc10*/  LDL.LU R7, [R1+0xc3c] ;  /* 0x000c3c0001077983 */ /* 0x000f220000300800 */
[----:B-1----:R-:W-:Y:S01]  /*5dc20*/  FSEL R6, R4, R5, !P6 ;  /* 0x0000000504067208 */ /* 0x002fe20007000000 */
[----:B------:R-:W-:Y:S01]  /*5dc30*/  FMUL R5, R8, 8388608 ;  /* 0x4b00000008057820 */ /* 0x000fe20000400000 */
[----:B------:R-:W-:-:S02]  /*5dc40*/  FSEL R4, RZ, -23, P0 ;  /* 0xc1b80000ff047808 */ /* 0x000fc40000000000 */
[----:B------:R-:W-:-:S03]  /*5dc50*/  FSETP.GEU.AND P0, PT, R8, 1.175494350822287508e-38, PT ;  /* 0x008000000800780b */ /* 0x000fc60003f0e000 */
[----:B0-----:R-:W-:Y:S01]  /*5dc60*/  FFMA.FTZ R2, R2, 1.1920928955078125e-07, R4 ;  /* 0x3400000002027823 */ /* 0x001fe20000010004 */
[----:B--2---:R-:W-:Y:S02]  /*5dc70*/  FSEL R8, R5, R8, !P0 ;  /* 0x0000000805087208 */ /* 0x004fe40004000000 */
[----:B------:R-:W-:Y:S02]  /*5dc80*/  LOP3.LUT R19, R3, 0xff800000, RZ, 0xc0, !PT ;  /* 0xff80000003137812 */ /* 0x000fe400078ec0ff */
[----:B------:R-:W-:Y:S02]  /*5dc90*/  IADD3 R3, R0, -0x3f3504f3, RZ ;  /* 0xc0cafb0d00037810 */ /* 0x000fe40007ffe0ff */
[----:B---3--:R-:W0:Y:S01]  /*5dca0*/  I2F R0, R19 ;  /* 0x0000001300007306 */ /* 0x008e220000201400 */
[----:B----4-:R-:W-:Y:S04]  /*5dcb0*/  STL [R1+0x4c], R7 ;  /* 0x00004c0701007387 */ /* 0x010fe80000100800 */
[----:B------:R1:W-:Y:S04]  /*5dcc0*/  STL [R1+0xec], R6 ;  /* 0x0000ec0601007387 */ /* 0x0003e80000100800 */
[----:B------:R-:W-:Y:S04]  /*5dcd0*/  STL [R1+0x5d0], R2 ;  /* 0x0005d00201007387 */ /* 0x000fe80000100800 */
[----:B------:R2:W-:Y:S04]  /*5dce0*/  STL [R1+0xe4], R8 ;  /* 0x0000e40801007387 */ /* 0x0005e80000100800 */
[----:B------:R-:W3:Y:S01]  /*5dcf0*/  LDL.LU R9, [R1+0xc40] ;  /* 0x000c400001097983 */ /* 0x000ee20000300800 */
[----:B------:R-:W-:Y:S01]  /*5dd00*/  FSEL R4, RZ, -23, P2 ;  /* 0xc1b80000ff047808 */ /* 0x000fe20001000000 */
[C---:B------:R-:W-:Y:S01]  /*5dd10*/  FMUL R5, R7.reuse, 8388608 ;  /* 0x4b00000007057820 */ /* 0x040fe20000400000 */
[----:B------:R-:W-:-:S03]  /*5dd20*/  FSETP.GEU.AND P1, PT, R7, 1.175494350822287508e-38, PT ;  /* 0x008000000700780b */ /* 0x000fc60003f2e000 */
[----:B0-----:R-:W-:Y:S01]  /*5dd30*/  FFMA.FTZ R0, R0, 1.1920928955078125e-07, R4 ;  /* 0x3400000000007823 */ /* 0x001fe20000010004 */
[----:B------:R-:W-:Y:S02]  /*5dd40*/  FSEL R5, R5, R7, !P1 ;  /* 0x0000000705057208 */ /* 0x000fe40004800000 */
[----:B-1----:R-:W-:Y:S02]  /*5dd50*/  IADD3 R6, R6, -0x3f3504f3, RZ ;  /* 0xc0cafb0d06067810 */ /* 0x002fe40007ffe0ff */
[----:B------:R0:W-:Y:S02]  /*5dd60*/  STL [R1+0x5cc], R0 ;  /* 0x0005cc0001007387 */ /* 0x0001e40000100800 */
[----:B------:R-:W-:Y:S02]  /*5dd70*/  LOP3.LUT R21, R6, 0xff800000, RZ, 0xc0, !PT ;  /* 0xff80000006157812 */ /* 0x000fe400078ec0ff */
[----:B------:R-:W-:Y:S01]  /*5dd80*/  IADD3 R6, R8, -0x3f3504f3, RZ ;  /* 0xc0cafb0d08067810 */ /* 0x000fe20007ffe0ff */
[----:B---3--:R-:W-:Y:S04]  /*5dd90*/  STL [R1+0x48], R9 ;  /* 0x0000480901007387 */ /* 0x008fe80000100800 */
[----:B------:R-:W-:Y:S04]  /*5dda0*/  STL [R1+0xdc], R5 ;  /* 0x0000dc0501007387 */ /* 0x000fe80000100800 */
[----:B------:R-:W3:Y:S04]  /*5ddb0*/  LDL.LU R7, [R1+0xc44] ;  /* 0x000c440001077983 */ /* 0x000ee80000300800 */
[----:B--2---:R-:W2:Y:S01]  /*5ddc0*/  LDL.LU R8, [R1+0xc48] ;  /* 0x000c480001087983 */ /* 0x004ea20000300800 */
[C---:B0-----:R-:W-:Y:S01]  /*5ddd0*/  FMUL R0, R9.reuse, 8388608 ;  /* 0x4b00000009007820 */ /* 0x041fe20000400000 */
[----:B------:R-:W-:-:S02]  /*5dde0*/  FSETP.GEU.AND P2, PT, R9, 1.175494350822287508e-38, PT ;  /* 0x008000000900780b */ /* 0x000fc40003f4e000 */
[----:B------:R-:W-:Y:S02]  /*5ddf0*/  LOP3.LUT R25, R6, 0xff800000, RZ, 0xc0, !PT ;  /* 0xff80000006197812 */ /* 0x000fe400078ec0ff */
[----:B------:R-:W-:Y:S01]  /*5de00*/  FSEL R6, R0, R9, !P2 ;  /* 0x0000000900067208 */ /* 0x000fe20005000000 */
[----:B---3--:R0:W-:Y:S04]  /*5de10*/  STL [R1+0x44], R7 ;  /* 0x0000440701007387 */ /* 0x0081e80000100800 */
[----:B------:R1:W-:Y:S04]  /*5de20*/  STL [R1+0xe0], R6 ;  /* 0x0000e00601007387 */ /* 0x0003e80000100800 */
[----:B--2---:R2:W-:Y:S04]  /*5de30*/  STL [R1+0x40], R8 ;  /* 0x0000400801007387 */ /* 0x0045e80000100800 */
[----:B------:R-:W3:Y:S04]  /*5de40*/  LDL.LU R10, [R1+0xc4c] ;  /* 0x000c4c00010a7983 */ /* 0x000ee80000300800 */
[----:B------:R-:W4:Y:S01]  /*5de50*/  LDL.LU R12, [R1+0xc50] ;  /* 0x000c5000010c7983 */ /* 0x000f220000300800 */
[----:B------:R-:W-:Y:S01]  /*5de60*/  LOP3.LUT R18, R3, 0xff800000, RZ, 0xc0, !PT ;  /* 0xff80000003127812 */ /* 0x000fe200078ec0ff */
[C---:B------:R-:W-:Y:S01]  /*5de70*/  FMUL R0, R7.reuse, 8388608 ;  /* 0x4b00000007007820 */ /* 0x040fe20000400000 */
[----:B------:R-:W-:Y:S01]  /*5de80*/  FSETP.GEU.AND P3, PT, R7, 1.175494350822287508e-38, PT ;  /* 0x008000000700780b */ /* 0x000fe20003f6e000 */
[----:B------:R-:W-:Y:S03]  /*5de90*/  I2F R2, R21 ;  /* 0x0000001500027306 */ /* 0x000fe60000201400 */
[----:B0-----:R-:W-:-:S05]  /*5dea0*/  FSEL R7, R0, R7, !P3 ;  /* 0x0000000700077208 */ /* 0x001fca0005800000 */
[----:B------:R-:W0:Y:S01]  /*5deb0*/  I2F R3, R18 ;  /* 0x0000001200037306 */ /* 0x000e220000201400 */
[----:B-1----:R-:W-:Y:S01]  /*5dec0*/  IADD3 R6, R6, -0x3f3504f3, RZ ;  /* 0xc0cafb0d06067810 */ /* 0x002fe20007ffe0ff */
[C---:B------:R-:W-:Y:S01]  /*5ded0*/  FMUL R0, R8.reuse, 8388608 ;  /* 0x4b00000008007820 */ /* 0x040fe20000400000 */
[----:B------:R-:W-:Y:S02]  /*5dee0*/  FSETP.GEU.AND P4, PT, R8, 1.175494350822287508e-38, PT ;  /* 0x008000000800780b */ /* 0x000fe40003f8e000 */
[----:B------:R-:W-:Y:S02]  /*5def0*/  LOP3.LUT R23, R6, 0xff800000, RZ, 0xc0, !PT ;  /* 0xff80000006177812 */ /* 0x000fe400078ec0ff */
[----:B------:R-:W-:Y:S02]  /*5df00*/  FSEL R6, RZ, -23, P5 ;  /* 0xc1b80000ff067808 */ /* 0x000fe40002800000 */
[----:B------:R-:W-:-:S03]  /*5df10*/  FSEL R0, R0, R8, !P4 ;  /* 0x0000000800007208 */ /* 0x000fc60006000000 */
[----:B0-----:R-:W-:Y:S01]  /*5df20*/  FFMA.FTZ R6, R3, 1.1920928955078125e-07, R6 ;  /* 0x3400000003067823 */ /* 0x001fe20000010006 */
[----:B---3--:R-:W-:Y:S04]  /*5df30*/  STL [R1+0x3c], R10 ;  /* 0x00003c0a01007387 */ /* 0x008fe80000100800 */
[----:B------:R0:W-:Y:S01]  /*5df40*/  STL [R1+0xd8], R7 ;  /* 0x0000d80701007387 */ /* 0x0001e20000100800 */
[C---:B--2---:R-:W-:Y:S01]  /*5df50*/  FMUL R8, R10.reuse, 8388608 ;  /* 0x4b0000000a087820 */ /* 0x044fe20000400000 */
[----:B------:R-:W-:Y:S02]  /*5df60*/  FSETP.GEU.AND P5, PT, R10, 1.175494350822287508e-38, PT ;  /* 0x008000000a00780b */ /* 0x000fe40003fae000 */
[----:B0-----:R-:W-:-:S04]  /*5df70*/  IADD3 R7, R7, -0x3f3504f3, RZ ;  /* 0xc0cafb0d07077810 */ /* 0x001fc80007ffe0ff */
[----:B------:R-:W-:Y:S02]  /*5df80*/  LOP3.LUT R22, R7, 0xff800000, RZ, 0xc0, !PT ;  /* 0xff80000007167812 */ /* 0x000fe400078ec0ff */
[----:B------:R-:W-:Y:S01]  /*5df90*/  FSEL R7, RZ, -23, P6 ;  /* 0xc1b80000ff077808 */ /* 0x000fe20003000000 */
[----:B----4-:R-:W-:Y:S01]  /*5dfa0*/  STL [R1+0x38], R12 ;  /* 0x0000380c01007387 */ /* 0x010fe20000100800 */
[----:B------:R-:W-:-:S03]  /*5dfb0*/  FSEL R3, R8, R10, !P5 ;  /* 0x0000000a08037208 */ /* 0x000fc60006800000 */
[----:B------:R-:W-:Y:S01]  /*5dfc0*/  FFMA.FTZ R2, R2, 1.1920928955078125e-07, R7 ;  /* 0x3400000002027823 */ /* 0x000fe20000010007 */
[----:B------:R-:W-:Y:S04]  /*5dfd0*/  STL [R1+0xd4], R0 ;  /* 0x0000d40001007387 */ /* 0x000fe80000100800 */
[----:B------:R0:W-:Y:S04]  /*5dfe0*/  STL [R1+0x5c8], R6 ;  /* 0x0005c80601007387 */ /* 0x0001e80000100800 */
[----:B------:R-:W-:Y:S04]  /*5dff0*/  STL [R1+0x5c4], R2 ;  /* 0x0005c40201007387 */ /* 0x000fe80000100800 */
[----:B------:R1:W-:Y:S04]  /*5e000*/  STL [R1+0xd0], R3 ;  /* 0x0000d00301007387 */ /* 0x0003e80000100800 */
[----:B------:R-:W2:Y:S01]  /*5e010*/  LDL.LU R10, [R1+0xc54] ;  /* 0x000c5400010a7983 */ /* 0x000ea20000300800 */
[----:B------:R-:W-:-:S02]  /*5e020*/  IADD3 R4, R5, -0x3f3504f3, RZ ;  /* 0xc0cafb0d05047810 */ /* 0x000fc40007ffe0ff */
[----:B------:R-:W3:Y:S01]  /*5e030*/  I2F R5, R25 ;  /* 0x0000001900057306 */ /* 0x000ee20000201400 */
[C---:B0-----:R-:W-:Y:S01]  /*5e040*/  FMUL R6, R12.reuse, 8388608 ;  /* 0x4b0000000c067820 */ /* 0x041fe20000400000 */
[----:B------:R-:W-:-:S04]  /*5e050*/  FSETP.GEU.AND P6, PT, R12, 1.175494350822287508e-38, PT ;  /* 0x008000000c00780b */ /* 0x000fc80003fce000 */
[----:B------:R-:W-:Y:S02]  /*5e060*/  FSEL R8, R6, R12, !P6 ;  /* 0x0000000c06087208 */ /* 0x000fe40007000000 */
[----:B------:R-:W-:-:S05]  /*5e070*/  FSEL R6, RZ, -23, P0 ;  /* 0xc1b80000ff067808 */ /* 0x000fca0000000000 */
[----:B---3--:R-:W-:Y:S01]  /*5e080*/  FFMA.FTZ R5, R5, 1.1920928955078125e-07, R6 ;  /* 0x3400000005057823 */ /* 0x008fe20000010006 */
[----:B--2---:R-:W-:Y:S04]  /*5e090*/  STL [R1+0x34], R10 ;  /* 0x0000340a01007387 */ /* 0x004fe80000100800 */
[----:B------:R0:W-:Y:S04]  /*5e0a0*/  STL [R1+0xcc], R8 ;  /* 0x0000cc0801007387 */ /* 0x0001e80000100800 */
[----:B------:R-:W-:Y:S04]  /*5e0b0*/  STL [R1+0x5c0], R5 ;  /* 0x0005c00501007387 */ /* 0x000fe80000100800 */
[----:B------:R-:W2:Y:S01]  /*5e0c0*/  LDL.LU R12, [R1+0xc58] ;  /* 0x000c5800010c7983 */ /* 0x000ea20000300800 */
[----:B------:R-:W-:Y:S01]  /*5e0d0*/  LOP3.LUT R24, R4, 0xff800000, RZ, 0xc0, !PT ;  /* 0xff80000004187812 */ /* 0x000fe200078ec0ff */
[----:B------:R-:W-:Y:S01]  /*5e0e0*/  FMUL R7, R10, 8388608 ;  /* 0x4b0000000a077820 */ /* 0x000fe20000400000 */
[----:B------:R-:W-:-:S02]  /*5e0f0*/  IADD3 R9, R0, -0x3f3504f3, RZ ;  /* 0xc0cafb0d00097810 */ /* 0x000fc40007ffe0ff */
[----:B-1----:R-:W-:Y:S01]  /*5e100*/  IADD3 R3, R3, -0x3f3504f3, RZ ;  /* 0xc0cafb0d03037810 */ /* 0x002fe20007ffe0ff */
[----:B------:R-:W1:Y:S01]  /*5e110*/  I2F R4, R24 ;  /* 0x0000001800047306 */ /* 0x000e620000201400 */
[----:B------:R-:W-:Y:S02]  /*5e120*/  FSETP.GEU.AND P0, PT, R10, 1.175494350822287508e-38, PT ;  /* 0x008000000a00780b */ /* 0x000fe40003f0e000 */
[----:B------:R-:W-:Y:S02]  /*5e130*/  LOP3.LUT R29, R9, 0xff800000, RZ, 0xc0, !PT ;  /* 0xff800000091d7812 */ /* 0x000fe400078ec0ff */
[----:B------:R-:W-:Y:S02]  /*5e140*/  LOP3.LUT R28, R3, 0xff800000, RZ, 0xc0, !PT ;  /* 0xff800000031c7812 */ /* 0x000fe400078ec0ff */
[----:B------:R-:W-:Y:S01]  /*5e150*/  FSEL R7, R7, R10, !P0 ;  /* 0x0000000a07077208 */ /* 0x000fe20004000000 */
[----:B------:R-:W3:Y:S08]  /*5e160*/  I2F R11, R23 ;  /* 0x00000017000b7306 */ /* 0x000ef00000201400 */
[----:B------:R-:W4:Y:S01]  /*5e170*/  I2F R0, R22 ;  /* 0x0000001600007306 */ /* 0x000f220000201400 */
[----:B------:R1:W-:Y:S01]  /*5e180*/  STL [R1+0xc8], R7 ;  /* 0x0000c80701007387 */ /* 0x0003e20000100800 */
[----:B0-----:R-:W-:-:S06]  /*5e190*/  IADD3 R8, R8, -0x3f3504f3, RZ ;  /* 0xc0cafb0d08087810 */ /* 0x001fcc0007ffe0ff */
[----:B------:R-:W0:Y:S01]  /*5e1a0*/  I2F R2, R29 ;  /* 0x0000001d00027306 */ /* 0x000e220000201400 */
[----:B------:R-:W-:Y:S02]  /*5e1b0*/  FSEL R9, RZ, -23, P1 ;  /* 0xc1b80000ff097808 */ /* 0x000fe40000800000 */
[----:B-1----:R-:W-:-:S05]  /*5e1c0*/  IADD3 R7, R7, -0x3f3504f3, RZ ;  /* 0xc0cafb0d07077810 */ /* 0x002fca0007ffe0ff */
[----:B------:R-:W1:Y:S01]  /*5e1d0*/  I2F R3, R28 ;  /* 0x0000001c00037306 */ /* 0x000e620000201400 */
[----:B------:R-:W-:Y:S02]  /*5e1e0*/  FSEL R6, RZ, -23, P2 ;  /* 0xc1b80000ff067808 */ /* 0x000fe40001000000 */
[----:B------:R-:W-:Y:S02]  /*5e1f0*/  LOP3.LUT R26, R7, 0xff800000, RZ, 0xc0, !PT ;  /* 0xff800000071a7812 */ /* 0x000fe400078ec0ff */
[----:B------:R-:W-:Y:S01]  /*5e200*/  FSEL R7, RZ, -23, P3 ;  /* 0xc1b80000ff077808 */ /* 0x000fe20001800000 */
[----:B------:R-:W-:Y:S01]  /*5e210*/  FFMA.FTZ R4, R4, 1.1920928955078125e-07, R9 ;  /* 0x3400000004047823 */ /* 0x000fe20000010009 */
[----:B------:R-:W-:Y:S02]  /*5e220*/  LOP3.LUT R27, R8, 0xff800000, RZ, 0xc0, !PT ;  /* 0xff800000081b7812 */ /* 0x000fe400078ec0ff */
[----:B------:R-:W-:Y:S01]  /*5e230*/  FSEL R8, RZ, -23, P4 ;  /* 0xc1b80000ff087808 */ /* 0x000fe20002000000 */
[----:B---3--:R-:W-:Y:S01]  /*5e240*/  FFMA.FTZ R11, R11, 1.1920928955078125e-07, R6 ;  /* 0x340000000b0b7823 */ /* 0x008fe20000010006 */
[----:B------:R-:W-:Y:S01]  /*5e250*/  FSEL R9, RZ, -23, P5 ;  /* 0xc1b80000ff097808 */ /* 0x000fe20002800000 */
[----:B----4-:R-:W-:Y:S01]  /*5e260*/  FFMA.FTZ R6, R0, 1.1920928955078125e-07, R7 ;  /* 0x3400000000067823 */ /* 0x010fe20000010007 */
[----:B------:R-:W-:Y:S01]  /*5e270*/  STL [R1+0x54c], R4 ;  /* 0x00054c0401007387 */ /* 0x000fe20000100800 */
[----:B0-----:R-:W-:-:S02]  /*5e280*/  FFMA.FTZ R0, R2, 1.1920928955078125e-07, R8 ;  /* 0x3400000002007823 */ /* 0x001fc40000010008 */
[----:B-1----:R-:W-:Y:S02]  /*5e290*/  FFMA.FTZ R2, R3, 1.1920928955078125e-07, R9 ;  /* 0x3400000003027823 */ /* 0x002fe40000010009 */
[C---:B--2---:R-:W-:Y:S01]  /*5e2a0*/  FMUL R5, R12.reuse, 8388608 ;  /* 0x4b0000000c057820 */ /* 0x044fe20000400000 */
[----:B------:R-:W-:Y:S01]  /*5e2b0*/  FSETP.GEU.AND P1, PT, R12, 1.175494350822287508e-38, PT ;  /* 0x008000000c00780b */ /* 0x000fe20003f2e000 */
[----:B------:R-:W-:Y:S03]  /*5e2c0*/  STL [R1+0x30], R12 ;  /* 0x0000300c01007387 */ /* 0x000fe60000100800 */
[----:B------:R-:W-:Y:S01]  /*5e2d0*/  FSEL R5, R5, R12, !P1 ;  /* 0x0000000c05057208 */ /* 0x000fe20004800000 */
[----:B------:R-:W-:Y:S04]  /*5e2e0*/  STL [R1+0x548], R11 ;  /* 0x0005480b01007387 */ /* 0x000fe80000100800 */
[----:B------:R0:W-:Y:S04]  /*5e2f0*/  STL [R1+0x544], R6 ;  /* 0x0005440601007387 */ /* 0x0001e80000100800 */
[----:B------:R-:W-:Y:S04]  /*5e300*/  STL [R1+0xc4], R5 ;  /* 0x0000c40501007387 */ /* 0x000fe80000100800 */
[----:B------:R1:W-:Y:S04]  /*5e310*/  STL [R1+0x540], R0 ;  /* 0x0005400001007387 */ /* 0x0003e80000100800 */
[----:B------:R2:W-:Y:S04]  /*5e320*/  STL [R1+0x53c], R2 ;  /* 0x00053c0201007387 */ /* 0x0005e80000100800 */
[----:B0-----:R-:W3:Y:S04]  /*5e330*/  LDL.LU R6, [R1+0xc5c] ;  /* 0x000c5c0001067983 */ /* 0x001ee80000300800 */
[----:B------:R-:W4:Y:S01]  /*5e340*/  LDL.LU R8, [R1+0xc60] ;  /* 0x000c600001087983 */ /* 0x000f220000300800 */
[----:B------:R-:W0:Y:S08]  /*5e350*/  I2F R4, R27 ;  /* 0x0000001b00047306 */ /* 0x000e300000201400 */
[----:B------:R-:W0:Y:S01]  /*5e360*/  I2F R10, R26 ;  /* 0x0000001a000a7306 */ /* 0x000e220000201400 */
[----:B-1----:R-:W-:-:S02]  /*5e370*/  IADD3 R0, R5, -0x3f3504f3, RZ ;  /* 0xc0cafb0d05007810 */ /* 0x002fc40007ffe0ff */
[----:B--2---:R-:W-:Y:S02]  /*5e380*/  FSEL R2, RZ, -23, P6 ;  /* 0xc1b80000ff027808 */ /* 0x004fe40003000000 */
[----:B------:R-:W-:Y:S02]  /*5e390*/  FSEL R3, RZ, -23, P0 ;  /* 0xc1b80000ff037808 */ /* 0x000fe40000000000 */
[----:B------:R-:W-:Y:S01]  /*5e3a0*/  LOP3.LUT R0, R0, 0xff800000, RZ, 0xc0, !PT ;  /* 0xff80000000007812 */ /* 0x000fe200078ec0ff */
[----:B0-----:R-:W-:Y:S02]  /*5e3b0*/  FFMA.FTZ R2, R4, 1.1920928955078125e-07, R2 ;  /* 0x3400000004027823 */ /* 0x001fe40000010002 */
[----:B------:R-:W-:Y:S02]  /*5e3c0*/  FFMA.FTZ R3, R10, 1.1920928955078125e-07, R3 ;  /* 0x340000000a037823 */ /* 0x000fe40000010003 */
[C---:B---3--:R-:W-:Y:S01]  /*5e3d0*/  FMUL R5, R6.reuse, 8388608 ;  /* 0x4b00000006057820 */ /* 0x048fe20000400000 */
[----:B------:R-:W-:Y:S01]  /*5e3e0*/  FSETP.GEU.AND P2, PT, R6, 1.175494350822287508e-38, PT ;  /* 0x008000000600780b */ /* 0x000fe20003f4e000 */
[----:B------:R0:W-:Y:S03]  /*5e3f0*/  STL [R1+0x2c], R6 ;  /* 0x00002c0601007387 */ /* 0x0001e60000100800 */
[----:B------:R-:W-:Y:S01]  /*5e400*/  FSEL R4, R5, R6, !P2 ;  /* 0x0000000605047208 */ /* 0x000fe20005000000 */
[----:B----4-:R-:W-:Y:S04]  /*5e410*/  STL [R1+0x28], R8 ;  /* 0x0000280801007387 */ /* 0x010fe80000100800 */
[----:B------:R-:W-:Y:S04]  /*5e420*/  STL [R1+0x104], R0 ;  /* 0x0001040001007387 */ /* 0x000fe80000100800 */
[----:B------:R1:W-:Y:S04]  /*5e430*/  STL [R1+0x534], R2 ;  /* 0x0005340201007387 */ /* 0x0003e80000100800 */
[----:B------:R2:W-:Y:S04]  /*5e440*/  STL [R1+0x530], R3 ;  /* 0x0005300301007387 */ /* 0x0005e80000100800 */
[----:B------:R-:W3:Y:S04]  /*5e450*/  LDL.LU R7, [R1+0xc64] ;  /* 0x000c640001077983 */ /* 0x000ee80000300800 */
[----:B------:R4:W-:Y:S04]  /*5e460*/  STL [R1+0xb4], R4 ;  /* 0x0000b40401007387 */ /* 0x0009e80000100800 */
[----:B0-----:R-:W4:Y:S01]  /*5e470*/  LDL.LU R6, [R1+0xc68] ;  /* 0x000c680001067983 */ /* 0x001f220000300800 */
[C---:B-1----:R-:W-:Y:S01]  /*5e480*/  FMUL R2, R8.reuse, 8388608 ;  /* 0x4b00000008027820 */ /* 0x042fe20000400000 */
[----:B------:R-:W-:-:S02]  /*5e490*/  FSETP.GEU.AND P5, PT, R8, 1.175494350822287508e-38, PT ;  /* 0x008000000800780b */ /* 0x000fc40003fae000 */
[----:B--2---:R-:W-:Y:S02]  /*5e4a0*/  IADD3 R3, R4, -0x3f3504f3, RZ ;  /* 0xc0cafb0d04037810 */ /* 0x004fe40007ffe0ff */
[----:B------:R-:W-:Y:S02]  /*5e4b0*/  FSEL R5, R2, R8, !P5 ;  /* 0x0000000802057208 */ /* 0x000fe40006800000 */
[----:B------:R-:W-:Y:S01]  /*5e4c0*/  LOP3.LUT R3, R3, 0xff800000, RZ, 0xc0, !PT ;  /* 0xff80000003037812 */ /* 0x000fe200078ec0ff */
[----:B------:R-:W0:Y:S01]  /*5e4d0*/  I2F R0, R0 ;  /* 0x0000000000007306 */ /* 0x000e220000201400 */
[----:B---3--:R-:W-:Y:S04]  /*5e4e0*/  STL [R1+0x24], R7 ;  /* 0x0000240701007387 */ /* 0x008fe80000100800 */
[----:B------:R1:W-:Y:S04]  /*5e4f0*/  STL [R1+0xb8], R5 ;  /* 0x0000b80501007387 */ /* 0x0003e80000100800 */
[----:B----4-:R-:W-:Y:S04]  /*5e500*/  STL [R1+0x20], R6 ;  /* 0x0000200601007387 */ /* 0x010fe80000100800 */
[----:B------:R-:W-:Y:S04]  /*5e510*/  STL [R1+0x100], R3 ;  /* 0x0001000301007387 */ /* 0x000fe80000100800 */
[----:B------:R-:W2:Y:S01]  /*5e520*/  LDL.LU R9, [R1+0xc6c] ;  /* 0x000c6c0001097983 */ /* 0x000ea20000300800 */
[----:B------:R-:W-:Y:S01]  /*5e530*/  FSEL R2, RZ, -23, P1 ;  /* 0xc1b80000ff027808 */ /* 0x000fe20000800000 */
[C---:B------:R-:W-:Y:S01]  /*5e540*/  FMUL R4, R7.reuse, 8388608 ;  /* 0x4b00000007047820 */ /* 0x040fe20000400000 */
[----:B------:R-:W-:-:S03]  /*5e550*/  FSETP.GEU.AND P0, PT, R7, 1.175494350822287508e-38, PT ;  /* 0x008000000700780b */ /* 0x000fc60003f0e000 */
[----:B0-----:R-:W-:Y:S01]  /*5e560*/  FFMA.FTZ R0, R0, 1.1920928955078125e-07, R2 ;  /* 0x3400000000007823 */ /* 0x001fe20000010002 */
[----:B-1----:R-:W-:Y:S02]  /*5e570*/  IADD3 R5, R5, -0x3f3504f3, RZ ;  /* 0xc0cafb0d05057810 */ /* 0x002fe40007ffe0ff */
[----:B------:R-:W-:Y:S02]  /*5e580*/  FSEL R2, R4, R7, !P0 ;  /* 0x0000000704027208 */ /* 0x000fe40004000000 */
[----:B------:R0:W-:Y:S02]  /*5e590*/  STL [R1+0x52c], R0 ;  /* 0x00052c0001007387 */ /* 0x0001e40000100800 */
[----:B0-----:R-:W-:Y:S02]  /*5e5a0*/  LOP3.LUT R0, R5, 0xff800000, RZ, 0xc0, !PT ;  /* 0xff80000005007812 */ /* 0x001fe400078ec0ff */
[----:B--2---:R-:W-:Y:S04]  /*5e5b0*/  STL [R1+0x1c], R9 ;  /* 0x00001c0901007387 */ /* 0x004fe80000100800 */
[----:B------:R0:W-:Y:S04]  /*5e5c0*/  STL [R1+0xb0], R2 ;  /* 0x0000b00201007387 */ /* 0x0001e80000100800 */
[----:B------:R-:W-:Y:S04]  /*5e5d0*/  STL [R1+0xfc], R0 ;  /* 0x0000fc0001007387 */ /* 0x000fe80000100800 */
[----:B------:R-:W2:Y:S01]  /*5e5e0*/  LDL.LU R8, [R1+0xc70] ;  /* 0x000c700001087983 */ /* 0x000ea20000300800 */
[C---:B------:R-:W-:Y:S01]  /*5e5f0*/  FMUL R4, R6.reuse, 8388608 ;  /* 0x4b00000006047820 */ /* 0x040fe20000400000 */
[----:B------:R-:W-:-:S02]  /*5e600*/  FSETP.GEU.AND P4, PT, R6, 1.175494350822287508e-38, PT ;  /* 0x008000000600780b */ /* 0x000fc40003f8e000 */
[----:B0-----:R-:W-:Y:S02]  /*5e610*/  IADD3 R2, R2, -0x3f3504f3, RZ ;  /* 0xc0cafb0d02027810 */ /* 0x001fe40007ffe0ff */
[----:B------:R-:W-:Y:S02]  /*5e620*/  FSEL R6, R4, R6, !P4 ;  /* 0x0000000604067208 */ /* 0x000fe40006000000 */
[----:B------:R-:W-:Y:S01]  /*5e630*/  LOP3.LUT R2, R2, 0xff800000, RZ, 0xc0, !PT ;  /* 0xff80000002027812 */ /* 0x000fe200078ec0ff */
[----:B------:R-:W0:Y:S01]  /*5e640*/  I2F R3, R3 ;  /* 0x0000000300037306 */ /* 0x000e220000201400 */
[----:B--2---:R-:W-:Y:S04]  /*5e650*/  STL [R1+0x18], R8 ;  /* 0x0000180801007387 */ /* 0x004fe80000100800 */
[----:B------:R1:W-:Y:S04]  /*5e660*/  STL [R1+0xac], R6 ;  /* 0x0000ac0601007387 */ /* 0x0003e80000100800 */
[----:B------:R-:W-:Y:S04]  /*5e670*/  STL [R1+0xf8], R2 ;  /* 0x0000f80201007387 */ /* 0x000fe80000100800 */
[----:B------:R-:W2:Y:S01]  /*5e680*/  LDL.LU R7, [R1+0xc74] ;  /* 0x000c740001077983 */ /* 0x000ea20000300800 */
[----:B------:R-:W-:Y:S01]  /*5e690*/  FSEL R4, RZ, -23, P2 ;  /* 0xc1b80000ff047808 */ /* 0x000fe20001000000 */
[C---:B------:R-:W-:Y:S01]  /*5e6a0*/  FMUL R5, R9.reuse, 8388608 ;  /* 0x4b00000009057820 */ /* 0x040fe20000400000 */
[----:B------:R-:W-:-:S02]  /*5e6b0*/  FSETP.GEU.AND P3, PT, R9, 1.175494350822287508e-38, PT ;  /* 0x008000000900780b */ /* 0x000fc40003f6e000 */
[----:B-1----:R-:W-:Y:S01]  /*5e6c0*/  IADD3 R6, R6, -0x3f3504f3, RZ ;  /* 0xc0cafb0d06067810 */ /* 0x002fe20007ffe0ff */
[----:B0-----:R-:W-:Y:S01]  /*5e6d0*/  FFMA.FTZ R3, R3, 1.1920928955078125e-07, R4 ;  /* 0x3400000003037823 */ /* 0x001fe20000010004 */
[----:B------:R-:W-:Y:S02]  /*5e6e0*/  FSEL R4, R5, R9, !P3 ;  /* 0x0000000905047208 */ /* 0x000fe40005800000 */
[----:B------:R-:W-:Y:S02]  /*5e6f0*/  LOP3.LUT R6, R6, 0xff800000, RZ, 0xc0, !PT ;  /* 0xff80000006067812 */ /* 0x000fe400078ec0ff */
[----:B------:R-:W-:Y:S02]  /*5e700*/  STL [R1+0x528], R3 ;  /* 0x0005280301007387 */ /* 0x000fe40000100800 */
[----:B------:R0:W-:Y:S02]  /*5e710*/  I2F R9, R6 ;  /* 0x0000000600097306 */ /* 0x0001e40000201400 */
[----:B--2---:R-:W-:Y:S04]  /*5e720*/  STL [R1+0x14], R7 ;  /* 0x0000140701007387 */ /* 0x004fe80000100800 */
[----:B------:R-:W-:Y:S04]  /*5e730*/  STL [R1+0xa8], R4 ;  /* 0x0000a80401007387 */ /* 0x000fe80000100800 */
[----:B------:R0:W-:Y:S04]  /*5e740*/  STL [R1+0x114], R6 ;  /* 0x0001140601007387 */ /* 0x0001e80000100800 */
[----:B0-----:R-:W2:Y:S01]  /*5e750*/  LDL.LU R6, [R1+0xc78] ;  /* 0x000c780001067983 */ /* 0x001ea20000300800 */
[----:B------:R-:W0:Y:S01]  /*5e760*/  I2F R0, R0 ;  /* 0x0000000000007306 */ /* 0x000e220000201400 */
[C---:B------:R-:W-:Y:S01]  /*5e770*/  FMUL R3, R8.reuse, 8388608 ;  /* 0x4b00000008037820 */ /* 0x040fe20000400000 */
[----:B------:R-:W-:-:S02]  /*5e780*/  FSETP.GEU.AND P6, PT, R8, 1.175494350822287508e-38, PT ;  /* 0x008000000800780b */ /* 0x000fc40003fce000 */
[----:B------:R-:W-:Y:S02]  /*5e790*/  IADD3 R4, R4, -0x3f3504f3, RZ ;  /* 0xc0cafb0d04047810 */ /* 0x000fe40007ffe0ff */
[----:B------:R-:W-:Y:S02]  /*5e7a0*/  FSEL R5, R3, R8, !P6 ;  /* 0x0000000803057208 */ /* 0x000fe40007000000 */
[----:B------:R-:W-:Y:S02]  /*5e7b0*/  FSEL R3, RZ, -23, P5 ;  /* 0xc1b80000ff037808 */ /* 0x000fe40002800000 */
[----:B------:R-:W-:Y:S01]  /*5e7c0*/  LOP3.LUT R8, R4, 0xff800000, RZ, 0xc0, !PT ;  /* 0xff80000004087812 */ /* 0x000fe200078ec0ff */
[C---:B------:R-:W-:Y:S01]  /*5e7d0*/  FMUL R4, R7.reuse, 8388608 ;  /* 0x4b00000007047820 */ /* 0x040fe20000400000 */
[----:B------:R-:W-:Y:S01]  /*5e7e0*/  FSETP.GEU.AND P5, PT, R7, 1.175494350822287508e-38, PT ;  /* 0x008000000700780b */ /* 0x000fe20003fae000 */
[----:B0-----:R-:W-:-:S03]  /*5e7f0*/  FFMA.FTZ R0, R0, 1.1920928955078125e-07, R3 ;  /* 0x3400000000007823 */ /* 0x001fc60000010003 */
[----:B------:R-:W-:Y:S01]  /*5e800*/  FSEL R7, R4, R7, !P5 ;  /* 0x0000000704077208 */ /* 0x000fe20006800000 */
[----:B------:R0:W-:Y:S01]  /*5e810*/  I2F R17, R8 ;  /* 0x0000000800117306 */ /* 0x0001e20000201400 */
[----:B--2---:R-:W-:Y:S04]  /*5e820*/  STL [R1+0x10], R6 ;  /* 0x0000100601007387 */ /* 0x004fe80000100800 */
[----:B------:R1:W-:Y:S04]  /*5e830*/  STL [R1+0xa4], R5 ;  /* 0x0000a40501007387 */ /* 0x0003e80000100800 */
[----:B------:R-:W-:Y:S01]  /*5e840*/  STL [R1+0x110], R8 ;  /* 0x0001100801007387 */ /* 0x000fe20000100800 */
[----:B-1----:R-:W-:-:S03]  /*5e850*/  IADD3 R5, R5, -0x3f3504f3, RZ ;  /* 0xc0cafb0d05057810 */ /* 0x002fc60007ffe0ff */
[----:B------:R1:W-:Y:S04]  /*5e860*/  STL [R1+0x520], R0 ;  /* 0x0005200001007387 */ /* 0x0003e80000100800 */
[----:B------:R2:W-:Y:S01]  /*5e870*/  STL [R1+0xa0], R7 ;  /* 0x0000a00701007387 */ /* 0x0005e20000100800 */
[----:B-1----:R-:W-:-:S05]  /*5e880*/  LOP3.LUT R0, R5, 0xff800000, RZ, 0xc0, !PT ;  /* 0xff80000005007812 */ /* 0x002fca00078ec0ff */
[----:B------:R-:W-:Y:S04]  /*5e890*/  STL [R1+0x10c], R0 ;  /* 0x00010c0001007387 */ /* 0x000fe80000100800 */
[----:B0-----:R-:W3:Y:S01]  /*5e8a0*/  LDL.LU R8, [R1+0xc7c] ;  /* 0x000c7c0001087983 */ /* 0x001ee20000300800 */
[----:B------:R-:W0:Y:S01]  /*5e8b0*/  I2F R2, R2 ;  /* 0x0000000200027306 */ /* 0x000e220000201400 */
[----:B------:R-:W-:Y:S01]  /*5e8c0*/  FSEL R3, RZ, -23, P0 ;  /* 0xc1b80000ff037808 */ /* 0x000fe20000000000 */
[C---:B------:R-:W-:Y:S01]  /*5e8d0*/  FMUL R4, R6.reuse, 8388608 ;  /* 0x4b00000006047820 */ /* 0x040fe20000400000 */
[----:B------:R-:W-:Y:S02]  /*5e8e0*/  FSETP.GEU.AND P2, PT, R6, 1.175494350822287508e-38, PT ;  /* 0x008000000600780b */ /* 0x000fe40003f4e000 */
[----:B------:R-:W-:-:S02]  /*5e8f0*/  IADD3 R5, R7, -0x3f3504f3, RZ ;  /* 0xc0cafb0d07057810 */ /* 0x000fc40007ffe0ff */
[----:B------:R-:W-:Y:S01]  /*5e900*/  FSEL R4, R4, R6, !P2 ;  /* 0x0000000604047208 */ /* 0x000fe20005000000 */
[----:B0-----:R-:W-:Y:S01]  /*5e910*/  FFMA.FTZ R3, R2, 1.1920928955078125e-07, R3 ;  /* 0x3400000002037823 */ /* 0x001fe20000010003 */
[----:B------:R-:W-:-:S04]  /*5e920*/  LOP3.LUT R2, R5, 0xff800000, RZ, 0xc0, !PT ;  /* 0xff80000005027812 */ /* 0x000fc800078ec0ff */
[----:B------:R0:W-:Y:S04]  /*5e930*/  STL [R1+0x51c], R3 ;  /* 0x00051c0301007387 */ /* 0x0001e80000100800 */
[----:B---3--:R-:W-:Y:S04]  /*5e940*/  STL [R1+0xc], R8 ;  /* 0x00000c0801007387 */ /* 0x008fe80000100800 */
[----:B------:R1:W-:Y:S04]  /*5e950*/  STL [R1+0x7c], R4 ;  /* 0x00007c0401007387 */ /* 0x0003e80000100800 */
[----:B------:R-:W-:Y:S04]  /*5e960*/  STL [R1+0x108], R2 ;  /* 0x0001080201007387 */ /* 0x000fe80000100800 */
[----:B--2---:R-:W2:Y:S04]  /*5e970*/  LDL.LU R7, [R1+0xc80] ;  /* 0x000c800001077983 */ /* 0x004ea80000300800 */
[----:B------:R-:W3:Y:S01]  /*5e980*/  LDL.LU R6, [R1+0xc84] ;  /* 0x000c840001067983 */ /* 0x000ee20000300800 */
[C---:B0-----:R-:W-:Y:S01]  /*5e990*/  FMUL R3, R8.reuse, 8388608 ;  /* 0x4b00000008037820 */ /* 0x041fe20000400000 */
[----:B------:R-:W-:-:S02]  /*5e9a0*/  FSETP.GEU.AND P1, PT, R8, 1.175494350822287508e-38, PT ;  /* 0x008000000800780b */ /* 0x000fc40003f2e000 */
[----:B-1----:R-:W-:Y:S02]  /*5e9b0*/  IADD3 R4, R4, -0x3f3504f3, RZ ;  /* 0xc0cafb0d04047810 */ /* 0x002fe40007ffe0ff */
[----:B------:R-:W-:Y:S02]  /*5e9c0*/  FSEL R3, R3, R8, !P1 ;  /* 0x0000000803037208 */ /* 0x000fe40004800000 */
[----:B------:R-:W-:Y:S01]  /*5e9d0*/  LOP3.LUT R8, R4, 0xff800000, RZ, 0xc0, !PT ;  /* 0xff80000004087812 */ /* 0x000fe200078ec0ff */
[----:B--2---:R-:W-:Y:S04]  /*5e9e0*/  STL [R1+0x8], R7 ;  /* 0x0000080701007387 */ /* 0x004fe80000100800 */
[----:B------:R-:W-:Y:S04]  /*5e9f0*/  STL [R1+0x70], R3 ;  /* 0x0000700301007387 */ /* 0x000fe80000100800 */
[----:B---3--:R-:W-:Y:S04]  /*5ea00*/  STL [R1+0x4], R6 ;  /* 0x0000040601007387 */ /* 0x008fe80000100800 */
[----:B------:R0:W-:Y:S04]  /*5ea10*/  STL [R1+0x4a8], R8 ;  /* 0x0004a80801007387 */ /* 0x0001e80000100800 */
[----:B------:R-:W2:Y:S01]  /*5ea20*/  LDL.LU R11, [R1+0xc88] ;  /* 0x000c8800010b7983 */ /* 0x000ea20000300800 */
[C---:B------:R-:W-:Y:S01]  /*5ea30*/  FMUL R4, R7.reuse, 8388608 ;  /* 0x4b00000007047820 */ /* 0x040fe20000400000 */
[----:B------:R-:W-:-:S02]  /*5ea40*/  FSETP.GEU.AND P0, PT, R7, 1.175494350822287508e-38, PT ;  /* 0x008000000700780b */ /* 0x000fc40003f0e000 */
[----:B------:R-:W-:Y:S02]  /*5ea50*/  IADD3 R5, R3, -0x3f3504f3, RZ ;  /* 0xc0cafb0d03057810 */ /* 0x000fe40007ffe0ff */
[----:B------:R-:W-:Y:S02]  /*5ea60*/  FSEL R4, R4, R7, !P0 ;  /* 0x0000000704047208 */ /* 0x000fe40004000000 */
[----:B------:R-:W-:Y:S01]  /*5ea70*/  LOP3.LUT R5, R5, 0xff800000, RZ, 0xc0, !PT ;  /* 0xff80000005057812 */ /* 0x000fe200078ec0ff */
[----:B------:R0:W-:Y:S01]  /*5ea80*/  I2F R16, R8 ;  /* 0x0000000800107306 */ /* 0x0001e20000201400 */
[----:B--2---:R-:W-:Y:S04]  /*5ea90*/  STL [R1], R11 ;  /* 0x0000000b01007387 */ /* 0x004fe80000100800 */
[----:B------:R1:W-:Y:S04]  /*5eaa0*/  STL [R1+0x78], R4 ;  /* 0x0000780401007387 */ /* 0x0003e80000100800 */
[----:B------:R2:W-:Y:S04]  /*5eab0*/  STL [R1+0x4a4], R5 ;  /* 0x0004a40501007387 */ /* 0x0005e80000100800 */
[----:B0-----:R-:W3:Y:S01]  /*5eac0*/  LDL.LU R8, [R1+0xc8c] ;  /* 0x000c8c0001087983 */ /* 0x001ee20000300800 */
[----:B------:R-:W-:Y:S01]  /*5ead0*/  FMUL R3, R6, 8388608 ;  /* 0x4b00000006037820 */ /* 0x000fe20000400000 */
[----:B------:R-:W-:-:S02]  /*5eae0*/  FSEL R10, RZ, -23, P4 ;  /* 0xc1b80000ff0a7808 */ /* 0x000fc40002000000 */
[----:B------:R-:W-:Y:S02]  /*5eaf0*/  FSETP.GEU.AND P4, PT, R6, 1.175494350822287508e-38, PT ;  /* 0x008000000600780b */ /* 0x000fe40003f8e000 */
[----:B-1----:R-:W-:Y:S02]  /*5eb00*/  IADD3 R4, R4, -0x3f3504f3, RZ ;  /* 0xc0cafb0d04047810 */ /* 0x002fe40007ffe0ff */
[----:B------:R-:W-:Y:S02]  /*5eb10*/  FSEL R6, R3, R6, !P4 ;  /* 0x0000000603067208 */ /* 0x000fe40006000000 */
[----:B------:R-:W-:Y:S01]  /*5eb20*/  LOP3.LUT R4, R4, 0xff800000, RZ, 0xc0, !PT ;  /* 0xff80000004047812 */ /* 0x000fe200078ec0ff */
[----:B---3--:R-:W-:Y:S04]  /*5eb30*/  STL [R1+0x80], R8 ;  /* 0x0000800801007387 */ /* 0x008fe80000100800 */
[----:B------:R-:W-:Y:S04]  /*5eb40*/  STL [R1+0x68], R6 ;  /* 0x0000680601007387 */ /* 0x000fe80000100800 */
[----:B------:R-:W-:Y:S04]  /*5eb50*/  STL [R1+0x4a0], R4 ;  /* 0x0004a00401007387 */ /* 0x000fe80000100800 */
[----:B------:R-:W3:Y:S01]  /*5eb60*/  LDL.LU R12, [R1+0xc90] ;  /* 0x000c9000010c7983 */ /* 0x000ee20000300800 */
[----:B------:R2:W-:Y:S01]  /*5eb70*/  I2F R13, R5 ;  /* 0x00000005000d7306 */ /* 0x0005e20000201400 */
[----:B------:R-:W-:-:S02]  /*5eb80*/  FSEL R3, RZ, -23, P3 ;  /* 0xc1b80000ff037808 */ /* 0x000fc40001800000 */
[C---:B------:R-:W-:Y:S02]  /*5eb90*/  FSETP.GEU.AND P3, PT, R11.reuse, 1.175494350822287508e-38, PT ;  /* 0x008000000b00780b */ /* 0x040fe40003f6e000 */
[----:B------:R-:W-:Y:S01]  /*5eba0*/  IADD3 R7, R6, -0x3f3504f3, RZ ;  /* 0xc0cafb0d06077810 */ /* 0x000fe20007ffe0ff */
[----:B--2---:R-:W-:-:S05]  /*5ebb0*/  FMUL R5, R11, 8388608 ;  /* 0x4b0000000b057820 */ /* 0x004fca0000400000 */
[----:B------:R-:W-:Y:S02]  /*5ebc0*/  FSEL R14, R5, R11, !P3 ;  /* 0x0000000b050e7208 */ /* 0x000fe40005800000 */
[----:B------:R-:W-:-:S04]  /*5ebd0*/  LOP3.LUT R11, R7, 0xff800000, RZ, 0xc0, !PT ;  /* 0xff800000070b7812 */ /* 0x000fc800078ec0ff */
[----:B------:R0:W-:Y:S01]  /*5ebe0*/  I2F R15, R11 ;  /* 0x0000000b000f7306 */ /* 0x0001e20000201400 */
[----:B---3--:R-:W-:Y:S04]  /*5ebf0*/  STL [R1+0x88], R12 ;  /* 0x0000880c01007387 */ /* 0x008fe80000100800 */
[----:B------:R-:W-:Y:S04]  /*5ec00*/  STL [R1+0x60], R14 ;  /* 0x0000600e01007387 */ /* 0x000fe80000100800 */
[----:B------:R0:W-:Y:S04]  /*5ec10*/  STL [R1+0x134], R11 ;  /* 0x0001340b01007387 */ /* 0x0001e80000100800 */
[----:B0-----:R-:W2:Y:S01]  /*5ec20*/  LDL.LU R11, [R1+0xc94] ;  /* 0x000c9400010b7983 */ /* 0x001ea20000300800 */
[----:B------:R-:W-:Y:S01]  /*5ec30*/  FMUL R6, R8, 8388608 ;  /* 0x4b00000008067820 */ /* 0x000fe20000400000 */
[----:B------:R-:W-:-:S02]  /*5ec40*/  FSEL R5, RZ, -23, P6 ;  /* 0xc1b80000ff057808 */ /* 0x000fc40003000000 */
[----:B------:R-:W-:Y:S02]  /*5ec50*/  FSETP.GEU.AND P6, PT, R8, 1.175494350822287508e-38, PT ;  /* 0x008000000800780b */ /* 0x000fe40003fce000 */
[----:B------:R-:W-:Y:S02]  /*5ec60*/  IADD3 R7, R14, -0x3f3504f3, RZ ;  /* 0xc0cafb0d0e077810 */ /* 0x000fe40007ffe0ff */
[----:B------:R-:W-:Y:S02]  /*5ec70*/  FSEL R8, R6, R8, !P6 ;  /* 0x0000000806087208 */ /* 0x000fe40007000000 */
[----:B------:R-:W-:Y:S01]  /*5ec80*/  LOP3.LUT R14, R7, 0xff800000, RZ, 0xc0, !PT ;  /* 0xff800000070e7812 */ /* 0x000fe200078ec0ff */
[C---:B------:R-:W-:Y:S01]  /*5ec90*/  FMUL R7, R12.reuse, 8388608 ;  /* 0x4b0000000c077820 */ /* 0x040fe20000400000 */
[----:B------:R-:W-:Y:S02]  /*5eca0*/  FSEL R6, RZ, -23, P5 ;  /* 0xc1b80000ff067808 */ /* 0x000fe40002800000 */
[----:B------:R-:W-:Y:S01]  /*5ecb0*/  FSETP.GEU.AND P5, PT, R12, 1.175494350822287508e-38, PT ;  /* 0x008000000c00780b */ /* 0x000fe20003fae000 */
[----:B------:R-:W-:-:S03]  /*5ecc0*/  FFMA.FTZ R10, R9, 1.1920928955078125e-07, R10 ;  /* 0x34000000090a7823 */ /* 0x000fc6000001000a */
[----:B------:R-:W-:Y:S01]  /*5ecd0*/  FSEL R12, R7, R12, !P5 ;  /* 0x0000000c070c7208 */ /* 0x000fe20006800000 */
[----:B--2---:R-:W-:Y:S04]  /*5ece0*/  STL [R1+0x84], R11 ;  /* 0x0000840b01007387 */ /* 0x004fe80000100800 */
[----:B------:R0:W-:Y:S04]  /*5ecf0*/  STL [R1+0x94], R8 ;  /* 0x0000940801007387 */ /* 0x0001e80000100800 */
[----:B------:R-:W-:Y:S01]  /*5ed00*/  STL [R1+0x4b4], R14 ;  /* 0x0004b40e01007387 */ /* 0x000fe20000100800 */
[----:B0-----:R-:W-:-:S03]  /*5ed10*/  IADD3 R8, R8, -0x3f3504f3, RZ ;  /* 0xc0cafb0d08087810 */ /* 0x001fc60007ffe0ff */
[----:B------:R0:W-:Y:S01]  /*5ed20*/  STL [R1+0x514], R10 ;  /* 0x0005140a01007387 */ /* 0x0001e20000100800 */
[----:B------:R-:W-:-:S03]  /*5ed30*/  LOP3.LUT R8, R8, 0xff800000, RZ, 0xc0, !PT ;  /* 0xff80000008087812 */ /* 0x000fc600078ec0ff */
[----:B------:R1:W-:Y:S04]  /*5ed40*/  STL [R1+0x98], R12 ;  /* 0x0000980c01007387 */ /* 0x0003e80000100800 */
[----:B------:R2:W-:Y:S04]  /*5ed50*/  STL [R1+0x4b0], R8 ;  /* 0x0004b00801007387 */ /* 0x0005e80000100800 */
[----:B------:R-:W3:Y:S01]  /*5ed60*/  LDL.LU R20, [R1+0xc98] ;  /* 0x000c980001147983 */ /* 0x000ee20000300800 */
[----:B------:R-:W4:Y:S01]  /*5ed70*/  I2F R0, R0 ;  /* 0x0000000000007306 */ /* 0x000f220000201400 */
[----:B------:R-:W-:Y:S01]  /*5ed80*/  FMUL R9, R11, 8388608 ;  /* 0x4b0000000b097820 */ /* 0x000fe20000400000 */
[----:B------:R-:W-:-:S02]  /*5ed90*/  FSEL R7, RZ, -23, P2 ;  /* 0xc1b80000ff077808 */ /* 0x000fc40001000000 */
[----:B------:R-:W-:Y:S02]  /*5eda0*/  FSETP.GEU.AND P2, PT, R11, 1.175494350822287508e-38, PT ;  /* 0x008000000b00780b */ /* 0x000fe40003f4e000 */
[----:B0-----:R-:W-:Y:S02]  /*5edb0*/  IADD3 R10, R12, -0x3f3504f3, RZ ;  /* 0xc0cafb0d0c0a7810 */ /* 0x001fe40007ffe0ff */
[----:B------:R-:W0:Y:S01]  /*5edc0*/  I2F R2, R2 ;  /* 0x0000000200027306 */ /* 0x000e220000201400 */
[----:B------:R-:W-:Y:S02]  /*5edd0*/  FSEL R11, R9, R11, !P2 ;  /* 0x0000000b090b7208 */ /* 0x000fe40005000000 */
[----:B-1----:R-:W-:Y:S01]  /*5ede0*/  LOP3.LUT R12, R10, 0xff800000, RZ, 0xc0, !PT ;  /* 0xff8000000a0c7812 */ /* 0x002fe200078ec0ff */
[----:B------:R-:W-:Y:S01]  /*5edf0*/  FFMA.FTZ R3, R17, 1.1920928955078125e-07, R3 ;  /* 0x3400000011037823 */ /* 0x000fe20000010003 */
[----:B------:R-:W-:Y:S01]  /*5ee00*/  FSEL R9, RZ, -23, P1 ;  /* 0xc1b80000ff097808 */ /* 0x000fe20000800000 */
[----:B----4-:R-:W-:-:S02]  /*5ee10*/  FFMA.FTZ R0, R0, 1.1920928955078125e-07, R5 ;  /* 0x3400000000007823 */ /* 0x010fc40000010005 */
[----:B------:R-:W1:Y:S01]  /*5ee20*/  I2F R4, R4 ;  /* 0x0000000400047306 */ /* 0x000e620000201400 */
[----:B------:R-:W-:-:S07]  /*5ee30*/  FFMA.FTZ R5, R16, 1.1920928955078125e-07, R7 ;  /* 0x3400000010057823 */ /* 0x000fce0000010007 */
[----:B------:R-:W4:Y:S08]  /*5ee40*/  I2F R14, R14 ;  /* 0x0000000e000e7306 */ /* 0x000f300000201400 */
[----:B--2---:R-:W2:Y:S01]  /*5ee50*/  I2F R8, R8 ;  /* 0x0000000800087306 */ /* 0x004ea20000201400 */
[----:B---3--:R-:W-:Y:S01]  /*5ee60*/  STL [R1+0x90], R20 ;  /* 0x0000901401007387 */ /* 0x008fe20000100800 */
[C---:B------:R-:W-:Y:S01]  /*5ee70*/  FMUL R10, R20.reuse, 8388608 ;  /* 0x4b000000140a7820 */ /* 0x040fe20000400000 */
[----:B------:R-:W-:-:S02]  /*5ee80*/  FSETP.GEU.AND P1, PT, R20, 1.175494350822287508e-38, PT ;  /* 0x008000001400780b */ /* 0x000fc40003f2e000 */
[----:B------:R-:W-:Y:S04]  /*5ee90*/  STL [R1+0xbc], R11 ;  /* 0x0000bc0b01007387 */ /* 0x000fe80000100800 */
[----:B------:R-:W-:Y:S04]  /*5eea0*/  STL [R1+0x4ac], R12 ;  /* 0x0004ac0c01007387 */ /* 0x000fe80000100800 */
[----:B------:R-:W3:Y:S04]  /*5eeb0*/  LDL R17, [R1+0x590] ;  /* 0x0005900001117983 */ /* 0x000ee80000100800 */
[----:B------:R0:W-:Y:S02]  /*5eec0*/  STL [R1+0x510], R3 ;  /* 0x0005100301007387 */ /* 0x0001e40000100800 */
[----:B0-----:R-:W-:-:S02]  /*5eed0*/  FSEL R3, R10, R20, !P1 ;  /* 0x000000140a037208 */ /* 0x001fc40004800000 */
[----:B------:R-:W3:Y:S04]  /*5eee0*/  LDL.LU R20, [R1+0x1a58] ;  /* 0x001a580001147983 */ /* 0x000ee80000300800 */
[----:B------:R0:W-:Y:S04]  /*5eef0*/  STL [R1+0x50c], R0 ;  /* 0x00050c0001007387 */ /* 0x0001e80000100800 */
[----:B------:R-:W-:Y:S01]  /*5ef00*/  STL [R1+0xc0], R3 ;  /* 0x0000c00301007387 */ /* 0x000fe20000100800 */
[----:B0-----:R-:W-:-:S05]  /*5ef10*/  FFMA.FTZ R0, R2, 1.1920928955078125e-07, R6 ;  /* 0x3400000002007823 */ /* 0x001fca0000010006 */
[----:B------:R0:W-:Y:S04]  /*5ef20*/  STL [R1+0x508], R0 ;  /* 0x0005080001007387 */ /* 0x0001e80000100800 */
[----:B------:R-:W3:Y:S04]  /*5ef30*/  LDL R16, [R1+0xf0] ;  /* 0x0000f00001107983 */ /* 0x000ee80000100800 */
[----:B------:R-:W3:Y:S01]  /*5ef40*/  LDL R7, [R1+0xe8] ;  /* 0x0000e80001077983 */ /* 0x000ee20000100800 */
[----:B0-----:R-:W-:-:S03]  /*5ef50*/  FSEL R0, RZ, -23, P0 ;  /* 0xc1b80000ff007808 */ /* 0x001fc60000000000 */
[----:B------:R0:W-:Y:S01]  /*5ef60*/  STL [R1+0x504], R5 ;  /* 0x0005040501007387 */ /* 0x0001e20000100800 */
[----:B------:R-:W-:Y:S01]  /*5ef70*/  IADD3 R2, R3, -0x3f3504f3, RZ ;  /* 0xc0cafb0d03027810 */ /* 0x000fe20007ffe0ff */
[----:B-1----:R-:W-:Y:S01]  /*5ef80*/  FFMA.FTZ R4, R4, 1.1920928955078125e-07, R0 ;  /* 0x3400000004047823 */ /* 0x002fe20000010000 */
[----:B------:R-:W-:Y:S01]  /*5ef90*/  FSEL R0, RZ, -23, P4 ;  /* 0xc1b80000ff007808 */ /* 0x000fe20002000000 */
[----:B0-----:R-:W-:Y:S02]  /*5efa0*/  FFMA.FTZ R5, R13, 1.1920928955078125e-07, R9 ;  /* 0x340000000d057823 */ /* 0x001fe40000010009 */
[----:B------:R-:W3:Y:S04]  /*5efb0*/  LDL R9, [R1+0xf4] ;  /* 0x0000f40001097983 */ /* 0x000ee80000100800 */
[----:B------:R0:W-:Y:S01]  /*5efc0*/  STL [R1+0x500], R5 ;  /* 0x0005000501007387 */ /* 0x0001e20000100800 */
[----:B------:R-:W-:-:S03]  /*5efd0*/  FFMA.FTZ R10, R15, 1.1920928955078125e-07, R0 ;  /* 0x340000000f0a7823 */ /* 0x000fc60000010000 */
[----:B------:R1:W-:Y:S01]  /*5efe0*/  STL [R1+0x4fc], R4 ;  /* 0x0004fc0401007387 */ /* 0x0003e20000100800 */
[----:B0-----:R-:W-:Y:S02]  /*5eff0*/  LOP3.LUT R5, R2, 0xff800000, RZ, 0xc0, !PT ;  /* 0xff80000002057812 */ /* 0x001fe400078ec0ff */
[----:B------:R-:W-:Y:S02]  /*5f000*/  FSEL R2, RZ, -23, P3 ;  /* 0xc1b80000ff027808 */ /* 0x000fe40001800000 */
[----:B-1----:R-:W-:Y:S01]  /*5f010*/  FSEL R4, RZ, -23, P6 ;  /* 0xc1b80000ff047808 */ /* 0x002fe20003000000 */
[----:B------:R-:W-:Y:S02]  /*5f020*/  STL [R1+0x4c0], R5 ;  /* 0x0004c00501007387 */ /* 0x000fe40000100800 */
[----:B----4-:R-:W-:Y:S02]  /*5f030*/  FFMA.FTZ R2, R14, 1.1920928955078125e-07, R2 ;  /* 0x340000000e027823 */ /* 0x010fe40000010002 */
[----:B--2---:R-:W-:Y:S01]  /*5f040*/  FFMA.FTZ R0, R8, 1.1920928955078125e-07, R4 ;  /* 0x3400000008007823 */ /* 0x004fe20000010004 */
[----:B------:R0:W-:Y:S04]  /*5f050*/  STL [R1+0x4f8], R10 ;  /* 0x0004f80a01007387 */ /* 0x0001e80000100800 */
[----:B0-----:R-:W2:Y:S04]  /*5f060*/  LDL.LU R10, [R1+0xc9c] ;  /* 0x000c9c00010a7983 */ /* 0x001ea80000300800 */
[----:B------:R-:W-:Y:S04]  /*5f070*/  STL [R1+0x4f4], R2 ;  /* 0x0004f40201007387 */ /* 0x000fe80000100800 */
[----:B------:R0:W-:Y:S04]  /*5f080*/  STL [R1+0x4f0], R0 ;  /* 0x0004f00001007387 */ /* 0x0001e80000100800 */
[----:B------:R-:W4:Y:S01]  /*5f090*/  LDL.LU R8, [R1+0xca0] ;  /* 0x000ca00001087983 */ /* 0x000f220000300800 */
[----:B------:R-:W-:Y:S01]  /*5f0a0*/  IADD3 R11, R11, -0x3f3504f3, RZ ;  /* 0xc0cafb0d0b0b7810 */ /* 0x000fe20007ffe0ff */
[----:B------:R-:W1:Y:S03]  /*5f0b0*/  I2F R12, R12 ;  /* 0x0000000c000c7306 */ /* 0x000e660000201400 */
[----:B------:R-:W-:-:S05]  /*5f0c0*/  LOP3.LUT R11, R11, 0xff800000, RZ, 0xc0, !PT ;  /* 0xff8000000b0b7812 */ /* 0x000fca00078ec0ff */
[----:B------:R-:W1:Y:S01]  /*5f0d0*/  I2F R3, R11 ;  /* 0x0000000b00037306 */ /* 0x000e620000201400 */
[----:B------:R-:W-:Y:S02]  /*5f0e0*/  FSEL R6, RZ, -23, P5 ;  /* 0xc1b80000ff067808 */ /* 0x000fe40002800000 */
[----:B0-----:R-:W-:-:S05]  /*5f0f0*/  FSEL R0, RZ, -23, P2 ;  /* 0xc1b80000ff007808 */ /* 0x001fca0001000000 */
[----:B------:R-:W0:Y:S01]  /*5f100*/  I2F R5, R5 ;  /* 0x0000000500057306 */ /* 0x000e220000201400 */
[----:B-1----:R-:W-:Y:S01]  /*5f110*/  FFMA.FTZ R2, R12, 1.1920928955078125e-07, R6 ;  /* 0x340000000c027823 */ /* 0x002fe20000010006 */
[----:B------:R-:W-:-:S04]  /*5f120*/  FSEL R4, RZ, -23, P1 ;  /* 0xc1b80000ff047808 */ /* 0x000fc80000800000 */
[----:B------:R2:W-:Y:S01]  /*5f130*/  STL [R1+0x4ec], R2 ;  /* 0x0004ec0201007387 */ /* 0x0005e20000100800 */
[----:B------:R-:W-:Y:S02]  /*5f140*/  FFMA.FTZ R3, R3, 1.1920928955078125e-07, R0 ;  /* 0x3400000003037823 */ /* 0x000fe40000010000 */
[----:B------:R-:W-:Y:S01]  /*5f150*/  IMAD.MOV.U32 R12, RZ, RZ, 0x3dc6b27f ;  /* 0x3dc6b27fff0c7424 */ /* 0x000fe200078e00ff */
[----:B---3--:R-:W-:Y:S01]  /*5f160*/  IADD3 R6, R16, -R19, RZ ;  /* 0x8000001310067210 */ /* 0x008fe20007ffe0ff */
[C---:B--2---:R-:W-:Y:S01]  /*5f170*/  FMUL R2, R10.reuse, 8388608 ;  /* 0x4b0000000a027820 */ /* 0x044fe20000400000 */
[----:B------:R-:W-:Y:S01]  /*5f180*/  FSETP.GEU.AND P0, PT, R10, 1.175494350822287508e-38, PT ;  /* 0x008000000a00780b */ /* 0x000fe20003f0e000 */
[----:B------:R1:W-:Y:S03]  /*5f190*/  STL [R1+0x8c], R10 ;  /* 0x00008c0a01007387 */ /* 0x0003e60000100800 */
[----:B------:R-:W-:Y:S01]  /*5f1a0*/  FSEL R2, R2, R10, !P0 ;  /* 0x0000000a02027208 */ /* 0x000fe20004000000 */
[C---:B----4-:R-:W-:Y:S01]  /*5f1b0*/  FMUL R0, R8.reuse, 8388608 ;  /* 0x4b00000008007820 */ /* 0x050fe20000400000 */
[----:B------:R-:W-:Y:S01]  /*5f1c0*/  FSETP.GEU.AND P1, PT, R8, 1.175494350822287508e-38, PT ;  /* 0x008000000800780b */ /* 0x000fe20003f2e000 */
[----:B------:R-:W-:Y:S04]  /*5f1d0*/  STL [R1+0x9c], R8 ;  /* 0x00009c0801007387 */ /* 0x000fe80000100800 */
[----:B------:R0:W-:Y:S01]  /*5f1e0*/  STL [R1+0x4e8], R3 ;  /* 0x0004e80301007387 */ /* 0x0001e20000100800 */
[----:B-1----:R-:W-:-:S02]  /*5f1f0*/  FSEL R10, R0, R8, !P1 ;  /* 0x00000008000a7208 */ /* 0x002fc40004800000 */
[----:B------:R-:W-:Y:S01]  /*5f200*/  IADD3 R0, R2, -0x3f3504f3, RZ ;  /* 0xc0cafb0d02007810 */ /* 0x000fe20007ffe0ff */
[----:B------:R-:W-:Y:S01]  /*5f210*/  STL [R1+0x58], R2 ;  /* 0x0000580201007387 */ /* 0x000fe20000100800 */
[----:B0-----:R-:W-:-:S05]  /*5f220*/  FFMA.FTZ R3, R5, 1.1920928955078125e-07, R4 ;  /* 0x3400000005037823 */ /* 0x001fca0000010004 */
[----:B------:R0:W-:Y:S01]  /*5f230*/  STL [R1+0x538], R3 ;  /* 0x0005380301007387 */ /* 0x0001e20000100800 */
[----:B------:R-:W-:-:S03]  /*5f240*/  IMAD.IADD R5, R7, 0x1, -R18 ;  /* 0x0000000107057824 */ /* 0x000fc600078e0a12 */
[----:B------:R1:W-:Y:S04]  /*5f250*/  STL [R1+0x54], R10 ;  /* 0x0000540a01007387 */ /* 0x0003e80000100800 */
[----:B------:R-:W2:Y:S01]  /*5f260*/  LDL R14, [R1+0xec] ;  /* 0x0000ec00010e7983 */ /* 0x000ea20000100800 */
[----:B0-----:R-:W-:-:S04]  /*5f270*/  LOP3.LUT R3, R0, 0xff800000, RZ, 0xc0, !PT ;  /* 0xff80000000037812 */ /* 0x001fc800078ec0ff */
[----:B------:R0:W3:Y:S01]  /*5f280*/  I2F R7, R3 ;  /* 0x0000000300077306 */ /* 0x0000e20000201400 */
[----:B------:R-:W-:Y:S01]  /*5f290*/  IADD3 R2, R9, -R20, RZ ;  /* 0x8000001409027210 */ /* 0x000fe20007ffe0ff */
[----:B------:R0:W-:Y:S01]  /*5f2a0*/  STL [R1+0x4bc], R3 ;  /* 0x0004bc0301007387 */ /* 0x0001e20000100800 */
[----:B------:R-:W-:-:S03]  /*5f2b0*/  FSEL R4, RZ, -23, P0 ;  /* 0xc1b80000ff047808 */ /* 0x000fc60000000000 */
[----:B------:R-:W-:Y:S01]  /*5f2c0*/  FADD R0, R2, -1 ;  /* 0xbf80000002007421 */ /* 0x000fe20000000000 */
[----:B------:R-:W-:-:S04]  /*5f2d0*/  IADD3 R2, R10, -0x3f3504f3, RZ ;  /* 0xc0cafb0d0a027810 */ /* 0x000fc80007ffe0ff */
[----:B-1----:R-:W-:Y:S01]  /*5f2e0*/  LOP3.LUT R10, R2, 0xff800000, RZ, 0xc0, !PT ;  /* 0xff800000020a7812 */ /* 0x002fe200078ec0ff */
[C---:B0-----:R-:W-:Y:S02]  /*5f2f0*/  FFMA.FTZ R3, R0.reuse, R12, -0.16845393180847167969 ;  /* 0xbe2c7f3000037423 */ /* 0x041fe4000001000c */
[----:B---3--:R-:W-:Y:S02]  /*5f300*/  FFMA.FTZ R4, R7, 1.1920928955078125e-07, R4 ;  /* 0x3400000007047823 */ /* 0x008fe40000010004 */
[C---:B------:R-:W-:Y:S01]  /*5f310*/  FFMA.FTZ R3, R0.reuse, R3, 0.1716887056827545166 ;  /* 0x3e2fcf2a00037423 */ /* 0x040fe20000010003 */
[----:B------:R0:W-:Y:S04]  /*5f320*/  STL [R1+0x4b8], R10 ;  /* 0x0004b80a01007387 */ /* 0x0001e80000100800 */
[----:B------:R-:W3:Y:S01]  /*5f330*/  LDL R15, [R1+0xe4] ;  /* 0x0000e400010f7983 */ /* 0x000ee20000100800 */
[----:B------:R-:W-:-:S03]  /*5f340*/  FFMA.FTZ R2, R0, R3, -0.17900948226451873779 ;  /* 0xbe374e4300027423 */ /* 0x000fc60000010003 */
[----:B------:R1:W-:Y:S01]  /*5f350*/  STL [R1+0x524], R4 ;  /* 0x0005240401007387 */ /* 0x0003e20000100800 */
[----:B------:R0:W4:Y:S03]  /*5f360*/  I2F R3, R10 ;  /* 0x0000000a00037306 */ /* 0x0001260000201400 */
[----:B------:R-:W3:Y:S04]  /*5f370*/  LDL R13, [R1+0xdc] ;  /* 0x0000dc00010d7983 */ /* 0x000ee80000100800 */
[----:B------:R-:W3:Y:S04]  /*5f380*/  LDL R16, [R1+0xe0] ;  /* 0x0000e00001107983 */ /* 0x000ee80000100800 */
[----:B0-----:R-:W3:Y:S01]  /*5f390*/  LDL R10, [R1+0xd8] ;  /* 0x0000d800010a7983 */ /* 0x001ee20000100800 */
[----:B------:R-:W-:-:S02]  /*5f3a0*/  FADD R6, R6, -1 ;  /* 0xbf80000006067421 */ /* 0x000fc40000000000 */
[----:B------:R-:W-:Y:S02]  /*5f3b0*/  FADD R5, R5, -1 ;  /* 0xbf80000005057421 */ /* 0x000fe40000000000 */
[CC--:B------:R-:W-:Y:S02]  /*5f3c0*/  FFMA.FTZ R9, R6.reuse, R12.reuse, -0.16845393180847167969 ;  /* 0xbe2c7f3006097423 */ /* 0x0c0fe4000001000c */
[C---:B------:R-:W-:Y:S02]  /*5f3d0*/  FFMA.FTZ R8, R5.reuse, R12, -0.16845393180847167969 ;  /* 0xbe2c7f3005087423 */ /* 0x040fe4000001000c */
[C---:B------:R-:W-:Y:S02]  /*5f3e0*/  FFMA.FTZ R9, R6.reuse, R9, 0.1716887056827545166 ;  /* 0x3e2fcf2a06097423 */ /* 0x040fe40000010009 */
[----:B------:R-:W-:Y:S02]  /*5f3f0*/  FFMA.FTZ R8, R5, R8, 0.1716887056827545166 ;  /* 0x3e2fcf2a05087423 */ /* 0x000fe40000010008 */
[----:B------:R-:W-:-:S02]  /*5f400*/  FFMA.FTZ R9, R6, R9, -0.17900948226451873779 ;  /* 0xbe374e4306097423 */ /* 0x000fc40000010009 */
[C---:B------:R-:W-:Y:S02]  /*5f410*/  FFMA.FTZ R8, R5.reuse, R8, -0.17900948226451873779 ;  /* 0xbe374e4305087423 */ /* 0x040fe40000010008 */
[----:B------:R-:W-:Y:S02]  /*5f420*/  FFMA.FTZ R2, R0, R2, 0.20512372255325317383 ;  /* 0x3e520bf400027423 */ /* 0x000fe40000010002 */
[----:B------:R-:W-:Y:S02]  /*5f430*/  FFMA.FTZ R9, R6, R9, 0.20512372255325317383 ;  /* 0x3e520bf406097423 */ /* 0x000fe40000010009 */
[----:B------:R-:W-:Y:S02]  /*5f440*/  FFMA.FTZ R8, R5, R8, 0.20512372255325317383 ;  /* 0x3e520bf405087423 */ /* 0x000fe40000010008 */
[----:B------:R-:W-:Y:S02]  /*5f450*/  FFMA.FTZ R2, R0, R2, -0.24046532809734344482 ;  /* 0xbe763c8b00027423 */ /* 0x000fe40000010002 */
[----:B------:R-:W-:-:S02]  /*5f460*/  FFMA.FTZ R9, R6, R9, -0.24046532809734344482 ;  /* 0xbe763c8b06097423 */ /* 0x000fc40000010009 */
[C---:B------:R-:W-:Y:S02]  /*5f470*/  FFMA.FTZ R8, R5.reuse, R8, -0.24046532809734344482 ;  /* 0xbe763c8b05087423 */ /* 0x040fe40000010008 */
[----:B------:R-:W-:Y:S02]  /*5f480*/  FFMA.FTZ R2, R0, R2, 0.28857114911079406738 ;  /* 0x3e93bf9900027423 */ /* 0x000fe40000010002 */
[----:B------:R-:W-:Y:S02]  /*5f490*/  FFMA.FTZ R9, R6, R9, 0.28857114911079406738 ;  /* 0x3e93bf9906097423 */ /* 0x000fe40000010009 */
[----:B------:R-:W-:Y:S02]  /*5f4a0*/  FFMA.FTZ R8, R5, R8, 0.28857114911079406738 ;  /* 0x3e93bf9905087423 */ /* 0x000fe40000010008 */
[----:B------:R-:W-:Y:S02]  /*5f4b0*/  FFMA.FTZ R2, R0, R2, -0.36067417263984680176 ;  /* 0xbeb8aa4900027423 */ /* 0x000fe40000010002 */
[----:B------:R-:W-:-:S02]  /*5f4c0*/  FFMA.FTZ R9, R6, R9, -0.36067417263984680176 ;  /* 0xbeb8aa4906097423 */ /* 0x000fc40000010009 */
[C---:B------:R-:W-:Y:S01]  /*5f4d0*/  FFMA.FTZ R8, R5.reuse, R8, -0.36067417263984680176 ;  /* 0xbeb8aa4905087423 */ /* 0x040fe20000010008 */
[----:B-1----:R-:W-:Y:S01]  /*5f4e0*/  FSEL R4, RZ, -23, P1 ;  /* 0xc1b80000ff047808 */ /* 0x002fe20000800000 */
[----:B------:R-:W-:Y:S02]  /*5f4f0*/  FFMA.FTZ R2, R0, R2, 0.48089820146560668945 ;  /* 0x3ef6384a00027423 */ /* 0x000fe40000010002 */
[----:B------:R-:W-:Y:S02]  /*5f500*/  FFMA.FTZ R9, R6, R9, 0.48089820146560668945 ;  /* 0x3ef6384a06097423 */ /* 0x000fe40000010009 */
[----:B------:R-:W-:Y:S02]  /*5f510*/  FFMA.FTZ R8, R5, R8, 0.48089820146560668945 ;  /* 0x3ef6384a05087423 */ /* 0x000fe40000010008 */
[----:B------:R-:W-:Y:S02]  /*5f520*/  FFMA.FTZ R2, R0, R2, -0.72134751081466674805 ;  /* 0xbf38aa3b00027423 */ /* 0x000fe40000010002 */
[----:B------:R-:W-:-:S02]  /*5f530*/  FFMA.FTZ R9, R6, R9, -0.72134751081466674805 ;  /* 0xbf38aa3b06097423 */ /* 0x000fc40000010009 */
[----:B----4-:R-:W-:Y:S02]  /*5f540*/  FFMA.FTZ R3, R3, 1.1920928955078125e-07, R4 ;  /* 0x3400000003037823 */ /* 0x010fe40000010004 */
[C---:B------:R-:W-:Y:S02]  /*5f550*/  FFMA.FTZ R8, R5.reuse, R8, -0.72134751081466674805 ;  /* 0xbf38aa3b05087423 */ /* 0x040fe40000010008 */
[----:B------:R-:W-:Y:S02]  /*5f560*/  FMUL R2, R0, R2 ;  /* 0x0000000200027220 */ /* 0x000fe40000400000 */
[----:B------:R-:W-:Y:S01]  /*5f570*/  FMUL R9, R6, R9 ;  /* 0x0000000906097220 */ /* 0x000fe20000400000 */
[----:B------:R0:W-:Y:S01]  /*5f580*/  STL [R1+0x518], R3 ;  /* 0x0005180301007387 */ /* 0x0001e20000100800 */
[----:B------:R-:W-:Y:S02]  /*5f590*/  FMUL R8, R5, R8 ;  /* 0x0000000805087220 */ /* 0x000fe40000400000 */
[----:B------:R-:W-:-:S02]  /*5f5a0*/  FMUL R2, R0, R2 ;  /* 0x0000000200027220 */ /* 0x000fc40000400000 */
[----:B------:R-:W-:Y:S02]  /*5f5b0*/  FMUL R9, R6, R9 ;  /* 0x0000000906097220 */ /* 0x000fe40000400000 */
[C---:B------:R-:W-:Y:S02]  /*5f5c0*/  FMUL R8, R5.reuse, R8 ;  /* 0x0000000805087220 */ /* 0x040fe40000400000 */
[----:B------:R-:W-:Y:S02]  /*5f5d0*/  FFMA.FTZ R4, R0, 1.4426950216293334961, R2 ;  /* 0x3fb8aa3b00047823 */ /* 0x000fe40000010002 */
[----:B------:R-:W-:Y:S02]  /*5f5e0*/  FFMA.FTZ R0, R6, 1.4426950216293334961, R9 ;  /* 0x3fb8aa3b06007823 */ /* 0x000fe40000010009 */
[----:B------:R-:W-:Y:S01]  /*5f5f0*/  FFMA.FTZ R2, R5, 1.4426950216293334961, R8 ;  /* 0x3fb8aa3b05027823 */ /* 0x000fe20000010008 */
[----:B------:R-:W-:Y:S04]  /*5f600*/  STL [R1+0x4e4], R4 ;  /* 0x0004e40401007387 */ /* 0x000fe80000100800 */
[----:B------:R3:W-:Y:S04]  /*5f610*/  STL [R1+0x4e0], R0 ;  /* 0x0004e00001007387 */ /* 0x0007e80000100800 */
[----:B------:R1:W-:Y:S01]  /*5f620*/  STL [R1+0x4dc], R2 ;  /* 0x0004dc0201007387 */ /* 0x0003e20000100800 */
[----:B--2---:R-:W-:-:S05]  /*5f630*/  IADD3 R7, R14, -R21, RZ ;  /* 0x800000150e077210 */ /* 0x004fca0007ffe0ff */
[----:B------:R-:W-:-:S04]  /*5f640*/  FADD R7, R7, -1 ;  /* 0xbf80000007077421 */ /* 0x000fc80000000000 */
[----:B0-----:R-:W-:-:S04]  /*5f650*/  FFMA.FTZ R3, R7, R12, -0.16845393180847167969 ;  /* 0xbe2c7f3007037423 */ /* 0x001fc8000001000c */
[----:B------:R-:W-:-:S04]  /*5f660*/  FFMA.FTZ R3, R7, R3, 0.1716887056827545166 ;  /* 0x3e2fcf2a07037423 */ /* 0x000fc80000010003 */
[----:B------:R-:W-:-:S04]  /*5f670*/  FFMA.FTZ R3, R7, R3, -0.17900948226451873779 ;  /* 0xbe374e4307037423 */ /* 0x000fc80000010003 */
[----:B------:R-:W-:Y:S01]  /*5f680*/  FFMA.FTZ R6, R7, R3, 0.20512372255325317383 ;  /* 0x3e520bf407067423 */ /* 0x000fe20000010003 */
[----:B---3--:R-:W-:Y:S02]  /*5f690*/  IADD3 R0, R15, -R25, RZ ;  /* 0x800000190f007210 */ /* 0x008fe40007ffe0ff */
[----:B------:R-:W2:Y:S01]  /*5f6a0*/  LDL R15, [R1+0xd4] ;  /* 0x0000d400010f7983 */ /* 0x000ea20000100800 */
[----:B------:R-:W-:-:S03]  /*5f6b0*/  IMAD.IADD R3, R13, 0x1, -R24 ;  /* 0x000000010d037824 */ /* 0x000fc600078e0a18 */
[----:B------:R-:W3:Y:S01]  /*5f6c0*/  LDL R13, [R1+0xd0] ;  /* 0x0000d000010d7983 */ /* 0x000ee20000100800 */
[----:B-1----:R-:W-:-:S03]  /*5f6d0*/  IADD3 R2, R16, -R23, RZ ;  /* 0x8000001710027210 */ /* 0x002fc60007ffe0ff */
[----:B------:R-:W3:Y:S01]  /*5f6e0*/  LDL R16, [R1+0xcc] ;  /* 0x0000cc0001107983 */ /* 0x000ee20000100800 */
[----:B------:R-:W-:-:S03]  /*5f6f0*/  IADD3 R9, R10, -R22, RZ ;  /* 0x800000160a097210 */ /* 0x000fc60007ffe0ff */
[----:B------:R-:W3:Y:S01]  /*5f700*/  LDL R10, [R1+0xc8] ;  /* 0x0000c800010a7983 */ /* 0x000ee20000100800 */
[----:B------:R-:W-:Y:S02]  /*5f710*/  FFMA.FTZ R6, R7, R6, -0.24046532809734344482 ;  /* 0xbe763c8b07067423 */ /* 0x000fe40000010006 */
[----:B------:R-:W-:Y:S02]  /*5f720*/  FADD R0, R0, -1 ;  /* 0xbf80000000007421 */ /* 0x000fe40000000000 */
[----:B------:R-:W-:Y:S02]  /*5f730*/  FADD R3, R3, -1 ;  /* 0xbf80000003037421 */ /* 0x000fe40000000000 */
[----:B------:R-:W-:Y:S02]  /*5f740*/  FFMA.FTZ R6, R7, R6, 0.28857114911079406738 ;  /* 0x3e93bf9907067423 */ /* 0x000fe40000010006 */
[-C--:B------:R-:W-:Y:S02]  /*5f750*/  FFMA.FTZ R4, R0, R12.reuse, -0.16845393180847167969 ;  /* 0xbe2c7f3000047423 */ /* 0x080fe4000001000c */
[----:B------:R-:W-:-:S02]  /*5f760*/  FFMA.FTZ R5, R3, R12, -0.16845393180847167969 ;  /* 0xbe2c7f3003057423 */ /* 0x000fc4000001000c */
[----:B------:R-:W-:Y:S02]  /*5f770*/  FFMA.FTZ R6, R7, R6, -0.36067417263984680176 ;  /* 0xbeb8aa4907067423 */ /* 0x000fe40000010006 */
[C---:B------:R-:W-:Y:S02]  /*5f780*/  FFMA.FTZ R4, R0.reuse, R4, 0.1716887056827545166 ;  /* 0x3e2fcf2a00047423 */ /* 0x040fe40000010004 */
[----:B------:R-:W-:Y:S02]  /*5f790*/  FFMA.FTZ R5, R3, R5, 0.1716887056827545166 ;  /* 0x3e2fcf2a03057423 */ /* 0x000fe40000010005 */
[----:B------:R-:W-:Y:S02]  /*5f7a0*/  FFMA.FTZ R6, R7, R6, 0.48089820146560668945 ;  /* 0x3ef6384a07067423 */ /* 0x000fe40000010006 */
[----:B------:R-:W-:Y:S02]  /*5f7b0*/  FFMA.FTZ R4, R0, R4, -0.17900948226451873779 ;  /* 0xbe374e4300047423 */ /* 0x000fe40000010004 */
[----:B------:R-:W-:-:S02]  /*5f7c0*/  FFMA.FTZ R5, R3, R5, -0.17900948226451873779 ;  /* 0xbe374e4303057423 */ /* 0x000fc40000010005 */
[----:B------:R-:W-:Y:S02]  /*5f7d0*/  FFMA.FTZ R6, R7, R6, -0.72134751081466674805 ;  /* 0xbf38aa3b07067423 */ /* 0x000fe40000010006 */
[C---:B------:R-:W-:Y:S02]  /*5f7e0*/  FFMA.FTZ R4, R0.reuse, R4, 0.20512372255325317383 ;  /* 0x3e520bf400047423 */ /* 0x040fe40000010004 */
[----:B------:R-:W-:Y:S02]  /*5f7f0*/  FFMA.FTZ R5, R3, R5, 0.20512372255325317383 ;  /* 0x3e520bf403057423 */ /* 0x000fe40000010005 */
[----:B------:R-:W-:Y:S02]  /*5f800*/  FMUL R6, R7, R6 ;  /* 0x0000000607067220 */ /* 0x000fe40000400000 */
[----:B------:R-:W-:Y:S02]  /*5f810*/  FFMA.FTZ R4, R0, R4, -0.24046532809734344482 ;  /* 0xbe763c8b00047423 */ /* 0x000fe40000010004 */
[----:B------:R-:W-:-:S02]  /*5f820*/  FFMA.FTZ R5, R3, R5, -0.24046532809734344482 ;  /* 0xbe763c8b03057423 */ /* 0x000fc40000010005 */
[----:B------:R-:W-:Y:S02]  /*5f830*/  FMUL R6, R7, R6 ;  /* 0x0000000607067220 */ /* 0x000fe40000400000 */
[----:B------:R-:W-:Y:S02]  /*5f840*/  FFMA.FTZ R4, R0, R4, 0.28857114911079406738 ;  /* 0x3e93bf9900047423 */ /* 0x000fe40000010004 */
[----:B------:R-:W-:Y:S02]  /*5f850*/  FFMA.FTZ R5, R3, R5, 0.28857114911079406738 ;  /* 0x3e93bf9903057423 */ /* 0x000fe40000010005 */
[----:B------:R-:W-:Y:S02]  /*5f860*/  FFMA.FTZ R6, R7, 1.4426950216293334961, R6 ;  /* 0x3fb8aa3b07067823 */ /* 0x000fe40000010006 */
[----:B------:R-:W-:Y:S02]  /*5f870*/  FADD R2, R2, -1 ;  /* 0xbf80000002027421 */ /* 0x000fe40000000000 */
[----:B------:R-:W-:-:S02]  /*5f880*/  FFMA.FTZ R4, R0, R4, -0.36067417263984680176 ;  /* 0xbeb8aa4900047423 */ /* 0x000fc40000010004 */
[----:B------:R-:W-:Y:S02]  /*5f890*/  FFMA.FTZ R5, R3, R5, -0.36067417263984680176 ;  /* 0xbeb8aa4903057423 */ /* 0x000fe40000010005 */
[----:B------:R-:W-:Y:S01]  /*5f8a0*/  FADD R7, R9, -1 ;  /* 0xbf80000009077421 */ /* 0x000fe20000000000 */
[----:B------:R0:W-:Y:S01]  /*5f8b0*/  STL [R1+0x4d8], R6 ;  /* 0x0004d80601007387 */ /* 0x0001e20000100800 */
[----:B------:R-:W-:Y:S02]  /*5f8c0*/  FFMA.FTZ R8, R2, R12, -0.16845393180847167969 ;  /* 0xbe2c7f3002087423 */ /* 0x000fe4000001000c */
[----:B------:R-:W-:Y:S02]  /*5f8d0*/  FFMA.FTZ R4, R0, R4, 0.48089820146560668945 ;  /* 0x3ef6384a00047423 */ /* 0x000fe40000010004 */
[----:B------:R-:W-:Y:S02]  /*5f8e0*/  FFMA.FTZ R8, R2, R8, 0.1716887056827545166 ;  /* 0x3e2fcf2a02087423 */ /* 0x000fe40000010008 */
[----:B------:R-:W-:-:S02]  /*5f8f0*/  FFMA.FTZ R4, R0, R4, -0.72134751081466674805 ;  /* 0xbf38aa3b00047423 */ /* 0x000fc40000010004 */
[----:B0-----:R-:W-:Y:S02]  /*5f900*/  FFMA.FTZ R6, R3, R5, 0.48089820146560668945 ;  /* 0x3ef6384a03067423 */ /* 0x001fe40000010005 */
[----:B------:R-:W-:Y:S02]  /*5f910*/  FFMA.FTZ R5, R7, R12, -0.16845393180847167969 ;  /* 0xbe2c7f3007057423 */ /* 0x000fe4000001000c */
[----:B------:R-:W-:Y:S02]  /*5f920*/  FFMA.FTZ R6, R3, R6, -0.72134751081466674805 ;  /* 0xbf38aa3b03067423 */ /* 0x000fe40000010006 */
[----:B------:R-:W-:Y:S02]  /*5f930*/  FFMA.FTZ R5, R7, R5, 0.1716887056827545166 ;  /* 0x3e2fcf2a07057423 */ /* 0x000fe40000010005 */
[----:B------:R-:W-:Y:S02]  /*5f940*/  FFMA.FTZ R8, R2, R8, -0.17900948226451873779 ;  /* 0xbe374e4302087423 */ /* 0x000fe40000010008 */
[----:B------:R-:W-:-:S02]  /*5f950*/  FMUL R4, R0, R4 ;  /* 0x0000000400047220 */ /* 0x000fc40000400000 */
[----:B------:R-:W-:Y:S02]  /*5f960*/  FMUL R6, R3, R6 ;  /* 0x0000000603067220 */ /* 0x000fe40000400000 */
[----:B------:R-:W-:Y:S02]  /*5f970*/  FFMA.FTZ R5, R7, R5, -0.17900948226451873779 ;  /* 0xbe374e4307057423 */ /* 0x000fe40000010005 */
[----:B------:R-:W-:Y:S02]  /*5f980*/  FFMA.FTZ R8, R2, R8, 0.20512372255325317383 ;  /* 0x3e520bf402087423 */ /* 0x000fe40000010008 */
[----:B------:R-:W-:Y:S02]  /*5f990*/  FMUL R4, R0, R4 ;  /* 0x0000000400047220 */ /* 0x000fe40000400000 */
[----:B------:R-:W-:Y:S02]  /*5f9a0*/  FMUL R6, R3, R6 ;  /* 0x0000000603067220 */ /* 0x000fe40000400000 */
[----:B------:R-:W-:-:S02]  /*5f9b0*/  FFMA.FTZ R5, R7, R5, 0.20512372255325317383 ;  /* 0x3e520bf407057423 */ /* 0x000fc40000010005 */
[----:B------:R-:W-:Y:S02]  /*5f9c0*/  FFMA.FTZ R8, R2, R8, -0.24046532809734344482 ;  /* 0xbe763c8b02087423 */ /* 0x000fe40000010008 */
[----:B------:R-:W-:Y:S02]  /*5f9d0*/  FFMA.FTZ R4, R0, 1.4426950216293334961, R4 ;  /* 0x3fb8aa3b00047823 */ /* 0x000fe40000010004 */
[----:B------:R-:W-:Y:S02]  /*5f9e0*/  FFMA.FTZ R0, R3, 1.4426950216293334961, R6 ;  /* 0x3fb8aa3b03007823 */ /* 0x000fe40000010006 */
[C---:B------:R-:W-:Y:S02]  /*5f9f0*/  FFMA.FTZ R3, R7.reuse, R5, -0.24046532809734344482 ;  /* 0xbe763c8b07037423 */ /* 0x040fe40000010005 */
[----:B------:R-:W-:Y:S02]  /*5fa00*/  FFMA.FTZ R8, R2, R8, 0.28857114911079406738 ;  /* 0x3e93bf9902087423 */ /* 0x000fe40000010008 */
[----:B------:R-:W-:-:S02]  /*5fa10*/  FFMA.FTZ R3, R7, R3, 0.28857114911079406738 ;  /* 0x3e93bf9907037423 */ /* 0x000fc40000010003 */
[C---:B------:R-:W-:Y:S02]  /*5fa20*/  FFMA.FTZ R8, R2.reuse, R8, -0.36067417263984680176 ;  /* 0xbeb8aa4902087423 */ /* 0x040fe40000010008 */
[C---:B------:R-:W-:Y:S02]  /*5fa30*/  FFMA.FTZ R3, R7.reuse, R3, -0.36067417263984680176 ;  /* 0xbeb8aa4907037423 */ /* 0x040fe40000010003 */
[C---:B------:R-:W-:Y:S02]  /*5fa40*/  FFMA.FTZ R8, R2.reuse, R8, 0.48089820146560668945 ;  /* 0x3ef6384a02087423 */ /* 0x040fe40000010008 */
[C---:B------:R-:W-:Y:S02]  /*5fa50*/  FFMA.FTZ R3, R7.reuse, R3, 0.48089820146560668945 ;  /* 0x3ef6384a07037423 */ /* 0x040fe40000010003 */
[----:B------:R-:W-:Y:S02]  /*5fa60*/  FFMA.FTZ R8, R2, R8, -0.72134751081466674805 ;  /* 0xbf38aa3b02087423 */ /* 0x000fe40000010008 */
[----:B------:R-:W-:-:S02]  /*5fa70*/  FFMA.FTZ R3, R7, R3, -0.72134751081466674805 ;  /* 0xbf38aa3b07037423 */ /* 0x000fc40000010003 */
[C---:B------:R-:W-:Y:S02]  /*5fa80*/  FMUL R8, R2.reuse, R8 ;  /* 0x0000000802087220 */ /* 0x040fe40000400000 */
[C---:B------:R-:W-:Y:S02]  /*5fa90*/  FMUL R3, R7.reuse, R3 ;  /* 0x0000000307037220 */ /* 0x040fe40000400000 */
[----:B------:R-:W-:Y:S01]  /*5faa0*/  FMUL R8, R2, R8 ;  /* 0x0000000802087220 */ /* 0x000fe20000400000 */
[----:B------:R-:W-:Y:S01]  /*5fab0*/  STL [R1+0x4d4], R4 ;  /* 0x0004d40401007387 */ /* 0x000fe20000100800 */
[----:B------:R-:W-:-:S03]  /*5fac0*/  FMUL R3, R7, R3 ;  /* 0x0000000307037220 */ /* 0x000fc60000400000 */
[----:B------:R0:W-:Y:S01]  /*5fad0*/  STL [R1+0x4d0], R0 ;  /* 0x0004d00001007387 */ /* 0x0001e20000100800 */
[----:B------:R-:W-:Y:S02]  /*5fae0*/  FFMA.FTZ R3, R7, 1.4426950216293334961, R3 ;  /* 0x3fb8aa3b07037823 */ /* 0x000fe40000010003 */
[----:B0-----:R-:W-:-:S05]  /*5faf0*/  FFMA.FTZ R0, R2, 1.4426950216293334961, R8 ;  /* 0x3fb8aa3b02007823 */ /* 0x001fca0000010008 */
[----:B------:R0:W-:Y:S04]  /*5fb00*/  STL [R1+0x4cc], R0 ;  /* 0x0004cc0001007387 */ /* 0x0001e80000100800 */
[----:B------:R-:W4:Y:S04]  /*5fb10*/  LDL.LU R18, [R1+0x104] ;  /* 0x0001040001127983 */ /* 0x000f280000300800 */
[----:B------:R1:W-:Y:S04]  /*5fb20*/  STL [R1+0x4c8], R3 ;  /* 0x0004c80301007387 */ /* 0x0003e80000100800 */
[----:B------:R-:W4:Y:S04]  /*5fb30*/  LDL R19, [R1+0xc4] ;  /* 0x0000c40001137983 */ /* 0x000f280000100800 */
[----:B------:R-:W4:Y:S04]  /*5fb40*/  LDL.LU R20, [R1+0x100] ;  /* 0x0001000001147983 */ /* 0x000f280000300800 */
[----:B------:R-:W4:Y:S04]  /*5fb50*/  LDL R12, [R1+0xb4] ;  /* 0x0000b400010c7983 */ /* 0x000f280000100800 */
[----:B------:R-:W4:Y:S01]  /*5fb60*/  LDL.LU R14, [R1+0xfc] ;  /* 0x0000fc00010e7983 */ /* 0x000f220000300800 */
[----:B--2---:R-:W-:-:S03]  /*5fb70*/  IMAD.IADD R4, R15, 0x1, -R29 ;  /* 0x000000010f047824 */ /* 0x004fc600078e0a1d */
[----:B------:R-:W2:Y:S01]  /*5fb80*/  LDL R15, [R1+0xb8] ;  /* 0x0000b800010f7983 */ /* 0x000ea20000100800 */
[----:B------:R-:W-:Y:S01]  /*5fb90*/  FADD R4, R4, -1 ;  /* 0xbf80000004047421 */ /* 0x000fe20000000000 */
[----:B---3--:R-:W-:Y:S02]  /*5fba0*/  IADD3 R6, R13, -R28, RZ ;  /* 0x8000001c0d067210 */ /* 0x008fe40007ffe0ff */
[----:B------:R-:W3:Y:S01]  /*5fbb0*/  LDL.LU R13, [R1+0xf8] ;  /* 0x0000f800010d7983 */ /* 0x000ee20000300800 */
[----:B------:R-:W-:Y:S02]  /*5fbc0*/  IADD3 R5, R16, -R27, RZ ;  /* 0x8000001b10057210 */ /* 0x000fe40007ffe0ff */
[----:B------:R-:W-:Y:S01]  /*5fbd0*/  FADD R6, R6, -1 ;  /* 0xbf80000006067421 */ /* 0x000fe20000000000 */
[----:B------:R-:W3:Y:S01]  /*5fbe0*/  LDL R16, [R1+0xb0] ;  /* 0x0000b00001107983 */ /* 0x000ee20000100800 */
[----:B------:R-:W-:Y:S01]  /*5fbf0*/  IMAD.IADD R2, R10, 0x1, -R26 ;  /* 0x000000010a027824 */ /* 0x000fe200078e0a1a */
[----:B------:R-:W-:Y:S01]  /*5fc00*/  MOV R26, 0x3dc6b27f ;  /* 0x3dc6b27f001a7802 */ /* 0x000fe20000000f00 */
[----:B------:R-:W-:-:S04]  /*5fc10*/  FADD R5, R5, -1 ;  /* 0xbf80000005057421 */ /* 0x000fc80000000000 */
[-C--:B0-----:R-:W-:Y:S02]  /*5fc20*/  FFMA.FTZ R0, R4, R26.reuse, -0.16845393180847167969 ;  /* 0xbe2c7f3004007423 */ /* 0x081fe4000001001a */
[-C--:B------:R-:W-:Y:S02]  /*5fc30*/  FFMA.FTZ R9, R6, R26.reuse, -0.16845393180847167969 ;  /* 0xbe2c7f3006097423 */ /* 0x080fe4000001001a */
[C---:B------:R-:W-:Y:S02]  /*5fc40*/  FFMA.FTZ R8, R5.reuse, R26, -0.16845393180847167969 ;  /* 0xbe2c7f3005087423 */ /* 0x040fe4000001001a */
[----:B------:R-:W-:Y:S02]  /*5fc50*/  FFMA.FTZ R0, R4, R0, 0.1716887056827545166 ;  /* 0x3e2fcf2a04007423 */ /* 0x000fe40000010000 */
[----:B------:R-:W-:Y:S02]  /*5fc60*/  FFMA.FTZ R9, R6, R9, 0.1716887056827545166 ;  /* 0x3e2fcf2a06097423 */ /* 0x000fe40000010009 */
[----:B------:R-:W-:-:S02]  /*5fc70*/  FFMA.FTZ R8, R5, R8, 0.1716887056827545166 ;  /* 0x3e2fcf2a05087423 */ /* 0x000fc40000010008 */
[----:B------:R-:W-:Y:S02]  /*5fc80*/  FFMA.FTZ R0, R4, R0, -0.17900948226451873779 ;  /* 0xbe374e4304007423 */ /* 0x000fe40000010000 */
[----:B------:R-:W-:Y:S02]  /*5fc90*/  FFMA.FTZ R9, R6, R9, -0.17900948226451873779 ;  /* 0xbe374e4306097423 */ /* 0x000fe40000010009 */
[C---:B------:R-:W-:Y:S02]  /*5fca0*/  FFMA.FTZ R8, R5.reuse, R8, -0.17900948226451873779 ;  /* 0xbe374e4305087423 */ /* 0x040fe40000010008 */
[----:B------:R-:W-:Y:S02]  /*5fcb0*/  FFMA.FTZ R0, R4, R0, 0.20512372255325317383 ;  /* 0x3e520bf404007423 */ /* 0x000fe40000010000 */
[----:B------:R-:W-:Y:S02]  /*5fcc0*/  FFMA.FTZ R9, R6, R9, 0.20512372255325317383 ;  /* 0x3e520bf406097423 */ /* 0x000fe40000010009 */
[----:B------:R-:W-:-:S02]  /*5fcd0*/  FFMA.FTZ R8, R5, R8, 0.20512372255325317383 ;  /* 0x3e520bf405087423 */ /* 0x000fc40000010008 */
[----:B------:R-:W-:Y:S02]  /*5fce0*/  FFMA.FTZ R0, R4, R0, -0.24046532809734344482 ;  /* 0xbe763c8b04007423 */ /* 0x000fe40000010000 */
[----:B------:R-:W-:Y:S02]  /*5fcf0*/  FFMA.FTZ R9, R6, R9, -0.24046532809734344482 ;  /* 0xbe763c8b06097423 */ /* 0x000fe40000010009 */
[C---:B------:R-:W-:Y:S02]  /*5fd00*/  FFMA.FTZ R8, R5.reuse, R8, -0.24046532809734344482 ;  /* 0xbe763c8b05087423 */ /* 0x040fe40000010008 */
[----:B------:R-:W-:Y:S02]  /*5fd10*/  FFMA.FTZ R0, R4, R0, 0.28857114911079406738 ;  /* 0x3e93bf9904007423 */ /* 0x000fe40000010000 */
[----:B------:R-:W-:Y:S02]  /*5fd20*/  FFMA.FTZ R9, R6, R9, 0.28857114911079406738 ;  /* 0x3e93bf9906097423 */ /* 0x000fe40000010009 */
[----:B------:R-:W-:-:S02]  /*5fd30*/  FFMA.FTZ R8, R5, R8, 0.28857114911079406738 ;  /* 0x3e93bf9905087423 */ /* 0x000fc40000010008 */
[----:B------:R-:W-:Y:S02]  /*5fd40*/  FFMA.FTZ R0, R4, R0, -0.36067417263984680176 ;  /* 0xbeb8aa4904007423 */ /* 0x000fe40000010000 */
[----:B------:R-:W-:Y:S02]  /*5fd50*/  FFMA.FTZ R9, R6, R9, -0.36067417263984680176 ;  /* 0xbeb8aa4906097423 */ /* 0x000fe40000010009 */
[C---:B------:R-:W-:Y:S02]  /*5fd60*/  FFMA.FTZ R8, R5.reuse, R8, -0.36067417263984680176 ;  /* 0xbeb8aa4905087423 */ /* 0x040fe40000010008 */
[----:B------:R-:W-:Y:S02]  /*5fd70*/  FFMA.FTZ R0, R4, R0, 0.48089820146560668945 ;  /* 0x3ef6384a04007423 */ /* 0x000fe40000010000 */
[----:B------:R-:W-:Y:S02]  /*5fd80*/  FFMA.FTZ R9, R6, R9, 0.48089820146560668945 ;  /* 0x3ef6384a06097423 */ /* 0x000fe40000010009 */
[----:B------:R-:W-:-:S02]  /*5fd90*/  FFMA.FTZ R8, R5, R8, 0.48089820146560668945 ;  /* 0x3ef6384a05087423 */ /* 0x000fc40000010008 */
[----:B------:R-:W-:Y:S02]  /*5fda0*/  FFMA.FTZ R0, R4, R0, -0.72134751081466674805 ;  /* 0xbf38aa3b04007423 */ /* 0x000fe40000010000 */
[----:B------:R-:W-:Y:S02]  /*5fdb0*/  FFMA.FTZ R9, R6, R9, -0.72134751081466674805 ;  /* 0xbf38aa3b06097423 */ /* 0x000fe40000010009 */
[C---:B------:R-:W-:Y:S02]  /*5fdc0*/  FFMA.FTZ R8, R5.reuse, R8, -0.72134751081466674805 ;  /* 0xbf38aa3b05087423 */ /* 0x040fe40000010008 */
[----:B------:R-:W-:Y:S02]  /*5fdd0*/  FMUL R0, R4, R0 ;  /* 0x0000000004007220 */ /* 0x000fe40000400000 */
[----:B------:R-:W-:Y:S02]  /*5fde0*/  FMUL R9, R6, R9 ;  /* 0x0000000906097220 */ /* 0x000fe40000400000 */
[----:B------:R-:W-:-:S02]  /*5fdf0*/  FMUL R8, R5, R8 ;  /* 0x0000000805087220 */ /* 0x000fc40000400000 */
[----:B------:R-:W-:Y:S02]  /*5fe00*/  FMUL R0, R4, R0 ;  /* 0x0000000004007220 */ /* 0x000fe40000400000 */
[----:B------:R-:W-:Y:S02]  /*5fe10*/  FMUL R9, R6, R9 ;  /* 0x0000000906097220 */ /* 0x000fe40000400000 */
[C---:B------:R-:W-:Y:S02]  /*5fe20*/  FMUL R8, R5.reuse, R8 ;  /* 0x0000000805087220 */ /* 0x040fe40000400000 */
[----:B------:R-:W-:Y:S02]  /*5fe30*/  FFMA.FTZ R0, R4, 1.4426950216293334961, R0 ;  /* 0x3fb8aa3b04007823 */ /* 0x000fe40000010000 */
[----:B------:R-:W-:Y:S02]  /*5fe40*/  FFMA.FTZ R10, R6, 1.4426950216293334961, R9 ;  /* 0x3fb8aa3b060a7823 */ /* 0x000fe40000010009 */
[----:B------:R-:W-:Y:S01]  /*5fe50*/  FFMA.FTZ R29, R5, 1.4426950216293334961, R8 ;  /* 0x3fb8aa3b051d7823 */ /* 0x000fe20000010008 */
[----:B------:R4:W-:Y:S04]  /*5fe60*/  STL [R1+0x4c4], R0 ;  /* 0x0004c40001007387 */ /* 0x0009e80000100800 */
[----:B------:R0:W-:Y:S04]  /*5fe70*/  STL [R1+0x1a4c], R10 ;  /* 0x001a4c0a01007387 */ /* 0x0001e80000100800 */
[----:B------:R-:W-:Y:S04]  /*5fe80*/  STL [R1+0x1a48], R29 ;  /* 0x001a481d01007387 */ /* 0x000fe80000100800 */
[----:B------:R-:W3:Y:S04]  /*5fe90*/  LDL.LU R23, [R1+0x114] ;  /* 0x0001140001177983 */ /* 0x000ee80000300800 */
[----:B------:R-:W3:Y:S04]  /*5fea0*/  LDL R24, [R1+0xac] ;  /* 0x0000ac0001187983 */ /* 0x000ee80000100800 */
[----:B------:R-:W3:Y:S04]  /*5feb0*/  LDL.LU R25, [R1+0x110] ;  /* 0x0001100001197983 */ /* 0x000ee80000300800 */
[----:B------:R-:W3:Y:S01]  /*5fec0*/  LDL R21, [R1+0xa8] ;  /* 0x0000a80001157983 */ /* 0x000ee20000100800 */
[----:B------:R-:W-:-:S04]  /*5fed0*/  FADD R2, R2, -1 ;  /* 0xbf80000002027421 */ /* 0x000fc80000000000 */
[----:B-1----:R-:W-:-:S04]  /*5fee0*/  FFMA.FTZ R3, R2, R26, -0.16845393180847167969 ;  /* 0xbe2c7f3002037423 */ /* 0x002fc8000001001a */
[----:B------:R-:W-:-:S04]  /*5fef0*/  FFMA.FTZ R3, R2, R3, 0.1716887056827545166 ;  /* 0x3e2fcf2a02037423 */ /* 0x000fc80000010003 */
[----:B------:R-:W-:-:S04]  /*5ff00*/  FFMA.FTZ R3, R2, R3, -0.17900948226451873779 ;  /* 0xbe374e4302037423 */ /* 0x000fc80000010003 */
[----:B------:R-:W-:-:S04]  /*5ff10*/  FFMA.FTZ R3, R2, R3, 0.20512372255325317383 ;  /* 0x3e520bf402037423 */ /* 0x000fc80000010003 */
[----:B------:R-:W-:-:S04]  /*5ff20*/  FFMA.FTZ R3, R2, R3, -0.24046532809734344482 ;  /* 0xbe763c8b02037423 */ /* 0x000fc80000010003 */
[----:B------:R-:W-:Y:S01]  /*5ff30*/  FFMA.FTZ R3, R2, R3, 0.28857114911079406738 ;  /* 0x3e93bf9902037423 */ /* 0x000fe20000010003 */
[----:B----4-:R-:W-:Y:S02]  /*5ff40*/  IADD3 R0, R19, -R18, RZ ;  /* 0x8000001213007210 */ /* 0x010fe40007ffe0ff */
[----:B------:R-:W4:Y:S03]  /*5ff50*/  LDL.LU R18, [R1+0x10c] ;  /* 0x00010c0001127983 */ /* 0x000f260000300800 */
[----:B------:R-:W-:Y:S01]  /*5ff60*/  FADD R0, R0, -1 ;  /* 0xbf80000000007421 */ /* 0x000fe20000000000 */
[----:B------:R-:W4:Y:S01]  /*5ff70*/  LDL R19, [R1+0xa4] ;  /* 0x0000a40001137983 */ /* 0x000f220000100800 */
[----:B------:R-:W-:Y:S02]  /*5ff80*/  IMAD.IADD R5, R12, 0x1, -R20 ;  /* 0x000000010c057824 */ /* 0x000fe400078e0a14 */
[----:B------:R-:W-:Y:S01]  /*5ff90*/  FFMA.FTZ R7, R0, R26, -0.16845393180847167969 ;  /* 0xbe2c7f3000077423 */ /* 0x000fe2000001001a */
[----:B------:R-:W4:Y:S01]  /*5ffa0*/  LDL.LU R20, [R1+0x108] ;  /* 0x0001080001147983 */ /* 0x000f220000300800 */
[----:B------:R-:W-:-:S04]  /*5ffb0*/  FADD R5, R5, -1 ;  /* 0xbf80000005057421 */ /* 0x000fc80000000000 */
[C---:B------:R-:W-:Y:S02]  /*5ffc0*/  FFMA.FTZ R8, R5.reuse, R26, -0.16845393180847167969 ;  /* 0xbe2c7f3005087423 */ /* 0x040fe4000001001a */
[C---:B------:R-:W-:Y:S02]  /*5ffd0*/  FFMA.FTZ R7, R0.reuse, R7, 0.1716887056827545166 ;  /* 0x3e2fcf2a00077423 */ /* 0x040fe40000010007 */
[C---:B------:R-:W-:Y:S02]  /*5ffe0*/  FFMA.FTZ R8, R5.reuse, R8, 0.1716887056827545166 ;  /* 0x3e2fcf2a05087423 */ /* 0x040fe40000010008 */
[C---:B------:R-:W-:Y:S02]  /*5fff0*/  FFMA.FTZ R7, R0.reuse, R7, -0.17900948226451873779 ;  /* 0xbe374e4300077423 */ /* 0x040fe40000010007 */
[----:B------:R-:W-:Y:S02]  /*60000*/  FFMA.FTZ R8, R5, R8, -0.17900948226451873779 ;  /* 0xbe374e4305087423 */ /* 0x000fe40000010008 */
[----:B------:R-:W-:-:S02]  /*60010*/  FFMA.FTZ R7, R0, R7, 0.20512372255325317383 ;  /* 0x3e520bf400077423 */ /* 0x000fc40000010007 */
[C---:B------:R-:W-:Y:S02]  /*60020*/  FFMA.FTZ R8, R5.reuse, R8, 0.20512372255325317383 ;  /* 0x3e520bf405087423 */ /* 0x040fe40000010008 */
[----:B------:R-:W-:Y:S02]  /*60030*/  FFMA.FTZ R6, R2, R3, -0.36067417263984680176 ;  /* 0xbeb8aa4902067423 */ /* 0x000fe40000010003 */
[C---:B------:R-:W-:Y:S02]  /*60040*/  FFMA.FTZ R7, R0.reuse, R7, -0.24046532809734344482 ;  /* 0xbe763c8b00077423 */ /* 0x040fe40000010007 */
[C---:B------:R-:W-:Y:S02]  /*60050*/  FFMA.FTZ R8, R5.reuse, R8, -0.24046532809734344482 ;  /* 0xbe763c8b05087423 */ /* 0x040fe40000010008 */
[----:B------:R-:W-:Y:S02]  /*60060*/  FFMA.FTZ R7, R0, R7, 0.28857114911079406738 ;  /* 0x3e93bf9900077423 */ /* 0x000fe40000010007 */
[----:B------:R-:W-:-:S02]  /*60070*/  FFMA.FTZ R8, R5, R8, 0.28857114911079406738 ;  /* 0x3e93bf9905087423 */ /* 0x000fc40000010008 */
[----:B------:R-:W-:Y:S02]  /*60080*/  FFMA.FTZ R7, R0, R7, -0.36067417263984680176 ;  /* 0xbeb8aa4900077423 */ /* 0x000fe40000010007 */
[C---:B------:R-:W-:Y:S02]  /*60090*/  FFMA.FTZ R8, R5.reuse, R8, -0.36067417263984680176 ;  /* 0xbeb8aa4905087423 */ /* 0x040fe40000010008 */
[----:B------:R-:W-:Y:S02]  /*600a0*/  FFMA.FTZ R6, R2, R6, 0.48089820146560668945 ;  /* 0x3ef6384a02067423 */ /* 0x000fe40000010006 */
[----:B------:R-:W-:Y:S02]  /*600b0*/  FFMA.FTZ R7, R0, R7, 0.48089820146560668945 ;  /* 0x3ef6384a00077423 */ /* 0x000fe40000010007 */
[----:B------:R-:W-:Y:S02]  /*600c0*/  FFMA.FTZ R8, R5, R8, 0.48089820146560668945 ;  /* 0x3ef6384a05087423 */ /* 0x000fe40000010008 */
[----:B------:R-:W-:-:S02]  /*600d0*/  FFMA.FTZ R6, R2, R6, -0.72134751081466674805 ;  /* 0xbf38aa3b02067423 */ /* 0x000fc40000010006 */
[----:B------:R-:W-:Y:S02]  /*600e0*/  FFMA.FTZ R7, R0, R7, -0.72134751081466674805 ;  /* 0xbf38aa3b00077423 */ /* 0x000fe40000010007 */
[C---:B------:R-:W-:Y:S02]  /*600f0*/  FFMA.FTZ R8, R5.reuse, R8, -0.72134751081466674805 ;  /* 0xbf38aa3b05087423 */ /* 0x040fe40000010008 */
[----:B------:R-:W-:Y:S02]  /*60100*/  FMUL R6, R2, R6 ;  /* 0x0000000602067220 */ /* 0x000fe40000400000 */
[----:B------:R-:W-:Y:S02]  /*60110*/  FMUL R7, R0, R7 ;  /* 0x0000000700077220 */ /* 0x000fe40000400000 */
[----:B------:R-:W-:Y:S02]  /*60120*/  FMUL R8, R5, R8 ;  /* 0x0000000805087220 */ /* 0x000fe40000400000 */
[----:B------:R-:W-:-:S02]  /*60130*/  FMUL R6, R2, R6 ;  /* 0x0000000602067220 */ /* 0x000fc40000400000 */
[----:B------:R-:W-:Y:S02]  /*60140*/  FMUL R7, R0, R7 ;  /* 0x0000000700077220 */ /* 0x000fe40000400000 */
[----:B------:R-:W-:Y:S02]  /*60150*/  FMUL R8, R5, R8 ;  /* 0x0000000805087220 */ /* 0x000fe40000400000 */
[----:B------:R-:W-:Y:S01]  /*60160*/  FFMA.FTZ R12, R2, 1.4426950216293334961, R6 ;  /* 0x3fb8aa3b020c7823 */ /* 0x000fe20000010006 */
[----:B--2---:R-:W-:-:S05]  /*60170*/  IADD3 R4, R15, -R14, RZ ;  /* 0x8000000e0f047210 */ /* 0x004fca0007ffe0ff */
[----:B------:R-:W-:-:S04]  /*60180*/  FADD R4, R4, -1 ;  /* 0xbf80000004047421 */ /* 0x000fc80000000000 */
[----:B------:R-:W-:-:S04]  /*60190*/  FFMA.FTZ R9, R4, R26, -0.16845393180847167969 ;  /* 0xbe2c7f3004097423 */ /* 0x000fc8000001001a */
[----:B------:R-:W-:-:S04]  /*601a0*/  FFMA.FTZ R9, R4, R9, 0.1716887056827545166 ;  /* 0x3e2fcf2a04097423 */ /* 0x000fc80000010009 */
[----:B------:R-:W-:Y:S01]  /*601b0*/  FFMA.FTZ R9, R4, R9, -0.17900948226451873779 ;  /* 0xbe374e4304097423 */ /* 0x000fe20000010009 */
[----:B---3--:R-:W-:Y:S02]  /*601c0*/  IADD3 R3, R16, -R13, RZ ;  /* 0x8000000d10037210 */ /* 0x008fe40007ffe0ff */
[----:B------:R-:W2:Y:S01]  /*601d0*/  LDL R16, [R1+0xa0] ;  /* 0x0000a00001107983 */ /* 0x000ea20000100800 */
[----:B------:R-:W-:-:S04]  /*601e0*/  FFMA.FTZ R9, R4, R9, 0.20512372255325317383 ;  /* 0x3e520bf404097423 */ /* 0x000fc80000010009 */
[----:B------:R-:W-:-:S04]  /*601f0*/  FFMA.FTZ R9, R4, R9, -0.24046532809734344482 ;  /* 0xbe763c8b04097423 */ /* 0x000fc80000010009 */
[----:B------:R-:W-:-:S04]  /*60200*/  FFMA.FTZ R9, R4, R9, 0.28857114911079406738 ;  /* 0x3e93bf9904097423 */ /* 0x000fc80000010009 */
[----:B------:R-:W-:-:S04]  /*60210*/  FFMA.FTZ R9, R4, R9, -0.36067417263984680176 ;  /* 0xbeb8aa4904097423 */ /* 0x000fc80000010009 */
[----:B------:R-:W-:-:S04]  /*60220*/  FFMA.FTZ R9, R4, R9, 0.48089820146560668945 ;  /* 0x3ef6384a04097423 */ /* 0x000fc80000010009 */
[----:B------:R-:W-:-:S04]  /*60230*/  FFMA.FTZ R9, R4, R9, -0.72134751081466674805 ;  /* 0xbf38aa3b04097423 */ /* 0x000fc80000010009 */
[----:B------:R-:W-:Y:S02]  /*60240*/  FMUL R9, R4, R9 ;  /* 0x0000000904097220 */ /* 0x000fe40000400000 */
[----:B------:R-:W-:Y:S02]  /*60250*/  FFMA.FTZ R13, R0, 1.4426950216293334961, R7 ;  /* 0x3fb8aa3b000d7823 */ /* 0x000fe40000010007 */
[C---:B------:R-:W-:Y:S02]  /*60260*/  FMUL R9, R4.reuse, R9 ;  /* 0x0000000904097220 */ /* 0x040fe40000400000 */
[----:B------:R-:W-:Y:S02]  /*60270*/  FFMA.FTZ R14, R5, 1.4426950216293334961, R8 ;  /* 0x3fb8aa3b050e7823 */ /* 0x000fe40000010008 */
[----:B------:R-:W-:Y:S01]  /*60280*/  FFMA.FTZ R15, R4, 1.4426950216293334961, R9 ;  /* 0x3fb8aa3b040f7823 */ /* 0x000fe20000010009 */
[----:B------:R-:W-:Y:S04]  /*60290*/  STL [R1+0x1a50], R12 ;  /* 0x001a500c01007387 */ /* 0x000fe80000100800 */
[----:B------:R1:W-:Y:S04]  /*602a0*/  STL [R1+0x1a44], R13 ;  /* 0x001a440d01007387 */ /* 0x0003e80000100800 */
[----:B------:R-:W-:Y:S04]  /*602b0*/  STL [R1+0x1a40], R14 ;  /* 0x001a400e01007387 */ /* 0x000fe80000100800 */
[----:B------:R3:W-:Y:S04]  /*602c0*/  STL [R1+0x1a54], R15 ;  /* 0x001a540f01007387 */ /* 0x0007e80000100800 */
[----:B0-----:R-:W3:Y:S04]  /*602d0*/  LDL.LU R10, [R1+0x4a8] ;  /* 0x0004a800010a7983 */ /* 0x001ee80000300800 */
[----:B------:R-:W3:Y:S04]  /*602e0*/  LDL R27, [R1+0x7c] ;  /* 0x00007c00011b7983 */ /* 0x000ee80000100800 */
[----:B------:R-:W3:Y:S04]  /*602f0*/  LDL.LU R28, [R1+0x4a4] ;  /* 0x0004a400011c7983 */ /* 0x000ee80000300800 */
[----:B------:R-:W3:Y:S01]  /*60300*/  LDL R22, [R1+0x70] ;  /* 0x0000700001167983 */ /* 0x000ee20000100800 */
[----:B------:R-:W-:-:S03]  /*60310*/  IMAD.IADD R0, R24, 0x1, -R23 ;  /* 0x0000000118007824 */ /* 0x000fc600078e0a17 */
[----:B------:R-:W3:Y:S04]  /*60320*/  LDL.LU R23, [R1+0x4a0] ;  /* 0x0004a00001177983 */ /* 0x000ee80000300800 */
[----:B------:R-:W3:Y:S01]  /*60330*/  LDL R24, [R1+0x78] ;  /* 0x0000780001187983 */ /* 0x000ee20000100800 */
[----:B------:R-:W-:-:S03]  /*60340*/  IADD3 R5, R21, -R25, RZ ;  /* 0x8000001915057210 */ /* 0x000fc60007ffe0ff */
[----:B------:R-:W3:Y:S04]  /*60350*/  LDL.LU R25, [R1+0x134] ;  /* 0x0001340001197983 */ /* 0x000ee80000300800 */
[----:B------:R-:W3:Y:S01]  /*60360*/  LDL R21, [R1+0x68] ;  /* 0x0000680001157983 */ /* 0x000ee20000100800 */
[----:B------:R-:W-:-:S04]  /*60370*/  FADD R3, R3, -1 ;  /* 0xbf80000003037421 */ /* 0x000fc80000000000 */
[----:B------:R-:W-:-:S04]  /*60380*/  FFMA.FTZ R2, R3, R26, -0.16845393180847167969 ;  /* 0xbe2c7f3003027423 */ /* 0x000fc8000001001a */
[----:B------:R-:W-:-:S04]  /*60390*/  FFMA.FTZ R2, R3, R2, 0.1716887056827545166 ;  /* 0x3e2fcf2a03027423 */ /* 0x000fc80000010002 */
[----:B------:R-:W-:-:S04]  /*603a0*/  FFMA.FTZ R2, R3, R2, -0.17900948226451873779 ;  /* 0xbe374e4303027423 */ /* 0x000fc80000010002 */
[----:B------:R-:W-:-:S04]  /*603b0*/  FFMA.FTZ R2, R3, R2, 0.20512372255325317383 ;  /* 0x3e520bf403027423 */ /* 0x000fc80000010002 */
[----:B------:R-:W-:-:S04]  /*603c0*/  FFMA.FTZ R2, R3, R2, -0.24046532809734344482 ;  /* 0xbe763c8b03027423 */ /* 0x000fc80000010002 */
[----:B------:R-:W-:-:S04]  /*603d0*/  FFMA.FTZ R2, R3, R2, 0.28857114911079406738 ;  /* 0x3e93bf9903027423 */ /* 0x000fc80000010002 */
[----:B------:R-:W-:Y:S02]  /*603e0*/  FFMA.FTZ R2, R3, R2, -0.36067417263984680176 ;  /* 0xbeb8aa4903027423 */ /* 0x000fe40000010002 */
[----:B------:R-:W-:Y:S02]  /*603f0*/  FADD R5, R5, -1 ;  /* 0xbf80000005057421 */ /* 0x000fe40000000000 */
[----:B------:R-:W-:Y:S02]  /*60400*/  FFMA.FTZ R2, R3, R2, 0.48089820146560668945 ;  /* 0x3ef6384a03027423 */ /* 0x000fe40000010002 */
[----:B------:R-:W-:Y:S01]  /*60410*/  FFMA.FTZ R6, R5, R26, -0.16845393180847167969 ;  /* 0xbe2c7f3005067423 */ /* 0x000fe2000001001a */
[----:B----4-:R-:W-:Y:S01]  /*60420*/  IADD3 R4, R19, -R18, RZ ;  /* 0x8000001213047210 */ /* 0x010fe20007ffe0ff */
[----:B------:R-:W-:-:S04]  /*60430*/  FFMA.FTZ R7, R3, R2, -0.72134751081466674805 ;  /* 0xbf38aa3b03077423 */ /* 0x000fc80000010002 */
[----:B------:R-:W-:Y:S02]  /*60440*/  FADD R4, R4, -1 ;  /* 0xbf80000004047421 */ /* 0x000fe40000000000 */
[----:B------:R-:W-:Y:S02]  /*60450*/  FADD R0, R0, -1 ;  /* 0xbf80000000007421 */ /* 0x000fe40000000000 */
[C---:B------:R-:W-:Y:S02]  /*60460*/  FFMA.FTZ R8, R4.reuse, R26, -0.16845393180847167969 ;  /* 0xbe2c7f3004087423 */ /* 0x040fe4000001001a */
[----:B------:R-:W-:Y:S02]  /*60470*/  FMUL R7, R3, R7 ;  /* 0x0000000703077220 */ /* 0x000fe40000400000 */
[----:B------:R-:W-:Y:S02]  /*60480*/  FFMA.FTZ R6, R5, R6, 0.1716887056827545166 ;  /* 0x3e2fcf2a05067423 */ /* 0x000fe40000010006 */
[----:B------:R-:W-:-:S02]  /*60490*/  FFMA.FTZ R8, R4, R8, 0.1716887056827545166 ;  /* 0x3e2fcf2a04087423 */ /* 0x000fc40000010008 */
[----:B------:R-:W-:Y:S02]  /*604a0*/  FFMA.FTZ R9, R0, R26, -0.16845393180847167969 ;  /* 0xbe2c7f3000097423 */ /* 0x000fe4000001001a */
[----:B------:R-:W-:Y:S02]  /*604b0*/  FMUL R7, R3, R7 ;  /* 0x0000000703077220 */ /* 0x000fe40000400000 */
[C---:B------:R-:W-:Y:S02]  /*604c0*/  FFMA.FTZ R6, R5.reuse, R6, -0.17900948226451873779 ;  /* 0xbe374e4305067423 */ /* 0x040fe40000010006 */
[----:B------:R-:W-:Y:S02]  /*604d0*/  FFMA.FTZ R8, R4, R8, -0.17900948226451873779 ;  /* 0xbe374e4304087423 */ /* 0x000fe40000010008 */
[----:B------:R-:W-:Y:S02]  /*604e0*/  FFMA.FTZ R9, R0, R9, 0.1716887056827545166 ;  /* 0x3e2fcf2a00097423 */ /* 0x000fe40000010009 */
[----:B------:R-:W-:-:S02]  /*604f0*/  FFMA.FTZ R6, R5, R6, 0.20512372255325317383 ;  /* 0x3e520bf405067423 */ /* 0x000fc40000010006 */
[----:B------:R-:W-:Y:S02]  /*60500*/  FFMA.FTZ R8, R4, R8, 0.20512372255325317383 ;  /* 0x3e520bf404087423 */ /* 0x000fe40000010008 */
[----:B------:R-:W-:Y:S02]  /*60510*/  FFMA.FTZ R9, R0, R9, -0.17900948226451873779 ;  /* 0xbe374e4300097423 */ /* 0x000fe40000010009 */
[C---:B------:R-:W-:Y:S02]  /*60520*/  FFMA.FTZ R6, R5.reuse, R6, -0.24046532809734344482 ;  /* 0xbe763c8b05067423 */ /* 0x040fe40000010006 */
[----:B------:R-:W-:Y:S02]  /*60530*/  FFMA.FTZ R8, R4, R8, -0.24046532809734344482 ;  /* 0xbe763c8b04087423 */ /* 0x000fe40000010008 */
[----:B------:R-:W-:Y:S02]  /*60540*/  FFMA.FTZ R9, R0, R9, 0.20512372255325317383 ;  /* 0x3e520bf400097423 */ /* 0x000fe40000010009 */
[----:B------:R-:W-:-:S02]  /*60550*/  FFMA.FTZ R6, R5, R6, 0.28857114911079406738 ;  /* 0x3e93bf9905067423 */ /* 0x000fc40000010006 */
[----:B------:R-:W-:Y:S02]  /*60560*/  FFMA.FTZ R8, R4, R8, 0.28857114911079406738 ;  /* 0x3e93bf9904087423 */ /* 0x000fe40000010008 */
[----:B------:R-:W-:Y:S02]  /*60570*/  FFMA.FTZ R9, R0, R9, -0.24046532809734344482 ;  /* 0xbe763c8b00097423 */ /* 0x000fe40000010009 */
[C---:B------:R-:W-:Y:S02]  /*60580*/  FFMA.FTZ R6, R5.reuse, R6, -0.36067417263984680176 ;  /* 0xbeb8aa4905067423 */ /* 0x040fe40000010006 */
[----:B------:R-:W-:Y:S02]  /*60590*/  FFMA.FTZ R8, R4, R8, -0.36067417263984680176 ;  /* 0xbeb8aa4904087423 */ /* 0x000fe40000010008 */
[----:B------:R-:W-:Y:S02]  /*605a0*/  FFMA.FTZ R9, R0, R9, 0.28857114911079406738 ;  /* 0x3e93bf9900097423 */ /* 0x000fe40000010009 */
[----:B------:R-:W-:-:S02]  /*605b0*/  FFMA.FTZ R6, R5, R6, 0.48089820146560668945 ;  /* 0x3ef6384a05067423 */ /* 0x000fc40000010006 */
[----:B------:R-:W-:Y:S02]  /*605c0*/  FFMA.FTZ R8, R4, R8, 0.48089820146560668945 ;  /* 0x3ef6384a04087423 */ /* 0x000fe40000010008 */
[----:B------:R-:W-:Y:S02]  /*605d0*/  FFMA.FTZ R9, R0, R9, -0.36067417263984680176 ;  /* 0xbeb8aa4900097423 */ /* 0x000fe40000010009 */
[C---:B------:R-:W-:Y:S02]  /*605e0*/  FFMA.FTZ R6, R5.reuse, R6, -0.72134751081466674805 ;  /* 0xbf38aa3b05067423 */ /* 0x040fe40000010006 */
[----:B------:R-:W-:Y:S02]  /*605f0*/  FFMA.FTZ R8, R4, R8, -0.72134751081466674805 ;  /* 0xbf38aa3b04087423 */ /* 0x000fe40000010008 */
[----:B------:R-:W-:Y:S02]  /*60600*/  FFMA.FTZ R9, R0, R9, 0.48089820146560668945 ;  /* 0x3ef6384a00097423 */ /* 0x000fe40000010009 */
[----:B------:R-:W-:-:S02]  /*60610*/  FMUL R6, R5, R6 ;  /* 0x0000000605067220 */ /* 0x000fc40000400000 */
[----:B------:R-:W-:Y:S02]  /*60620*/  FMUL R8, R4, R8 ;  /* 0x0000000804087220 */ /* 0x000fe40000400000 */
[----:B------:R-:W-:Y:S02]  /*60630*/  FFMA.FTZ R9, R0, R9, -0.72134751081466674805 ;  /* 0xbf38aa3b00097423 */ /* 0x000fe40000010009 */
[C---:B------:R-:W-:Y:S02]  /*60640*/  FMUL R6, R5.reuse, R6 ;  /* 0x0000000605067220 */ /* 0x040fe40000400000 */
[----:B------:R-:W-:Y:S02]  /*60650*/  FMUL R8, R4, R8 ;  /* 0x0000000804087220 */ /* 0x000fe40000400000 */
[----:B------:R-:W-:Y:S02]  /*60660*/  FMUL R9, R0, R9 ;  /* 0x0000000900097220 */ /* 0x000fe40000400000 */
[----:B------:R-:W-:-:S02]  /*60670*/  FFMA.FTZ R18, R5, 1.4426950216293334961, R6 ;  /* 0x3fb8aa3b05127823 */ /* 0x000fc40000010006 */
[----:B------:R-:W-:Y:S02]  /*60680*/  FFMA.FTZ R19, R4, 1.4426950216293334961, R8 ;  /* 0x3fb8aa3b04137823 */ /* 0x000fe40000010008 */
[----:B------:R-:W-:Y:S02]  /*60690*/  FMUL R9, R0, R9 ;  /* 0x0000000900097220 */ /* 0x000fe40000400000 */
[----:B--2---:R-:W-:-:S04]  /*606a0*/  IMAD.IADD R2, R16, 0x1, -R20 ;  /* 0x0000000110027824 */ /* 0x004fc800078e0a14 */
[----:B------:R-:W-:Y:S02]  /*606b0*/  FADD R2, R2, -1 ;  /* 0xbf80000002027421 */ /* 0x000fe40000000000 */
[----:B------:R-:W-:Y:S02]  /*606c0*/  FFMA.FTZ R16, R3, 1.4426950216293334961, R7 ;  /* 0x3fb8aa3b03107823 */ /* 0x000fe40000010007 */
[----:B------:R-:W-:-:S04]  /*606d0*/  FFMA.FTZ R3, R2, R26, -0.16845393180847167969 ;  /* 0xbe2c7f3002037423 */ /* 0x000fc8000001001a */
[----:B------:R-:W-:-:S04]  /*606e0*/  FFMA.FTZ R3, R2, R3, 0.1716887056827545166 ;  /* 0x3e2fcf2a02037423 */ /* 0x000fc80000010003 */
[----:B------:R-:W-:-:S04]  /*606f0*/  FFMA.FTZ R3, R2, R3, -0.17900948226451873779 ;  /* 0xbe374e4302037423 */ /* 0x000fc80000010003 */
[----:B------:R-:W-:-:S04]  /*60700*/  FFMA.FTZ R3, R2, R3, 0.20512372255325317383 ;  /* 0x3e520bf402037423 */ /* 0x000fc80000010003 */
[----:B------:R-:W-:-:S04]  /*60710*/  FFMA.FTZ R3, R2, R3, -0.24046532809734344482 ;  /* 0xbe763c8b02037423 */ /* 0x000fc80000010003 */
[----:B------:R-:W-:-:S04]  /*60720*/  FFMA.FTZ R3, R2, R3, 0.28857114911079406738 ;  /* 0x3e93bf9902037423 */ /* 0x000fc80000010003 */
[C---:B------:R-:W-:Y:S01]  /*60730*/  FFMA.FTZ R3, R2.reuse, R3, -0.36067417263984680176 ;  /* 0xbeb8aa4902037423 */ /* 0x040fe20000010003 */
[----:B------:R0:W-:Y:S03]  /*60740*/  STL [R1+0x1a3c], R16 ;  /* 0x001a3c1001007387 */ /* 0x0001e60000100800 */
[C---:B------:R-:W-:Y:S01]  /*60750*/  FFMA.FTZ R3, R2.reuse, R3, 0.48089820146560668945 ;  /* 0x3ef6384a02037423 */ /* 0x040fe20000010003 */
[----:B-1----:R-:W2:Y:S03]  /*60760*/  LDL.LU R13, [R1+0x4b4] ;  /* 0x0004b400010d7983 */ /* 0x002ea60000300800 */
[----:B------:R-:W-:Y:S01]  /*60770*/  FFMA.FTZ R6, R2, R3, -0.72134751081466674805 ;  /* 0xbf38aa3b02067423 */ /* 0x000fe20000010003 */
[----:B------:R-:W2:Y:S04]  /*60780*/  LDL R12, [R1+0x60] ;  /* 0x00006000010c7983 */ /* 0x000ea80000100800 */
[----:B------:R-:W4:Y:S01]  /*60790*/  LDL.LU R29, [R1+0x4b0] ;  /* 0x0004b000011d7983 */ /* 0x000f220000300800 */
[----:B------:R-:W-:Y:S01]  /*607a0*/  MOV R20, R17 ;  /* 0x0000001100147202 */ /* 0x000fe20000000f00 */
[----:B------:R-:W-:Y:S01]  /*607b0*/  FFMA.FTZ R17, R0, 1.4426950216293334961, R9 ;  /* 0x3fb8aa3b00117823 */ /* 0x000fe20000010009 */
[----:B---3--:R-:W-:-:S02]  /*607c0*/  IADD3 R4, R27, -R10, RZ ;  /* 0x8000000a1b047210 */ /* 0x008fc40007ffe0ff */
[----:B------:R-:W4:Y:S01]  /*607d0*/  LDL R10, [R1+0x94] ;  /* 0x00009400010a7983 */ /* 0x000f220000100800 */
[----:B------:R-:W-:-:S03]  /*607e0*/  IMAD.IADD R3, R22, 0x1, -R28 ;  /* 0x0000000116037824 */ /* 0x000fc600078e0a1c */
[----:B------:R-:W3:Y:S01]  /*607f0*/  LDL.LU R28, [R1+0x4ac] ;  /* 0x0004ac00011c7983 */ /* 0x000ee20000300800 */
[----:B------:R-:W-:-:S03]  /*60800*/  IADD3 R0, R24, -R23, RZ ;  /* 0x8000001718007210 */ /* 0x000fc60007ffe0ff */
[----:B------:R-:W3:Y:S01]  /*60810*/  LDL R24, [R1+0xbc] ;  /* 0x0000bc0001187983 */ /* 0x000ee20000100800 */
[----:B------:R-:W-:-:S03]  /*60820*/  IADD3 R5, R21, -R25, RZ ;  /* 0x8000001915057210 */ /* 0x000fc60007ffe0ff */
[----:B------:R-:W3:Y:S01]  /*60830*/  LDL R25, [R1+0x98] ;  /* 0x0000980001197983 */ /* 0x000ee20000100800 */
[C---:B------:R-:W-:Y:S02]  /*60840*/  FMUL R6, R2.reuse, R6 ;  /* 0x0000000602067220 */ /* 0x040fe40000400000 */
[----:B------:R-:W-:Y:S02]  /*60850*/  FADD R3, R3, -1 ;  /* 0xbf80000003037421 */ /* 0x000fe40000000000 */
[----:B------:R-:W-:Y:S02]  /*60860*/  FMUL R6, R2, R6 ;  /* 0x0000000602067220 */ /* 0x000fe40000400000 */
[----:B------:R-:W-:Y:S02]  /*60870*/  FADD R0, R0, -1 ;  /* 0xbf80000000007421 */ /* 0x000fe40000000000 */
[----:B------:R-:W-:Y:S02]  /*60880*/  IMAD.MOV.U32 R23, RZ, RZ, R20 ;  /* 0x000000ffff177224 */ /* 0x000fe400078e0014 */
[----:B------:R-:W-:-:S02]  /*60890*/  FFMA.FTZ R8, R3, R26, -0.16845393180847167969 ;  /* 0xbe2c7f3003087423 */ /* 0x000fc4000001001a */
[----:B------:R-:W-:Y:S02]  /*608a0*/  FFMA.FTZ R20, R2, 1.4426950216293334961, R6 ;  /* 0x3fb8aa3b02147823 */ /* 0x000fe40000010006 */
[----:B------:R-:W-:Y:S02]  /*608b0*/  FFMA.FTZ R6, R0, R26, -0.16845393180847167969 ;  /* 0xbe2c7f3000067423 */ /* 0x000fe4000001001a */
[----:B------:R-:W-:Y:S02]  /*608c0*/  FADD R2, R5, -1 ;  /* 0xbf80000005027421 */ /* 0x000fe40000000000 */
[----:B------:R-:W-:Y:S02]  /*608d0*/  FFMA.FTZ R5, R3, R8, 0.1716887056827545166 ;  /* 0x3e2fcf2a03057423 */ /* 0x000fe40000010008 */
[----:B------:R-:W-:Y:S02]  /*608e0*/  FADD R4, R4, -1 ;  /* 0xbf80000004047421 */ /* 0x000fe40000000000 */
[----:B------:R-:W-:-:S02]  /*608f0*/  FFMA.FTZ R6, R0, R6, 0.1716887056827545166 ;  /* 0x3e2fcf2a00067423 */ /* 0x000fc40000010006 */
[-C--:B------:R-:W-:Y:S02]  /*60900*/  FFMA.FTZ R8, R2, R26.reuse, -0.16845393180847167969 ;  /* 0xbe2c7f3002087423 */ /* 0x080fe4000001001a */
[C---:B------:R-:W-:Y:S02]  /*60910*/  FFMA.FTZ R5, R3.reuse, R5, -0.17900948226451873779 ;  /* 0xbe374e4303057423 */ /* 0x040fe40000010005 */
[----:B------:R-:W-:Y:S02]  /*60920*/  FFMA.FTZ R7, R4, R26, -0.16845393180847167969 ;  /* 0xbe2c7f3004077423 */ /* 0x000fe4000001001a */
[----:B------:R-:W-:Y:S02]  /*60930*/  FFMA.FTZ R6, R0, R6, -0.17900948226451873779 ;  /* 0xbe374e4300067423 */ /* 0x000fe40000010006 */
[----:B------:R-:W-:Y:S02]  /*60940*/  FFMA.FTZ R8, R2, R8, 0.1716887056827545166 ;  /* 0x3e2fcf2a02087423 */ /* 0x000fe40000010008 */
[----:B------:R-:W-:-:S02]  /*60950*/  FFMA.FTZ R5, R3, R5, 0.20512372255325317383 ;  /* 0x3e520bf403057423 */ /* 0x000fc40000010005 */
[----:B------:R-:W-:Y:S02]  /*60960*/  FFMA.FTZ R7, R4, R7, 0.1716887056827545166 ;  /* 0x3e2fcf2a04077423 */ /* 0x000fe40000010007 */
[----:B------:R-:W-:Y:S02]  /*60970*/  FFMA.FTZ R6, R0, R6, 0.20512372255325317383 ;  /* 0x3e520bf400067423 */ /* 0x000fe40000010006 */
[----:B------:R-:W-:Y:S02]  /*60980*/  FFMA.FTZ R8, R2, R8, -0.17900948226451873779 ;  /* 0xbe374e4302087423 */ /* 0x000fe40000010008 */
[----:B------:R-:W-:Y:S02]  /*60990*/  FFMA.FTZ R5, R3, R5, -0.24046532809734344482 ;  /* 0xbe763c8b03057423 */ /* 0x000fe40000010005 */
[----:B------:R-:W-:Y:S02]  /*609a0*/  FFMA.FTZ R7, R4, R7, -0.17900948226451873779 ;  /* 0xbe374e4304077423 */ /* 0x000fe40000010007 */
[----:B------:R-:W-:-:S02]  /*609b0*/  FFMA.FTZ R6, R0, R6, -0.24046532809734344482 ;  /* 0xbe763c8b00067423 */ /* 0x000fc40000010006 */
[----:B------:R-:W-:Y:S02]  /*609c0*/  FFMA.FTZ R8, R2, R8, 0.20512372255325317383 ;  /* 0x3e520bf402087423 */ /* 0x000fe40000010008 */
[C---:B------:R-:W-:Y:S02]  /*609d0*/  FFMA.FTZ R5, R3.reuse, R5, 0.28857114911079406738 ;  /* 0x3e93bf9903057423 */ /* 0x040fe40000010005 */
[----:B------:R-:W-:Y:S02]  /*609e0*/  FFMA.FTZ R7, R4, R7, 0.20512372255325317383 ;  /* 0x3e520bf404077423 */ /* 0x000fe40000010007 */
[----:B------:R-:W-:Y:S02]  /*609f0*/  FFMA.FTZ R6, R0, R6, 0.28857114911079406738 ;  /* 0x3e93bf9900067423 */ /* 0x000fe40000010006 */
[----:B------:R-:W-:Y:S02]  /*60a00*/  FFMA.FTZ R8, R2, R8, -0.24046532809734344482 ;  /* 0xbe763c8b02087423 */ /* 0x000fe40000010008 */
[----:B------:R-:W-:-:S02]  /*60a10*/  FFMA.FTZ R5, R3, R5, -0.36067417263984680176 ;  /* 0xbeb8aa4903057423 */ /* 0x000fc40000010005 */
[----:B------:R-:W-:Y:S02]  /*60a20*/  FFMA.FTZ R7, R4, R7, -0.24046532809734344482 ;  /* 0xbe763c8b04077423 */ /* 0x000fe40000010007 */
[----:B------:R-:W-:Y:S02]  /*60a30*/  FFMA.FTZ R6, R0, R6, -0.36067417263984680176 ;  /* 0xbeb8aa4900067423 */ /* 0x000fe40000010006 */
[----:B------:R-:W-:Y:S02]  /*60a40*/  FFMA.FTZ R8, R2, R8, 0.28857114911079406738 ;  /* 0x3e93bf9902087423 */ /* 0x000fe40000010008 */
[----:B------:R-:W-:Y:S02]  /*60a50*/  FFMA.FTZ R5, R3, R5, 0.48089820146560668945 ;  /* 0x3ef6384a03057423 */ /* 0x000fe40000010005 */
[----:B------:R-:W-:Y:S02]  /*60a60*/  FFMA.FTZ R7, R4, R7, 0.28857114911079406738 ;  /* 0x3e93bf9904077423 */ /* 0x000fe40000010007 */
[----:B------:R-:W-:-:S02]  /*60a70*/  FFMA.FTZ R6, R0, R6, 0.48089820146560668945 ;  /* 0x3ef6384a00067423 */ /* 0x000fc40000010006 */
[----:B------:R-:W-:Y:S02]  /*60a80*/  FFMA.FTZ R8, R2, R8, -0.36067417263984680176 ;  /* 0xbeb8aa4902087423 */ /* 0x000fe40000010008 */
[C---:B------:R-:W-:Y:S02]  /*60a90*/  FFMA.FTZ R5, R3.reuse, R5, -0.72134751081466674805 ;  /* 0xbf38aa3b03057423 */ /* 0x040fe40000010005 */
[----:B------:R-:W-:Y:S02]  /*60aa0*/  FFMA.FTZ R7, R4, R7, -0.36067417263984680176 ;  /* 0xbeb8aa4904077423 */ /* 0x000fe40000010007 */
[----:B------:R-:W-:Y:S02]  /*60ab0*/  FFMA.FTZ R6, R0, R6, -0.72134751081466674805 ;  /* 0xbf38aa3b00067423 */ /* 0x000fe40000010006 */
[----:B------:R-:W-:Y:S02]  /*60ac0*/  FFMA.FTZ R8, R2, R8, 0.48089820146560668945 ;  /* 0x3ef6384a02087423 */ /* 0x000fe40000010008 */
[----:B------:R-:W-:-:S02]  /*60ad0*/  FMUL R5, R3, R5 ;  /* 0x0000000503057220 */ /* 0x000fc40000400000 */
[----:B------:R-:W-:Y:S02]  /*60ae0*/  FFMA.FTZ R7, R4, R7, 0.48089820146560668945 ;  /* 0x3ef6384a04077423 */ /* 0x000fe40000010007 */
[----:B------:R-:W-:Y:S02]  /*60af0*/  FMUL R6, R0, R6 ;  /* 0x0000000600067220 */ /* 0x000fe40000400000 */
[----:B------:R-:W-:Y:S02]  /*60b00*/  FFMA.FTZ R8, R2, R8, -0.72134751081466674805 ;  /* 0xbf38aa3b02087423 */ /* 0x000fe40000010008 */
[----:B------:R-:W-:Y:S02]  /*60b10*/  FMUL R5, R3, R5 ;  /* 0x0000000503057220 */ /* 0x000fe40000400000 */
[----:B------:R-:W-:Y:S02]  /*60b20*/  FFMA.FTZ R7, R4, R7, -0.72134751081466674805 ;  /* 0xbf38aa3b04077423 */ /* 0x000fe40000010007 */
[----:B------:R-:W-:-:S02]  /*60b30*/  FMUL R6, R0, R6 ;  /* 0x0000000600067220 */ /* 0x000fc40000400000 */
[----:B------:R-:W-:Y:S02]  /*60b40*/  FMUL R8, R2, R8 ;  /* 0x0000000802087220 */ /* 0x000fe40000400000 */
[----:B------:R-:W-:Y:S02]  /*60b50*/  FFMA.FTZ R22, R3, 1.4426950216293334961, R5 ;  /* 0x3fb8aa3b03167823 */ /* 0x000fe40000010005 */
[----:B------:R-:W-:Y:S02]  /*60b60*/  FMUL R7, R4, R7 ;  /* 0x0000000704077220 */ /* 0x000fe40000400000 */
[----:B------:R-:W-:Y:S02]  /*60b70*/  FFMA.FTZ R27, R0, 1.4426950216293334961, R6 ;  /* 0x3fb8aa3b001b7823 */ /* 0x000fe40000010006 */
[----:B------:R-:W-:Y:S02]  /*60b80*/  FMUL R8, R2, R8 ;  /* 0x0000000802087220 */ /* 0x000fe40000400000 */
[----:B------:R-:W-:-:S04]  /*60b90*/  FMUL R7, R4, R7 ;  /* 0x0000000704077220 */ /* 0x000fc80000400000 */
[----:B------:R-:W-:Y:S01]  /*60ba0*/  FFMA.FTZ R21, R4, 1.4426950216293334961, R7 ;  /* 0x3fb8aa3b04157823 */ /* 0x000fe20000010007 */
[----:B------:R1:W-:Y:S04]  /*60bb0*/  STL [R1+0x1a38], R22 ;  /* 0x001a381601007387 */ /* 0x0003e80000100800 */
[----:B------:R-:W-:Y:S01]  /*60bc0*/  STL [R1+0x1a34], R27 ;  /* 0x001a341b01007387 */ /* 0x000fe20000100800 */
[----:B--2---:R-:W-:-:S05]  /*60bd0*/  IADD3 R3, R12, -R13, RZ ;  /* 0x8000000d0c037210 */ /* 0x004fca0007ffe0ff */
[----:B------:R-:W-:Y:S01]  /*60be0*/  FADD R3, R3, -1 ;  /* 0xbf80000003037421 */ /* 0x000fe20000000000 */
[----:B----4-:R-:W-:-:S03]  /*60bf0*/  IADD3 R0, R10, -R29, RZ ;  /* 0x8000001d0a007210 */ /* 0x010fc60007ffe0ff */
[----:B------:R-:W-:-:S04]  /*60c00*/  FFMA.FTZ R4, R3, R26, -0.16845393180847167969 ;  /* 0xbe2c7f3003047423 */ /* 0x000fc8000001001a */
[----:B------:R-:W-:-:S04]  /*60c10*/  FFMA.FTZ R4, R3, R4, 0.1716887056827545166 ;  /* 0x3e2fcf2a03047423 */ /* 0x000fc80000010004 */
[----:B------:R-:W-:-:S04]  /*60c20*/  FFMA.FTZ R4, R3, R4, -0.17900948226451873779 ;  /* 0xbe374e4303047423 */ /* 0x000fc80000010004 */
[----:B------:R-:W-:-:S04]  /*60c30*/  FFMA.FTZ R4, R3, R4, 0.20512372255325317383 ;  /* 0x3e520bf403047423 */ /* 0x000fc80000010004 */
[----:B------:R-:W-:Y:S01]  /*60c40*/  FFMA.FTZ R4, R3, R4, -0.24046532809734344482 ;  /* 0xbe763c8b03047423 */ /* 0x000fe20000010004 */
[----:B---3--:R-:W-:Y:S01]  /*60c50*/  IADD3 R24, R24, -R11, RZ ;  /* 0x8000000b18187210 */ /* 0x008fe20007ffe0ff */
[----:B------:R-:W-:Y:S02]  /*60c60*/  IMAD.IADD R25, R25, 0x1, -R28 ;  /* 0x0000000119197824 */ /* 0x000fe400078e0a1c */
[----:B------:R-:W-:Y:S02]  /*60c70*/  FFMA.FTZ R28, R2, 1.4426950216293334961, R8 ;  /* 0x3fb8aa3b021c7823 */ /* 0x000fe40000010008 */
[----:B------:R-:W-:Y:S02]  /*60c80*/  FADD R25, R25, -1 ;  /* 0xbf80000019197421 */ /* 0x000fe40000000000 */
[----:B------:R-:W-:Y:S02]  /*60c90*/  FADD R2, R0, -1 ;  /* 0xbf80000000027421 */ /* 0x000fe40000000000 */
[----:B------:R-:W-:-:S02]  /*60ca0*/  FFMA.FTZ R6, R25, R26, -0.16845393180847167969 ;  /* 0xbe2c7f3019067423 */ /* 0x000fc4000001001a */
[----:B------:R-:W-:Y:S02]  /*60cb0*/  FADD R24, R24, -1 ;  /* 0xbf80000018187421 */ /* 0x000fe40000000000 */
[----:B------:R-:W-:Y:S02]  /*60cc0*/  FFMA.FTZ R5, R2, R26, -0.16845393180847167969 ;  /* 0xbe2c7f3002057423 */ /* 0x000fe4000001001a */
[C---:B------:R-:W-:Y:S02]  /*60cd0*/  FFMA.FTZ R6, R25.reuse, R6, 0.1716887056827545166 ;  /* 0x3e2fcf2a19067423 */ /* 0x040fe40000010006 */
[----:B------:R-:W-:Y:S02]  /*60ce0*/  FFMA.FTZ R0, R24, R26, -0.16845393180847167969 ;  /* 0xbe2c7f3018007423 */ /* 0x000fe4000001001a */
[----:B------:R-:W-:Y:S02]  /*60cf0*/  FFMA.FTZ R5, R2, R5, 0.1716887056827545166 ;  /* 0x3e2fcf2a02057423 */ /* 0x000fe40000010005 */
[----:B------:R-:W-:-:S02]  /*60d00*/  FFMA.FTZ R6, R25, R6, -0.17900948226451873779 ;  /* 0xbe374e4319067423 */ /* 0x000fc40000010006 */
[----:B------:R-:W-:Y:S02]  /*60d10*/  FFMA.FTZ R0, R24, R0, 0.1716887056827545166 ;  /* 0x3e2fcf2a18007423 */ /* 0x000fe40000010000 */
[----:B------:R-:W-:Y:S02]  /*60d20*/  FFMA.FTZ R5, R2, R5, -0.17900948226451873779 ;  /* 0xbe374e4302057423 */ /* 0x000fe40000010005 */
[C---:B------:R-:W-:Y:S02]  /*60d30*/  FFMA.FTZ R6, R25.reuse, R6, 0.20512372255325317383 ;  /* 0x3e520bf419067423 */ /* 0x040fe40000010006 */
[----:B------:R-:W-:Y:S02]  /*60d40*/  FFMA.FTZ R0, R24, R0, -0.17900948226451873779 ;  /* 0xbe374e4318007423 */ /* 0x000fe40000010000 */
[----:B------:R-:W-:Y:S02]  /*60d50*/  FFMA.FTZ R5, R2, R5, 0.20512372255325317383 ;  /* 0x3e520bf402057423 */ /* 0x000fe40000010005 */
[----:B------:R-:W-:-:S02]  /*60d60*/  FFMA.FTZ R6, R25, R6, -0.24046532809734344482 ;  /* 0xbe763c8b19067423 */ /* 0x000fc40000010006 */
[----:B------:R-:W-:Y:S02]  /*60d70*/  FFMA.FTZ R0, R24, R0, 0.20512372255325317383 ;  /* 0x3e520bf418007423 */ /* 0x000fe40000010000 */
[----:B------:R-:W-:Y:S02]  /*60d80*/  FFMA.FTZ R5, R2, R5, -0.24046532809734344482 ;  /* 0xbe763c8b02057423 */ /* 0x000fe40000010005 */
[----:B------:R-:W-:Y:S02]  /*60d90*/  FFMA.FTZ R4, R3, R4, 0.28857114911079406738 ;  /* 0x3e93bf9903047423 */ /* 0x000fe40000010004 */
[----:B------:R-:W-:Y:S02]  /*60da0*/  FFMA.FTZ R6, R25, R6, 0.28857114911079406738 ;  /* 0x3e93bf9919067423 */ /* 0x000fe40000010006 */
[----:B------:R-:W-:Y:S02]  /*60db0*/  FFMA.FTZ R0, R24, R0, -0.24046532809734344482 ;  /* 0xbe763c8b18007423 */ /* 0x000fe40000010000 */
[----:B------:R-:W-:-:S02]  /*60dc0*/  FFMA.FTZ R5, R2, R5, 0.28857114911079406738 ;  /* 0x3e93bf9902057423 */ /* 0x000fc40000010005 */
[----:B------:R-:W-:Y:S02]  /*60dd0*/  FFMA.FTZ R4, R3, R4, -0.36067417263984680176 ;  /* 0xbeb8aa4903047423 */ /* 0x000fe40000010004 */
[----:B------:R-:W-:Y:S02]  /*60de0*/  FFMA.FTZ R6, R25, R6, -0.36067417263984680176 ;  /* 0xbeb8aa4919067423 */ /* 0x000fe40000010006 */
[----:B------:R-:W-:Y:S02]  /*60df0*/  FFMA.FTZ R0, R24, R0, 0.28857114911079406738 ;  /* 0x3e93bf9918007423 */ /* 0x000fe40000010000 */
[----:B------:R-:W-:Y:S02]  /*60e00*/  FFMA.FTZ R5, R2, R5, -0.36067417263984680176 ;  /* 0xbeb8aa4902057423 */ /* 0x000fe40000010005 */
[----:B------:R-:W-:Y:S02]  /*60e10*/  FFMA.FTZ R4, R3, R4, 0.48089820146560668945 ;  /* 0x3ef6384a03047423 */ /* 0x000fe40000010004 */
[----:B------:R-:W-:Y:S01]  /*60e20*/  FFMA.FTZ R6, R25, R6, 0.48089820146560668945 ;  /* 0x3ef6384a19067423 */ /* 0x000fe20000010006 */
[----:B------:R2:W-:Y:S01]  /*60e30*/  STL [R1+0x1a30], R28 ;  /* 0x001a301c01007387 */ /* 0x0005e20000100800 */
[----:B------:R-:W-:-:S02]  /*60e40*/  FFMA.FTZ R0, R24, R0, -0.36067417263984680176 ;  /* 0xbeb8aa4918007423 */ /* 0x000fc40000010000 */
[----:B------:R-:W-:Y:S01]  /*60e50*/  FFMA.FTZ R5, R2, R5, 0.48089820146560668945 ;  /* 0x3ef6384a02057423 */ /* 0x000fe20000010005 */
[----:B------:R-:W3:Y:S01]  /*60e60*/  LDL.LU R15, [R1+0x4e4] ;  /* 0x0004e400010f7983 */ /* 0x000ee20000300800 */
[----:B------:R-:W-:Y:S02]  /*60e70*/  FFMA.FTZ R4, R3, R4, -0.72134751081466674805 ;  /* 0xbf38aa3b03047423 */ /* 0x000fe40000010004 */
[----:B------:R-:W-:Y:S01]  /*60e80*/  FFMA.FTZ R6, R25, R6, -0.72134751081466674805 ;  /* 0xbf38aa3b19067423 */ /* 0x000fe20000010006 */
[----:B------:R-:W4:Y:S01]  /*60e90*/  LDL.LU R12, [R1+0x4e0] ;  /* 0x0004e000010c7983 */ /* 0x000f220000300800 */
[----:B------:R-:W-:Y:S02]  /*60ea0*/  FFMA.FTZ R0, R24, R0, 0.48089820146560668945 ;  /* 0x3ef6384a18007423 */ /* 0x000fe40000010000 */
[----:B------:R-:W-:Y:S01]  /*60eb0*/  FFMA.FTZ R5, R2, R5, -0.72134751081466674805 ;  /* 0xbf38aa3b02057423 */ /* 0x000fe20000010005 */
[----:B------:R-:W3:Y:S01]  /*60ec0*/  LDL.LU R13, [R1+0x5c8] ;  /* 0x0005c800010d7983 */ /* 0x000ee20000300800 */
[----:B------:R-:W-:-:S03]  /*60ed0*/  FMUL R4, R3, R4 ;  /* 0x0000000403047220 */ /* 0x000fc60000400000 */
[----:B------:R-:W3:Y:S01]  /*60ee0*/  LDL.LU R14, [R1+0x5c4] ;  /* 0x0005c400010e7983 */ /* 0x000ee20000300800 */
[----:B------:R-:W-:-:S03]  /*60ef0*/  FMUL R6, R25, R6 ;  /* 0x0000000619067220 */ /* 0x000fc60000400000 */
[----:B------:R-:W3:Y:S01]  /*60f00*/  LDL.LU R10, [R1+0x4d4] ;  /* 0x0004d400010a7983 */ /* 0x000ee20000300800 */
[----:B------:R-:W-:Y:S02]  /*60f10*/  FFMA.FTZ R0, R24, R0, -0.72134751081466674805 ;  /* 0xbf38aa3b18007423 */ /* 0x000fe40000010000 */
[----:B------:R-:W-:Y:S01]  /*60f20*/  FMUL R5, R2, R5 ;  /* 0x0000000502057220 */ /* 0x000fe20000400000 */
[----:B------:R-:W3:Y:S01]  /*60f30*/  LDL.LU R7, [R1+0x4cc] ;  /* 0x0004cc0001077983 */ /* 0x000ee20000300800 */
[----:B------:R-:W-:-:S03]  /*60f40*/  FMUL R4, R3, R4 ;  /* 0x0000000403047220 */ /* 0x000fc60000400000 */
[----:B0-----:R-:W3:Y:S01]  /*60f50*/  LDL.LU R16, [R1+0x548] ;  /* 0x0005480001107983 */ /* 0x001ee20000300800 */
[----:B------:R-:W-:-:S03]  /*60f60*/  FMUL R6, R25, R6 ;  /* 0x0000000619067220 */ /* 0x000fc60000400000 */
[----:B------:R-:W3:Y:S01]  /*60f70*/  LDL.LU R8, [R1+0x4c8] ;  /* 0x0004c80001087983 */ /* 0x000ee20000300800 */
[----:B------:R-:W-:-:S03]  /*60f80*/  FMUL R0, R24, R0 ;  /* 0x0000000018007220 */ /* 0x000fc60000400000 */
[----:B-1----:R-:W3:Y:S01]  /*60f90*/  LDL.LU R22, [R1+0x544] ;  /* 0x0005440001167983 */ /* 0x002ee20000300800 */
[----:B------:R-:W-:Y:S01]  /*60fa0*/  FMUL R5, R2, R5 ;  /* 0x0000000502057220 */ /* 0x000fe20000400000 */
[----:B--2---:R-:W-:Y:S02]  /*60fb0*/  MOV R28, R23 ;  /* 0x00000017001c7202 */ /* 0x004fe40000000f00 */
[----:B------:R-:W2:Y:S01]  /*60fc0*/  LDL.LU R27, [R1+0x4c4] ;  /* 0x0004c400011b7983 */ /* 0x000ea20000300800 */
[----:B------:R-:W-:-:S03]  /*60fd0*/  FFMA.FTZ R23, R3, 1.4426950216293334961, R4 ;  /* 0x3fb8aa3b03177823 */ /* 0x000fc60000010004 */
[----:B------:R-:W2:Y:S01]  /*60fe0*/  LDL.LU R9, [R1+0x540] ;  /* 0x0005400001097983 */ /* 0x000ea20000300800 */
[----:B------:R-:W-:-:S03]  /*60ff0*/  FFMA.FTZ R25, R25, 1.4426950216293334961, R6 ;  /* 0x3fb8aa3b19197823 */ /* 0x000fc60000010006 */
[----:B------:R-:W2:Y:S01]  /*61000*/  LDL.LU R29, [R1+0x53c] ;  /* 0x00053c00011d7983 */ /* 0x000ea20000300800 */
[----:B------:R-:W-:-:S03]  /*61010*/  FMUL R0, R24, R0 ;  /* 0x0000000018007220 */ /* 0x000fc60000400000 */
[----:B------:R-:W2:Y:S01]  /*61020*/  LDL.LU R11, [R1+0x534] ;  /* 0x00053400010b7983 */ /* 0x000ea20000300800 */
[----:B------:R-:W-:-:S03]  /*61030*/  FFMA.FTZ R26, R2, 1.4426950216293334961, R5 ;  /* 0x3fb8aa3b021a7823 */ /* 0x000fc60000010005 */
[----:B------:R-:W3:Y:S04]  /*61040*/  LDL.LU R3, [R1+0x4dc] ;  /* 0x0004dc0001037983 */ /* 0x000ee80000300800 */
[----:B------:R-:W2:Y:S04]  /*61050*/  LDL.LU R4, [R1+0x4d8] ;  /* 0x0004d80001047983 */ /* 0x000ea80000300800 */
[----:B------:R-:W4:Y:S01]  /*61060*/  LDL.LU R2, [R1+0x5cc] ;  /* 0x0005cc0001027983 */ /* 0x000f220000300800 */
[----:B------:R-:W-:-:S03]  /*61070*/  FFMA.FTZ R24, R24, 1.4426950216293334961, R0 ;  /* 0x3fb8aa3b18187823 */ /* 0x000fc60000010000 */
[----:B------:R-:W2:Y:S04]  /*61080*/  LDL.LU R5, [R1+0x5c0] ;  /* 0x0005c00001057983 */ /* 0x000ea80000300800 */
[----:B------:R-:W2:Y:S04]  /*61090*/  LDL.LU R6, [R1+0x54c] ;  /* 0x00054c0001067983 */ /* 0x000ea80000300800 */
[----:B------:R0:W-:Y:S04]  /*610a0*/  STL [R1+0x1a2c], R25 ;  /* 0x001a2c1901007387 */ /* 0x0001e80000100800 */
[----:B0-----:R-:W2:Y:S04]  /*610b0*/  LDL.LU R25, [R1+0x4d0] ;  /* 0x0004d00001197983 */ /* 0x001ea80000300800 */
[----:B------:R-:W2:Y:S04]  /*610c0*/  LDL.LU R0, [R1+0x5d0] ;  /* 0x0005d00001007983 */ /* 0x000ea80000300800 */
[----:B------:R0:W-:Y:S04]  /*610d0*/  STL [R1+0x1a28], R24 ;  /* 0x001a281801007387 */ /* 0x0001e80000100800 */
[----:B0-----:R-:W2:Y:S01]  /*610e0*/  LDL R24, [R1+0x570] ;  /* 0x0005700001187983 */ /* 0x001ea20000100800 */
[----:B---3--:R-:W-:-:S02]  /*610f0*/  FADD R3, R13, R3 ;  /* 0x000000030d037221 */ /* 0x008fc40000000000 */
[----:B----4-:R-:W-:Y:S02]  /*61100*/  FADD R2, R2, R12 ;  /* 0x0000000c02027221 */ /* 0x010fe40000000000 */
[----:B--2---:R-:W-:Y:S02]  /*61110*/  FADD R4, R14, R4 ;  /* 0x000000040e047221 */ /* 0x004fe40000000000 */
[----:B------:R-:W-:Y:S02]  /*61120*/  FADD R5, R5, R10 ;  /* 0x0000000a05057221 */ /* 0x000fe40000000000 */
[----:B------:R-:W-:Y:S02]  /*61130*/  FADD R0, R0, R15 ;  /* 0x0000000f00007221 */ /* 0x000fe40000000000 */
[----:B------:R-:W2:Y:S04]  /*61140*/  LDL.LU R15, [R1+0x1a54] ;  /* 0x001a5400010f7983 */ /* 0x000ea80000300800 */
[----:B------:R-:W3:Y:S04]  /*61150*/  LDL.LU R12, [R1+0x1a50] ;  /* 0x001a5000010c7983 */ /* 0x000ee80000300800 */
[----:B------:R-:W3:Y:S04]  /*61160*/  LDL.LU R13, [R1+0x530] ;  /* 0x00053000010d7983 */ /* 0x000ee80000300800 */
[----:B------:R0:W-:Y:S04]  /*61170*/  STL [R1+0x1a24], R3 ;  /* 0x001a240301007387 */ /* 0x0001e80000100800 */
[----:B0-----:R-:W4:Y:S04]  /*61180*/  LDL R3, [R1+0x314] ;  /* 0x0003140001037983 */ /* 0x001f280000100800 */
[----:B------:R-:W2:Y:S04]  /*61190*/  LDL.LU R14, [R1+0x52c] ;  /* 0x00052c00010e7983 */ /* 0x000ea80000300800 */
[----:B------:R-:W2:Y:S01]  /*611a0*/  LDL.LU R10, [R1+0x1a4c] ;  /* 0x001a4c00010a7983 */ /* 0x000ea20000300800 */
[----:B------:R-:W-:-:S02]  /*611b0*/  FADD R6, R6, R25 ;  /* 0x0000001906067221 */ /* 0x000fc40000000000 */
[----:B------:R-:W-:Y:S01]  /*611c0*/  FADD R7, R16, R7 ;  /* 0x0000000710077221 */ /* 0x000fe20000000000 */
[----:B------:R-:W3:Y:S01]  /*611d0*/  LDL.LU R25, [R1+0x528] ;  /* 0x0005280001197983 */ /* 0x000ee20000300800 */
[----:B------:R-:W-:-:S03]  /*611e0*/  FADD R8, R22, R8 ;  /* 0x0000000816087221 */ /* 0x000fc60000000000 */
[----:B------:R0:W-:Y:S01]  /*611f0*/  STL [R1+0x1a20], R6 ;  /* 0x001a200601007387 */ /* 0x0001e20000100800 */
[----:B------:R-:W-:-:S03]  /*61200*/  FADD R9, R9, R27 ;  /* 0x0000001b09097221 */ /* 0x000fc60000000000 */
[----:B0-----:R-:W3:Y:S04]  /*61210*/  LDL.LU R6, [R1+0x18] ;  /* 0x0000180001067983 */ /* 0x001ee80000300800 */
[----:B------:R-:W3:Y:S04]  /*61220*/  LDL.LU R16, [R1+0x520] ;  /* 0x0005200001107983 */ /* 0x000ee80000300800 */
[----:B------:R4:W-:Y:S04]  /*61230*/  STL [R1+0x1a1c], R7 ;  /* 0x001a1c0701007387 */ /* 0x0009e80000100800 */
[----:B------:R-:W3:Y:S01]  /*61240*/  LDL R22, [R1+0xf4] ;  /* 0x0000f40001167983 */ /* 0x000ee20000100800 */
[----:B----4-:R-:W-:-:S03]  /*61250*/  IMAD.MOV.U32 R7, RZ, RZ, R3 ;  /* 0x000000ffff077224 */ /* 0x010fc600078e0003 */
[----:B------:R-:W4:Y:S04]  /*61260*/  LDL.LU R3, [R1+0xf0] ;  /* 0x0000f00001037983 */ /* 0x000f280000300800 */
[----:B------:R0:W-:Y:S01]  /*61270*/  STL [R1+0x1a18], R8 ;  /* 0x001a180801007387 */ /* 0x0001e20000100800 */
[----:B--2---:R-:W-:-:S03]  /*61280*/  FADD R10, R29, R10 ;  /* 0x0000000a1d0a7221 */ /* 0x004fc60000000000 */
[----:B0-----:R-:W2:Y:S04]  /*61290*/  LDL.LU R8, [R1+0x51c] ;  /* 0x00051c0001087983 */ /* 0x001ea80000300800 */
[----:B------:R-:W2:Y:S04]  /*612a0*/  LDL.LU R27, [R1+0x514] ;  /* 0x00051400011b7983 */ /* 0x000ea80000300800 */
[----:B------:R0:W-:Y:S04]  /*612b0*/  STL [R1+0x1a14], R9 ;  /* 0x001a140901007387 */ /* 0x0001e80000100800 */
[----:B0-----:R-:W2:Y:S04]  /*612c0*/  LDL R9, [R1+0x740] ;  /* 0x0007400001097983 */ /* 0x001ea80000100800 */
[----:B------:R-:W2:Y:S01]  /*612d0*/  LDL.LU R29, [R1+0x1a48] ;  /* 0x001a4800011d7983 */ /* 0x000ea20000300800 */
[----:B---3--:R-:W-:-:S03]  /*612e0*/  FADD R12, R13, R12 ;  /* 0x0000000c0d0c7221 */ /* 0x008fc60000000000 */
[----:B------:R0:W-:Y:S04]  /*612f0*/  STL [R1+0x1a10], R10 ;  /* 0x001a100a01007387 */ /* 0x0001e80000100800 */
[----:B0-----:R-:W3:Y:S01]  /*61300*/  LDL R10, [R1+0x3f0] ;  /* 0x0003f000010a7983 */ /* 0x001ee20000100800 */
[----:B--2---:R-:W-:-:S03]  /*61310*/  FADD R11, R11, R29 ;  /* 0x0000001d0b0b7221 */ /* 0x004fc60000000000 */
[----:B------:R-:W2:Y:S04]  /*61320*/  LDL R29, [R1+0x748] ;  /* 0x00074800011d7983 */ /* 0x000ea80000100800 */
[----:B------:R0:W-:Y:S04]  /*61330*/  STL [R1+0x1a0c], R11 ;  /* 0x001a0c0b01007387 */ /* 0x0001e80000100800 */
[----:B0-----:R-:W2:Y:S04]  /*61340*/  LDL R11, [R1+0x678] ;  /* 0x00067800010b7983 */ /* 0x001ea80000100800 */
[----:B------:R-:W2:Y:S04]  /*61350*/  LDL.LU R13, [R1+0x1a44] ;  /* 0x001a4400010d7983 */ /* 0x000ea80000300800 */
[----:B------:R0:W-:Y:S04]  /*61360*/  STL [R1+0x1a08], R12 ;  /* 0x001a080c01007387 */ /* 0x0001e80000100800 */
[----:B0-----:R-:W3:Y:S01]  /*61370*/  LDL.LU R12, [R1+0x124] ;  /* 0x00012400010c7983 */ /* 0x001ee20000300800 */
[----:B--2---:R-:W-:-:S03]  /*61380*/  FADD R13, R14, R13 ;  /* 0x0000000d0e0d7221 */ /* 0x004fc60000000000 */
[----:B------:R-:W2:Y:S04]  /*61390*/  LDL.LU R14, [R1+0x1a40] ;  /* 0x001a4000010e7983 */ /* 0x000ea80000300800 */
[----:B------:R0:W-:Y:S01]  /*613a0*/  STL [R1+0x1a04], R13 ;  /* 0x001a040d01007387 */ /* 0x0001e20000100800 */
[----:B------:R-:W-:-:S03]  /*613b0*/  FADD R15, R16, R15 ;  /* 0x0000000f100f7221 */ /* 0x000fc60000000000 */
[----:B0-----:R-:W3:Y:S01]  /*613c0*/  LDL.LU R13, [R1+0x50c] ;  /* 0x00050c00010d7983 */ /* 0x001ee20000300800 */
[----:B--2---:R-:W-:-:S03]  /*613d0*/  FADD R14, R25, R14 ;  /* 0x0000000e190e7221 */ /* 0x004fc60000000000 */
[----:B------:R-:W2:Y:S04]  /*613e0*/  LDL.LU R25, [R1+0x508] ;  /* 0x0005080001197983 */ /* 0x000ea80000300800 */
[----:B------:R0:W-:Y:S04]  /*613f0*/  STL [R1+0x1a00], R14 ;  /* 0x001a000e01007387 */ /* 0x0001e80000100800 */
[----:B0-----:R-:W2:Y:S04]  /*61400*/  LDL.LU R14, [R1+0x128] ;  /* 0x00012800010e7983 */ /* 0x001ea80000300800 */
[----:B------:R-:W2:Y:S01]  /*61410*/  LDL.LU R16, [R1+0x1a3c] ;  /* 0x001a3c0001107983 */ /* 0x000ea20000300800 */
[----:B------:R-:W-:-:S03]  /*61420*/  ISETP.GE.U32.AND P1, PT, R22, 0x7f800000, PT ;  /* 0x7f8000001600780c */ /* 0x000fc60003f26070 */
[----:B------:R-:W-:Y:S04]  /*61430*/  STL [R1+0x19fc], R15 ;  /* 0x0019fc0f01007387 */ /* 0x000fe80000100800 */
[----:B------:R-:W3:Y:S01]  /*61440*/  LDL.LU R22, [R1+0x504] ;  /* 0x0005040001167983 */ /* 0x000ee20000300800 */
[----:B--2---:R-:W-:-:S03]  /*61450*/  FADD R16, R8, R16 ;  /* 0x0000001008107221 */ /* 0x004fc60000000000 */
[----:B------:R-:W2:Y:S04]  /*61460*/  LDL.LU R8, [R1+0x500] ;  /* 0x0005000001087983 */ /* 0x000ea80000300800 */
[----:B------:R0:W-:Y:S04]  /*61470*/  STL [R1+0x19f8], R16 ;  /* 0x0019f81001007387 */ /* 0x0001e80000100800 */
[----:B0-----:R-:W2:Y:S01]  /*61480*/  LDL.LU R16, [R1+0x510] ;  /* 0x0005100001107983 */ /* 0x001ea20000300800 */
[----:B------:R-:W-:Y:S01]  /*61490*/  FADD R17, R27, R17 ;  /* 0x000000111b117221 */ /* 0x000fe20000000000 */
[----:B---3--:R-:W-:-:S02]  /*614a0*/  MOV R15, R12 ;  /* 0x0000000c000f7202 */ /* 0x008fc40000000f00 */
[----:B------:R-:W-:Y:S01]  /*614b0*/  MOV R12, R9 ;  /* 0x00000009000c7202 */ /* 0x000fe20000000f00 */
[----:B------:R-:W-:Y:S01]  /*614c0*/  IMAD.MOV.U32 R9, RZ, RZ, R28 ;  /* 0x000000ffff097224 */ /* 0x000fe200078e001c */
[----:B------:R-:W3:Y:S01]  /*614d0*/  LDL R27, [R1+0xe8] ;  /* 0x0000e800011b7983 */ /* 0x000ee20000100800 */
[----:B------:R-:W-:-:S03]  /*614e0*/  FADD R19, R13, R19 ;  /* 0x000000130d137221 */ /* 0x000fc60000000000 */
[----:B------:R-:W3:Y:S04]  /*614f0*/  LDL.LU R28, [R1+0x4fc] ;  /* 0x0004fc00011c7983 */ /* 0x000ee80000300800 */
[----:B------:R0:W-:Y:S01]  /*61500*/  STL [R1+0x19f4], R17 ;  /* 0x0019f41101007387 */ /* 0x0001e20000100800 */
[----:B------:R-:W-:Y:S01]  /*61510*/  MOV R13, R6 ;  /* 0x00000006000d7202 */ /* 0x000fe20000000f00 */
[----:B------:R-:W-:Y:S01]  /*61520*/  FADD R20, R25, R20 ;  /* 0x0000001419147221 */ /* 0x000fe20000000000 */
[----:B0-----:R-:W-:Y:S02]  /*61530*/  MOV R17, R7 ;  /* 0x0000000700117202 */ /* 0x001fe40000000f00 */
[----:B------:R-:W3:Y:S01]  /*61540*/  LDL.LU R7, [R1+0xe4] ;  /* 0x0000e40001077983 */ /* 0x000ee20000300800 */
[----:B------:R-:W-:-:S02]  /*61550*/  FADD R21, R22, R21 ;  /* 0x0000001516157221 */ /* 0x000fc40000000000 */
[----:B--2---:R-:W-:-:S05]  /*61560*/  FADD R18, R16, R18 ;  /* 0x0000001210127221 */ /* 0x004fca0000000000 */
[----:B------:R0:W-:Y:S01]  /*61570*/  STL [R1+0x19f0], R18 ;  /* 0x0019f01201007387 */ /* 0x0001e20000100800 */
[----:B------:R-:W-:Y:S02]  /*61580*/  MOV R16, R14 ;  /* 0x0000000e00107202 */ /* 0x000fe40000000f00 */
[----:B------:R-:W-:Y:S01]  /*61590*/  MOV R14, R24 ;  /* 0x00000018000e7202 */ /* 0x000fe20000000f00 */
[----:B0-----:R-:W-:Y:S02]  /*615a0*/  IMAD.MOV.U32 R18, RZ, RZ, R29 ;  /* 0x000000ffff127224 */ /* 0x001fe400078e001d */
[----:B------:R-:W2:Y:S04]  /*615b0*/  LDL.LU R29, [R1+0x4f4] ;  /* 0x0004f400011d7983 */ /* 0x000ea80000300800 */
[----:B------:R-:W2:Y:S04]  /*615c0*/  LDL.LU R6, [R1+0xec] ;  /* 0x0000ec0001067983 */ /* 0x000ea80000300800 */
[----:B------:R0:W-:Y:S04]  /*615d0*/  STL [R1+0x19ec], R19 ;  /* 0x0019ec1301007387 */ /* 0x0001e80000100800 */
[----:B0-----:R-:W2:Y:S04]  /*615e0*/  LDL.LU R19, [R1+0x4f8] ;  /* 0x0004f80001137983 */ /* 0x001ea80000300800 */
[----:B------:R-:W2:Y:S04]  /*615f0*/  LDL.LU R25, [R1+0x4f0] ;  /* 0x0004f00001197983 */ /* 0x000ea80000300800 */
[----:B------:R-:W2:Y:S04]  /*61600*/  LDL.LU R24, [R1+0x4ec] ;  /* 0x0004ec0001187983 */ /* 0x000ea80000300800 */
[----:B------:R0:W-:Y:S04]  /*61610*/  STL [R1+0x19e8], R20 ;  /* 0x0019e81401007387 */ /* 0x0001e80000100800 */
[----:B0-----:R-:W2:Y:S04]  /*61620*/  LDL.LU R20, [R1+0xdc] ;  /* 0x0000dc0001147983 */ /* 0x001ea80000300800 */
[----:B------:R-:W2:Y:S01]  /*61630*/  LDL.LU R22, [R1+0x1a38] ;  /* 0x001a380001167983 */ /* 0x000ea20000300800 */
[----:B---3--:R-:W-:-:S03]  /*61640*/  ISETP.GE.U32.AND P4, PT, R27, 0x7f800000, PT ;  /* 0x7f8000001b00780c */ /* 0x008fc60003f86070 */
[----:B------:R0:W-:Y:S02]  /*61650*/  STL [R1+0x19e4], R21 ;  /* 0x0019e41501007387 */ /* 0x0001e40000100800 */
[----:B0-----:R-:W-:Y:S02]  /*61660*/  IMAD.MOV.U32 R21, RZ, RZ, R9 ;  /* 0x000000ffff157224 */ /* 0x001fe400078e0009 */
[----:B--2---:R-:W-:Y:S02]  /*61670*/  FADD R22, R8, R22 ;  /* 0x0000001608167221 */ /* 0x004fe40000000000 */
[----:B------:R-:W2:Y:S04]  /*61680*/  LDL.LU R8, [R1+0xe0] ;  /* 0x0000e00001087983 */ /* 0x000ea80000300800 */
[----:B------:R-:W3:Y:S04]  /*61690*/  LDL.LU R9, [R1+0xd8] ;  /* 0x0000d80001097983 */ /* 0x000ee80000300800 */
[----:B------:R-:W2:Y:S02]  /*616a0*/  LDL.LU R27, [R1+0x1a34] ;  /* 0x001a3400011b7983 */ /* 0x000ea40000300800 */
[----:B--2---:R-:W-:-:S02]  /*616b0*/  FADD R27, R28, R27 ;  /* 0x0000001b1c1b7221 */ /* 0x004fc40000000000 */
[----:B------:R-:W2:Y:S01]  /*616c0*/  LDL.LU R28, [R1+0x1a30] ;  /* 0x001a3000011c7983 */ /* 0x000ea20000300800 */
[----:B------:R-:W-:-:S03]  /*616d0*/  FADD R29, R29, R23 ;  /* 0x000000171d1d7221 */ /* 0x000fc60000000000 */
[----:B------:R0:W-:Y:S01]  /*616e0*/  STL [R1+0x19e0], R27 ;  /* 0x0019e01b01007387 */ /* 0x0001e20000100800 */
[----:B------:R-:W-:-:S03]  /*616f0*/  FADD R26, R25, R26 ;  /* 0x0000001a191a7221 */ /* 0x000fc60000000000 */
[----:B0-----:R-:W3:Y:S01]  /*61700*/  LDL R27, [R1+0x768] ;  /* 0x00076800011b7983 */ /* 0x001ee20000100800 */
[----:B--2---:R-:W-:Y:S01]  /*61710*/  FADD R28, R19, R28 ;  /* 0x0000001c131c7221 */ /* 0x004fe20000000000 */
[----:B------:R-:W-:Y:S02]  /*61720*/  MOV R19, R10 ;  /* 0x0000000a00137202 */ /* 0x000fe40000000f00 */
[----:B------:R-:W2:Y:S04]  /*61730*/  LDL.LU R10, [R1+0xd4] ;  /* 0x0000d400010a7983 */ /* 0x000ea80000300800 */
[----:B------:R0:W-:Y:S04]  /*61740*/  STL [R1+0x19dc], R28 ;  /* 0x0019dc1c01007387 */ /* 0x0001e80000100800 */
[----:B0-----:R-:W2:Y:S04]  /*61750*/  LDL.LU R28, [R1+0xe8] ;  /* 0x0000e800011c7983 */ /* 0x001ea80000300800 */
[----:B------:R0:W-:Y:S04]  /*61760*/  STL [R1+0x19d8], R29 ;  /* 0x0019d81d01007387 */ /* 0x0001e80000100800 */
[----:B0-----:R-:W2:Y:S04]  /*61770*/  LDL R29, [R1+0x738] ;  /* 0x00073800011d7983 */ /* 0x001ea80000100800 */
[----:B------:R-:W2:Y:S04]  /*61780*/  LDL.LU R25, [R1+0x1a2c] ;  /* 0x001a2c0001197983 */ /* 0x000ea80000300800 */
[----:B------:R0:W-:Y:S04]  /*61790*/  STL [R1+0x54c], R26 ;  /* 0x00054c1a01007387 */ /* 0x0001e80000100800 */
[----:B0-----:R-:W3:Y:S01]  /*617a0*/  LDL.LU R26, [R1+0xf4] ;  /* 0x0000f400011a7983 */ /* 0x001ee20000300800 */
[----:B--2---:R-:W-:-:S03]  /*617b0*/  FADD R25, R24, R25 ;  /* 0x0000001918197221 */ /* 0x004fc60000000000 */
[----:B------:R-:W2:Y:S04]  /*617c0*/  LDL.LU R24, [R1+0x1a28] ;  /* 0x001a280001187983 */ /* 0x000ea80000300800 */
[----:B------:R0:W-:Y:S04]  /*617d0*/  STL [R1+0x125c], R25 ;  /* 0x00125c1901007387 */ /* 0x0001e80000100800 */
[----:B0-----:R-:W2:Y:S01]  /*617e0*/  LDL.LU R25, [R1+0x4e8] ;  /* 0x0004e80001197983 */ /* 0x001ea20000300800 */
[----:B----4-:R-:W-:Y:S02]  /*617f0*/  ISETP.GE.U32.AND P0, PT, R3, 0x7f800000, PT ;  /* 0x7f8000000300780c */ /* 0x010fe40003f06070 */
[----:B------:R-:W-:-:S02]  /*61800*/  @P1 MOV R23, 0x7f800000 ;  /* 0x7f80000000171802 */ /* 0x000fc40000000f00 */
[----:B---3--:R-:W-:-:S03]  /*61810*/  FSETP.NEU.AND P5, PT, R26, RZ, PT ;  /* 0x000000ff1a00720b */ /* 0x008fc60003fad000 */
[----:B------:R-:W-:Y:S01]  /*61820*/  @P1 FFMA.FTZ R0, R26, R23, +INF ;  /* 0x7f8000001a001423 */ /* 0x000fe20000010017 */
[----:B------:R-:W-:Y:S02]  /*61830*/  MOV R26, R12 ;  /* 0x0000000c001a7202 */ /* 0x000fe40000000f00 */
[----:B------:R-:W-:Y:S01]  /*61840*/  FSETP.NEU.AND P1, PT, R3, RZ, PT ;  /* 0x000000ff0300720b */ /* 0x000fe20003f2d000 */
[----:B--2---:R-:W-:Y:S02]  /*61850*/  FADD R24, R25, R24 ;  /* 0x0000001819187221 */ /* 0x004fe40000000000 */
[----:B------:R-:W-:-:S03]  /*61860*/  IMAD.MOV.U32 R25, RZ, RZ, R21 ;  /* 0x000000ffff197224 */ /* 0x000fc600078e0015 */
[----:B------:R0:W-:Y:S01]  /*61870*/  STL [R1+0x1260], R24 ;  /* 0x0012601801007387 */ /* 0x0001e20000100800 */
[----:B------:R-:W-:-:S03]  /*61880*/  MOV R21, R11 ;  /* 0x0000000b00157202 */ /* 0x000fc60000000f00 */
[----:B------:R-:W2:Y:S04]  /*61890*/  LDL.LU R11, [R1+0xd0] ;  /* 0x0000d000010b7983 */ /* 0x000ea80000300800 */
[----:B------:R-:W3:Y:S01]  /*618a0*/  LDL.LU R12, [R1+0xcc] ;  /* 0x0000cc00010c7983 */ /* 0x000ee20000300800 */
[----:B0-----:R-:W-:-:S04]  /*618b0*/  @P0 IMAD.MOV.U32 R24, RZ, RZ, 0x7f800000 ;  /* 0x7f800000ff180424 */ /* 0x001fc800078e00ff */
[----:B------:R-:W-:Y:S02]  /*618c0*/  @P0 FFMA.FTZ R2, R3, R24, +INF ;  /* 0x7f80000003020423 */ /* 0x000fe40000010018 */
[----:B------:R0:W4:Y:S01]  /*618d0*/  LDL.LU R3, [R1+0x1a24] ;  /* 0x001a240001037983 */ /* 0x0001220000300800 */
[----:B------:R-:W-:Y:S02]  /*618e0*/  ISETP.GE.U32.AND P2, PT, R6, 0x7f800000, PT ;  /* 0x7f8000000600780c */ /* 0x000fe40003f46070 */
[----:B------:R-:W-:Y:S02]  /*618f0*/  @P4 MOV R23, 0x7f800000 ;  /* 0x7f80000000174802 */ /* 0x000fe40000000f00 */
[----:B------:R-:W-:Y:S02]  /*61900*/  FSETP.NEU.AND P0, PT, R28, RZ, PT ;  /* 0x000000ff1c00720b */ /* 0x000fe40003f0d000 */
[----:B------:R-:W-:Y:S02]  /*61910*/  ISETP.GE.U32.AND P6, PT, R7, 0x7f800000, PT ;  /* 0x7f8000000700780c */ /* 0x000fe40003fc6070 */
[----:B------:R-:W-:-:S02]  /*61920*/  MOV R24, R29 ;  /* 0x0000001d00187202 */ /* 0x000fc40000000f00 */
[----:B------:R-:W-:Y:S01]  /*61930*/  MOV R29, R13 ;  /* 0x0000000d001d7202 */ /* 0x000fe20000000f00 */
[----:B----4-:R-:W-:Y:S01]  /*61940*/  @P4 FFMA.FTZ R3, R28, R23, +INF ;  /* 0x7f8000001c034423 */ /* 0x010fe20000010017 */
[----:B------:R-:W-:Y:S02]  /*61950*/  FSEL R23, R0, -INF , P5 ;  /* 0xff80000000177808 */ /* 0x000fe40002800000 */
[----:B------:R-:W-:Y:S02]  /*61960*/  FSEL R0, R2, -INF , P1 ;  /* 0xff80000002007808 */ /* 0x000fe40000800000 */
[----:B------:R-:W-:Y:S01]  /*61970*/  FSEL R3, R3, -INF , P0 ;  /* 0xff80000003037808 */ /* 0x000fe20000000000 */
[----:B------:R1:W-:Y:S01]  /*61980*/  STL [R1+0x11e8], R23 ;  /* 0x0011e81701007387 */ /* 0x0003e20000100800 */
[----:B------:R-:W-:-:S03]  /*61990*/  IMAD.MOV.U32 R28, RZ, RZ, R14 ;  /* 0x000000ffff1c7224 */ /* 0x000fc600078e000e */
[----:B------:R4:W-:Y:S01]  /*619a0*/  STL [R1+0x1200], R0 ;  /* 0x0012000001007387 */ /* 0x0009e20000100800 */
[----:B------:R-:W-:-:S03]  /*619b0*/  FSETP.NEU.AND P4, PT, R6, RZ, PT ;  /* 0x000000ff0600720b */ /* 0x000fc60003f8d000 */
[----:B------:R-:W2:Y:S01]  /*619c0*/  LDL.LU R13, [R1+0xc8] ;  /* 0x0000c800010d7983 */ /* 0x000ea20000300800 */
[----:B-1----:R-:W-:-:S03]  /*619d0*/  @P2 MOV R23, 0x7f800000 ;  /* 0x7f80000000172802 */ /* 0x002fc60000000f00 */
[----:B------:R-:W2:Y:S02]  /*619e0*/  LDL.LU R14, [R1+0xc4] ;  /* 0x0000c400010e7983 */ /* 0x000ea40000300800 */
[----:B------:R-:W-:Y:S02]  /*619f0*/  @P2 FFMA.FTZ R4, R6, R23, +INF ;  /* 0x7f80000006042423 */ /* 0x000fe40000010017 */
[----:B------:R-:W-:Y:S04]  /*61a00*/  STL [R1+0x1204], R3 ;  /* 0x0012040301007387 */ /* 0x000fe80000100800 */
[----:B------:R0:W2:Y:S01]  /*61a10*/  LDL.LU R6, [R1+0x1a20] ;  /* 0x001a200001067983 */ /* 0x0000a20000300800 */
[----:B------:R-:W-:Y:S01]  /*61a20*/  @P6 IMAD.MOV.U32 R2, RZ, RZ, 0x7f800000 ;  /* 0x7f800000ff026424 */ /* 0x000fe200078e00ff */
[----:B------:R-:W-:-:S02]  /*61a30*/  MOV R23, R15 ;  /* 0x0000000f00177202 */ /* 0x000fc40000000f00 */
[----:B------:R-:W3:Y:S01]  /*61a40*/  LDL.LU R15, [R1+0xb4] ;  /* 0x0000b400010f7983 */ /* 0x000ee20000300800 */
[C---:B------:R-:W-:Y:S01]  /*61a50*/  FSETP.NEU.AND P2, PT, R7.reuse, RZ, PT ;  /* 0x000000ff0700720b */ /* 0x040fe20003f4d000 */
[----:B------:R-:W-:Y:S02]  /*61a60*/  @P6 FFMA.FTZ R5, R7, R2, +INF ;  /* 0x7f80000007056423 */ /* 0x000fe40000010002 */
[----:B------:R0:W3:Y:S01]  /*61a70*/  LDL.LU R7, [R1+0x1a1c] ;  /* 0x001a1c0001077983 */ /* 0x0000e20000300800 */
[----:B------:R-:W-:Y:S02]  /*61a80*/  ISETP.GE.U32.AND P3, PT, R20, 0x7f800000, PT ;  /* 0x7f8000001400780c */ /* 0x000fe40003f66070 */
[----:B------:R-:W-:-:S11]  /*61a90*/  ISETP.GE.U32.AND P1, PT, R8, 0x7f800000, PT ;  /* 0x7f8000000800780c */ /* 0x000fd60003f26070 */
[----:B----4-:R-:W-:Y:S02]  /*61aa0*/  @P3 MOV R0, 0x7f800000 ;  /* 0x7f80000000003802 */ /* 0x010fe40000000f00 */
[----:B------:R-:W-:Y:S02]  /*61ab0*/  FSEL R2, R5, -INF , P2 ;  /* 0xff80000005027808 */ /* 0x000fe40001000000 */
[----:B------:R-:W-:Y:S02]  /*61ac0*/  FSETP.NEU.AND P6, PT, R20, RZ, PT ;  /* 0x000000ff1400720b */ /* 0x000fe40003fcd000 */
[----:B------:R-:W-:Y:S02]  /*61ad0*/  MOV R5, R29 ;  /* 0x0000001d00057202 */ /* 0x000fe40000000f00 */
[----:B------:R-:W-:Y:S01]  /*61ae0*/  MOV R29, R28 ;  /* 0x0000001c001d7202 */ /* 0x000fe20000000f00 */
[----:B------:R-:W-:Y:S01]  /*61af0*/  IMAD.MOV.U32 R28, RZ, RZ, R18 ;  /* 0x000000ffff1c7224 */ /* 0x000fe200078e0012 */
[----:B------:R-:W-:Y:S01]  /*61b00*/  FSETP.NEU.AND P2, PT, R8, RZ, PT ;  /* 0x000000ff0800720b */ /* 0x000fe20003f4d000 */
[----:B--2---:R-:W-:Y:S01]  /*61b10*/  @P3 FFMA.FTZ R6, R20, R0, +INF ;  /* 0x7f80000014063423 */ /* 0x004fe20000010000 */
[----:B------:R-:W-:Y:S01]  /*61b20*/  FSEL R0, R4, -INF , P4 ;  /* 0xff80000004007808 */ /* 0x000fe20002000000 */
[----:B------:R-:W-:Y:S01]  /*61b30*/  IMAD.MOV.U32 R4, RZ, RZ, R19 ;  /* 0x000000ffff047224 */ /* 0x000fe200078e0013 */
[----:B------:R-:W-:-:S03]  /*61b40*/  MOV R19, R16 ;  /* 0x0000001000137202 */ /* 0x000fc60000000f00 */
[----:B------:R1:W-:Y:S01]  /*61b50*/  STL [R1+0x1270], R0 ;  /* 0x0012700001007387 */ /* 0x0003e20000100800 */
[----:B------:R-:W-:-:S03]  /*61b60*/  MOV R20, R17 ;  /* 0x0000001100147202 */ /* 0x000fc60000000f00 */
[----:B------:R-:W2:Y:S04]  /*61b70*/  LDL.LU R16, [R1+0xb8] ;  /* 0x0000b80001107983 */ /* 0x000ea80000300800 */
[----:B------:R-:W4:Y:S01]  /*61b80*/  LDL.LU R17, [R1+0xb0] ;  /* 0x0000b00001117983 */ /* 0x000f220000300800 */
[----:B-1----:R-:W-:-:S03]  /*61b90*/  @P1 IMAD.MOV.U32 R0, RZ, RZ, 0x7f800000 ;  /* 0x7f800000ff001424 */ /* 0x002fc600078e00ff */
[----:B------:R1:W-:Y:S01]  /*61ba0*/  STL [R1+0x1278], R2 ;  /* 0x0012780201007387 */ /* 0x0003e20000100800 */
[----:B---3--:R-:W-:-:S03]  /*61bb0*/  @P1 FFMA.FTZ R7, R8, R0, +INF ;  /* 0x7f80000008071423 */ /* 0x008fc60000010000 */
[----:B------:R-:W3:Y:S04]  /*61bc0*/  LDL.LU R18, [R1+0xac] ;  /* 0x0000ac0001127983 */ /* 0x000ee80000300800 */
[----:B------:R0:W2:Y:S01]  /*61bd0*/  LDL.LU R8, [R1+0x1a18] ;  /* 0x001a180001087983 */ /* 0x0000a20000300800 */
[C---:B------:R-:W-:Y:S02]  /*61be0*/  ISETP.GE.U32.AND P5, PT, R9.reuse, 0x7f800000, PT ;  /* 0x7f8000000900780c */ /* 0x040fe40003fa6070 */
[----:B------:R-:W-:Y:S01]  /*61bf0*/  FSETP.NEU.AND P1, PT, R9, RZ, PT ;  /* 0x000000ff0900720b */ /* 0x000fe20003f2d000 */
[----:B------:R-:W3:Y:S10]  /*61c00*/  LDL R0, [R1+0x6e8] ;  /* 0x0006e80001007983 */ /* 0x000ef40000100800 */
[----:B-1----:R-:W-:-:S02]  /*61c10*/  @P5 MOV R2, 0x7f800000 ;  /* 0x7f80000000025802 */ /* 0x002fc40000000f00 */
[----:B------:R-:W-:-:S03]  /*61c20*/  ISETP.GE.U32.AND P0, PT, R10, 0x7f800000, PT ;  /* 0x7f8000000a00780c */ /* 0x000fc60003f06070 */
[----:B--2---:R-:W-:Y:S02]  /*61c30*/  @P5 FFMA.FTZ R8, R9, R2, +INF ;  /* 0x7f80000009085423 */ /* 0x004fe40000010002 */
[----:B------:R0:W2:Y:S08]  /*61c40*/  LDL.LU R9, [R1+0x1a14] ;  /* 0x001a140001097983 */ /* 0x0000b00000300800 */
[----:B------:R-:W-:-:S02]  /*61c50*/  @P0 MOV R3, 0x7f800000 ;  /* 0x7f80000000030802 */ /* 0x000fc40000000f00 */
[----:B------:R-:W-:Y:S02]  /*61c60*/  FSETP.NEU.AND P5, PT, R10, RZ, PT ;  /* 0x000000ff0a00720b */ /* 0x000fe40003fad000 */
[----:B------:R-:W-:Y:S02]  /*61c70*/  ISETP.GE.U32.AND P3, PT, R11, 0x7f800000, PT ;  /* 0x7f8000000b00780c */ /* 0x000fe40003f66070 */
[----:B------:R-:W-:Y:S01]  /*61c80*/  FSEL R2, R6, -INF , P6 ;  /* 0xff80000006027808 */ /* 0x000fe20003000000 */
[----:B---3--:R-:W-:Y:S01]  /*61c90*/  IMAD.MOV.U32 R6, RZ, RZ, R0 ;  /* 0x000000ffff067224 */ /* 0x008fe200078e0000 */
[----:B------:R-:W-:Y:S01]  /*61ca0*/  FSEL R0, R7, -INF , P2 ;  /* 0xff80000007007808 */ /* 0x000fe20001000000 */
[----:B--2---:R-:W-:Y:S02]  /*61cb0*/  @P0 FFMA.FTZ R9, R10, R3, +INF ;  /* 0x7f8000000a090423 */ /* 0x004fe40000010003 */
[----:B------:R0:W2:Y:S01]  /*61cc0*/  LDL.LU R10, [R1+0x1a10] ;  /* 0x001a1000010a7983 */ /* 0x0000a20000300800 */
[----:B------:R-:W-:-:S03]  /*61cd0*/  FSEL R8, R8, -INF , P1 ;  /* 0xff80000008087808 */ /* 0x000fc60000800000 */
[----:B------:R-:W-:Y:S01]  /*61ce0*/  STL [R1+0x127c], R2 ;  /* 0x00127c0201007387 */ /* 0x000fe20000100800 */
[----:B------:R-:W-:Y:S01]  /*61cf0*/  MOV R3, R27 ;  /* 0x0000001b00037202 */ /* 0x000fe20000000f00 */
[----:B------:R-:W-:Y:S02]  /*61d00*/  IMAD.MOV.U32 R27, RZ, RZ, R19 ;  /* 0x000000ffff1b7224 */ /* 0x000fe400078e0013 */
[----:B------:R1:W-:Y:S01]  /*61d10*/  STL [R1+0x1280], R0 ;  /* 0x0012800001007387 */ /* 0x0003e20000100800 */
[----:B------:R-:W-:-:S03]  /*61d20*/  MOV R7, R20 ;  /* 0x0000001400077202 */ /* 0x000fc60000000f00 */
[----:B------:R-:W3:Y:S01]  /*61d30*/  LDL.LU R19, [R1+0xa8] ;  /* 0x0000a80001137983 */ /* 0x000ee20000300800 */
[----:B------:R-:W-:-:S03]  /*61d40*/  FSETP.NEU.AND P1, PT, R11, RZ, PT ;  /* 0x000000ff0b00720b */ /* 0x000fc60003f2d000 */
[----:B------:R-:W3:Y:S01]  /*61d50*/  LDL.LU R20, [R1+0xa4] ;  /* 0x0000a40001147983 */ /* 0x000ee20000300800 */
[----:B-1----:R-:W-:-:S03]  /*61d60*/  @P3 MOV R0, 0x7f800000 ;  /* 0x7f80000000003802 */ /* 0x002fc60000000f00 */
[----:B------:R1:W-:Y:S04]  /*61d70*/  STL [R1+0x1284], R8 ;  /* 0x0012840801007387 */ /* 0x0003e80000100800 */
[----:B-1----:R-:W3:Y:S01]  /*61d80*/  LDL R8, [R1+0x7f4] ;  /* 0x0007f40001087983 */ /* 0x002ee20000100800 */
[----:B--2---:R-:W-:-:S03]  /*61d90*/  @P3 FFMA.FTZ R10, R11, R0, +INF ;  /* 0x7f8000000b0a3423 */ /* 0x004fc60000010000 */
[----:B------:R0:W2:Y:S01]  /*61da0*/  LDL.LU R11, [R1+0x1a0c] ;  /* 0x001a0c00010b7983 */ /* 0x0000a20000300800 */
[C---:B------:R-:W-:Y:S02]  /*61db0*/  ISETP.GE.U32.AND P4, PT, R12.reuse, 0x7f800000, PT ;  /* 0x7f8000000c00780c */ /* 0x040fe40003f86070 */
[----:B------:R-:W-:-:S11]  /*61dc0*/  FSETP.NEU.AND P3, PT, R12, RZ, PT ;  /* 0x000000ff0c00720b */ /* 0x000fd60003f6d000 */
[----:B------:R-:W-:Y:S02]  /*61dd0*/  @P4 MOV R2, 0x7f800000 ;  /* 0x7f80000000024802 */ /* 0x000fe40000000f00 */
[----:B------:R-:W-:-:S03]  /*61de0*/  ISETP.GE.U32.AND P0, PT, R13, 0x7f800000, PT ;  /* 0x7f8000000d00780c */ /* 0x000fc60003f06070 */
[----:B--2---:R-:W-:Y:S02]  /*61df0*/  @P4 FFMA.FTZ R11, R12, R2, +INF ;  /* 0x7f8000000c0b4423 */ /* 0x004fe40000010002 */
[----:B------:R0:W2:Y:S01]  /*61e00*/  LDL.LU R12, [R1+0x1a08] ;  /* 0x001a0800010c7983 */ /* 0x0000a20000300800 */
[----:B------:R-:W-:Y:S01]  /*61e10*/  FSEL R0, R9, -INF , P5 ;  /* 0xff80000009007808 */ /* 0x000fe20002800000 */
[----:B---3--:R-:W-:-:S04]  /*61e20*/  IMAD.MOV.U32 R9, RZ, RZ, R8 ;  /* 0x000000ffff097224 */ /* 0x008fc800078e0008 */
[----:B------:R1:W-:Y:S01]  /*61e30*/  STL [R1+0x1288], R0 ;  /* 0x0012880001007387 */ /* 0x0003e20000100800 */
[----:B------:R-:W-:Y:S01]  /*61e40*/  MOV R8, R21 ;  /* 0x0000001500087202 */ /* 0x000fe20000000f00 */
[----:B------:R-:W-:Y:S02]  /*61e50*/  @P0 IMAD.MOV.U32 R2, RZ, RZ, 0x7f800000 ;  /* 0x7f800000ff020424 */ /* 0x000fe400078e00ff */
[----:B------:R-:W3:Y:S01]  /*61e60*/  LDL.LU R21, [R1+0xa0] ;  /* 0x0000a00001157983 */ /* 0x000ee20000300800 */
[----:B-1----:R-:W-:Y:S02]  /*61e70*/  FSEL R0, R10, -INF , P1 ;  /* 0xff8000000a007808 */ /* 0x002fe40000800000 */
[----:B------:R-:W-:Y:S02]  /*61e80*/  MOV R10, R3 ;  /* 0x00000003000a7202 */ /* 0x000fe40000000f00 */
[----:B------:R-:W-:Y:S01]  /*61e90*/  FSEL R3, R11, -INF , P3 ;  /* 0xff8000000b037808 */ /* 0x000fe20001800000 */
[----:B------:R1:W-:Y:S01]  /*61ea0*/  STL [R1+0x128c], R0 ;  /* 0x00128c0001007387 */ /* 0x0003e20000100800 */
[----:B------:R-:W-:-:S02]  /*61eb0*/  MOV R11, R27 ;  /* 0x0000001b000b7202 */ /* 0x000fc40000000f00 */
[C---:B------:R-:W-:Y:S01]  /*61ec0*/  FSETP.NEU.AND P4, PT, R13.reuse, RZ, PT ;  /* 0x000000ff0d00720b */ /* 0x040fe20003f8d000 */
[----:B------:R-:W3:Y:S04]  /*61ed0*/  LDL.LU R27, [R1+0x70] ;  /* 0x00007000011b7983 */ /* 0x000ee80000300800 */
[----:B------:R0:W-:Y:S01]  /*61ee0*/  STL [R1+0x1294], R3 ;  /* 0x0012940301007387 */ /* 0x0001e20000100800 */
[----:B--2---:R-:W-:-:S03]  /*61ef0*/  @P0 FFMA.FTZ R12, R13, R2, +INF ;  /* 0x7f8000000d0c0423 */ /* 0x004fc60000010002 */
[----:B------:R2:W2:Y:S01]  /*61f00*/  LDL.LU R13, [R1+0x1a04] ;  /* 0x001a0400010d7983 */ /* 0x0004a20000300800 */
[C---:B------:R-:W-:Y:S02]  /*61f10*/  ISETP.GE.U32.AND P6, PT, R14.reuse, 0x7f800000, PT ;  /* 0x7f8000000e00780c */ /* 0x040fe40003fc6070 */
[----:B------:R-:W-:Y:S02]  /*61f20*/  MOV R2, R28 ;  /* 0x0000001c00027202 */ /* 0x000fe40000000f00 */
[----:B------:R-:W3:Y:S01]  /*61f30*/  LDL.LU R28, [R1+0x78] ;  /* 0x00007800011c7983 */ /* 0x000ee20000300800 */
[----:B------:R-:W-:-:S08]  /*61f40*/  FSETP.NEU.AND P0, PT, R14, RZ, PT ;  /* 0x000000ff0e00720b */ /* 0x000fd00003f0d000 */
[----:B-1----:R-:W-:Y:S02]  /*61f50*/  @P6 MOV R0, 0x7f800000 ;  /* 0x7f80000000006802 */ /* 0x002fe40000000f00 */
[----:B------:R-:W-:-:S03]  /*61f60*/  ISETP.GE.U32.AND P2, PT, R15, 0x7f800000, PT ;  /* 0x7f8000000f00780c */ /* 0x000fc60003f46070 */
[----:B--2---:R-:W-:Y:S02]  /*61f70*/  @P6 FFMA.FTZ R13, R14, R0, +INF ;  /* 0x7f8000000e0d6423 */ /* 0x004fe40000010000 */
[----:B------:R1:W2:Y:S08]  /*61f80*/  LDL.LU R14, [R1+0x1a00] ;  /* 0x001a0000010e7983 */ /* 0x0002b00000300800 */
[----:B0-----:R-:W-:Y:S01]  /*61f90*/  @P2 IMAD.MOV.U32 R3, RZ, RZ, 0x7f800000 ;  /* 0x7f800000ff032424 */ /* 0x001fe200078e00ff */
[----:B------:R-:W-:-:S02]  /*61fa0*/  MOV R0, R29 ;  /* 0x0000001d00007202 */ /* 0x000fc40000000f00 */
[----:B------:R-:W3:Y:S01]  /*61fb0*/  LDL.LU R29, [R1+0x68] ;  /* 0x00006800011d7983 */ /* 0x000ee20000300800 */
[C---:B------:R-:W-:Y:S02]  /*61fc0*/  FSETP.NEU.AND P6, PT, R15.reuse, RZ, PT ;  /* 0x000000ff0f00720b */ /* 0x040fe40003fcd000 */
[----:B------:R-:W-:Y:S01]  /*61fd0*/  ISETP.GE.U32.AND P1, PT, R16, 0x7f800000, PT ;  /* 0x7f8000001000780c */ /* 0x000fe20003f26070 */
[----:B--2---:R-:W-:Y:S02]  /*61fe0*/  @P2 FFMA.FTZ R14, R15, R3, +INF ;  /* 0x7f8000000f0e2423 */ /* 0x004fe40000010003 */
[----:B------:R1:W2:Y:S01]  /*61ff0*/  LDL.LU R15, [R1+0x19fc] ;  /* 0x0019fc00010f7983 */ /* 0x0002a20000300800 */
[----:B------:R-:W-:Y:S01]  /*62000*/  FSEL R3, R12, -INF , P4 ;  /* 0xff8000000c037808 */ /* 0x000fe20002000000 */
[----:B------:R-:W-:-:S08]  /*62010*/  IMAD.MOV.U32 R12, RZ, RZ, R0 ;  /* 0x000000ffff0c7224 */ /* 0x000fd000078e0000 */
[----:B------:R-:W-:Y:S01]  /*62020*/  @P1 MOV R0, 0x7f800000 ;  /* 0x7f80000000001802 */ /* 0x000fe20000000f00 */
[----:B------:R0:W-:Y:S01]  /*62030*/  STL [R1+0x1290], R3 ;  /* 0x0012900301007387 */ /* 0x0001e20000100800 */
[----:B------:R-:W-:Y:S02]  /*62040*/  FSETP.NEU.AND P2, PT, R16, RZ, PT ;  /* 0x000000ff1000720b */ /* 0x000fe40003f4d000 */
[----:B0-----:R-:W-:-:S05]  /*62050*/  FSEL R3, R13, -INF , P0 ;  /* 0xff8000000d037808 */ /* 0x001fca0000000000 */
[----:B------:R0:W-:Y:S01]  /*62060*/  STL [R1+0x129c], R3 ;  /* 0x00129c0301007387 */ /* 0x0001e20000100800 */
[----:B--2---:R-:W-:-:S03]  /*62070*/  @P1 FFMA.FTZ R15, R16, R0, +INF ;  /* 0x7f800000100f1423 */ /* 0x004fc60000010000 */
[----:B------:R1:W2:Y:S01]  /*62080*/  LDL.LU R16, [R1+0x19f8] ;  /* 0x0019f80001107983 */ /* 0x0002a20000300800 */
[C---:B----4-:R-:W-:Y:S02]  /*62090*/  ISETP.GE.U32.AND P5, PT, R17.reuse, 0x7f800000, PT ;  /* 0x7f8000001100780c */ /* 0x050fe40003fa6070 */
[----:B------:R-:W-:Y:S01]  /*620a0*/  MOV R13, R2 ;  /* 0x00000002000d7202 */ /* 0x000fe20000000f00 */
[----:B------:R-:W4:Y:S01]  /*620b0*/  LDL R0, [R1+0x440] ;  /* 0x0004400001007983 */ /* 0x000f220000100800 */
[----:B------:R-:W-:-:S09]  /*620c0*/  FSETP.NEU.AND P1, PT, R17, RZ, PT ;  /* 0x000000ff1100720b */ /* 0x000fd20003f2d000 */
[----:B------:R-:W-:Y:S01]  /*620d0*/  @P5 IMAD.MOV.U32 R2, RZ, RZ, 0x7f800000 ;  /* 0x7f800000ff025424 */ /* 0x000fe200078e00ff */
[----:B------:R-:W-:-:S03]  /*620e0*/  ISETP.GE.U32.AND P3, PT, R18, 0x7f800000, PT ;  /* 0x7f8000001200780c */ /* 0x000fc60003f66070 */
[----:B--2---:R-:W-:Y:S02]  /*620f0*/  @P5 FFMA.FTZ R16, R17, R2, +INF ;  /* 0x7f80000011105423 */ /* 0x004fe40000010002 */
[----:B------:R1:W2:Y:S08]  /*62100*/  LDL.LU R17, [R1+0x19f4] ;  /* 0x0019f40001117983 */ /* 0x0002b00000300800 */
[----:B0-----:R-:W-:-:S02]  /*62110*/  @P3 MOV R3, 0x7f800000 ;  /* 0x7f80000000033802 */ /* 0x001fc40000000f00 */
[C---:B------:R-:W-:Y:S01]  /*62120*/  FSETP.NEU.AND P5, PT, R18.reuse, RZ, PT ;  /* 0x000000ff1200720b */ /* 0x040fe20003fad000 */
[----:B------:R-:W3:Y:S01]  /*62130*/  LDL R2, [R1+0x3e4] ;  /* 0x0003e40001027983 */ /* 0x000ee20000100800 */
[----:B------:R-:W-:Y:S01]  /*62140*/  ISETP.GE.U32.AND P4, PT, R19, 0x7f800000, PT ;  /* 0x7f8000001300780c */ /* 0x000fe20003f86070 */
[----:B--2---:R-:W-:Y:S02]  /*62150*/  @P3 FFMA.FTZ R17, R18, R3, +INF ;  /* 0x7f80000012113423 */ /* 0x004fe40000010003 */
[----:B------:R1:W2:Y:S04]  /*62160*/  LDL.LU R18, [R1+0x19f0] ;  /* 0x0019f00001127983 */ /* 0x0002a80000300800 */
[----:B------:R-:W2:Y:S01]  /*62170*/  LDL R3, [R1+0x84] ;  /* 0x0000840001037983 */ /* 0x000ea20000100800 */
[----:B------:R-:W-:-:S02]  /*62180*/  FSEL R14, R14, -INF , P6 ;  /* 0xff8000000e0e7808 */ /* 0x000fc40003000000 */
[----:B------:R-:W-:-:S03]  /*62190*/  FSEL R15, R15, -INF , P2 ;  /* 0xff8000000f0f7808 */ /* 0x000fc60001000000 */
[----:B------:R0:W-:Y:S01]  /*621a0*/  STL [R1+0x12a0], R14 ;  /* 0x0012a00e01007387 */ /* 0x0001e20000100800 */
[----:B------:R-:W-:-:S03]  /*621b0*/  FSEL R16, R16, -INF , P1 ;  /* 0xff80000010107808 */ /* 0x000fc60000800000 */
[----:B0-----:R-:W3:Y:S04]  /*621c0*/  LDL R14, [R1+0x7c] ;  /* 0x00007c00010e7983 */ /* 0x001ee80000100800 */
[----:B------:R-:W-:Y:S01]  /*621d0*/  STL [R1+0x12ac], R15 ;  /* 0x0012ac0f01007387 */ /* 0x000fe20000100800 */
[----:B------:R-:W-:-:S03]  /*621e0*/  FSETP.NEU.AND P1, PT, R19, RZ, PT ;  /* 0x000000ff1300720b */ /* 0x000fc60003f2d000 */
[----:B------:R0:W-:Y:S04]  /*621f0*/  STL [R1+0x12b0], R16 ;  /* 0x0012b01001007387 */ /* 0x0001e80000100800 */
[----:B0-----:R-:W3:Y:S01]  /*62200*/  LDL.LU R16, [R1+0x11c] ;  /* 0x00011c0001107983 */ /* 0x001ee20000300800 */
[----:B--2---:R-:W-:Y:S02]  /*62210*/  MOV R15, R3 ;  /* 0x00000003000f7202 */ /* 0x004fe40000000f00 */
[----:B----4-:R-:W-:Y:S02]  /*62220*/  MOV R3, R0 ;  /* 0x0000000000037202 */ /* 0x010fe40000000f00 */
[----:B------:R-:W-:-:S05]  /*62230*/  @P4 MOV R0, 0x7f800000 ;  /* 0x7f80000000004802 */ /* 0x000fca0000000f00 */
[----:B------:R-:W-:Y:S02]  /*62240*/  @P4 FFMA.FTZ R18, R19, R0, +INF ;  /* 0x7f80000013124423 */ /* 0x000fe40000010000 */
[----:B------:R1:W2:Y:S01]  /*62250*/  LDL.LU R19, [R1+0x19ec] ;  /* 0x0019ec0001137983 */ /* 0x0002a20000300800 */
[----:B------:R-:W-:Y:S02]  /*62260*/  ISETP.GE.U32.AND P0, PT, R20, 0x7f800000, PT ;  /* 0x7f8000001400780c */ /* 0x000fe40003f06070 */
[----:B---3--:R-:W-:Y:S01]  /*62270*/  ISETP.GE.U32.AND P3, PT, R14, 0x7f800000, PT ;  /* 0x7f8000000e00780c */ /* 0x008fe20003f66070 */
[----:B------:R-:W-:Y:S01]  /*62280*/  IMAD.MOV.U32 R14, RZ, RZ, R2 ;  /* 0x000000ffff0e7224 */ /* 0x000fe200078e0002 */
[----:B------:R-:W3:Y:S01]  /*62290*/  LDL R0, [R1+0x2bc] ;  /* 0x0002bc0001007983 */ /* 0x000ee20000100800 */
[----:B------:R-:W-:-:S08]  /*622a0*/  FSETP.NEU.AND P4, PT, R20, RZ, PT ;  /* 0x000000ff1400720b */ /* 0x000fd00003f8d000 */
[----:B------:R-:W-:-:S04]  /*622b0*/  @P0 IMAD.MOV.U32 R2, RZ, RZ, 0x7f800000 ;  /* 0x7f800000ff020424 */ /* 0x000fc800078e00ff */
[----:B--2---:R-:W-:Y:S02]  /*622c0*/  @P0 FFMA.FTZ R19, R20, R2, +INF ;  /* 0x7f80000014130423 */ /* 0x004fe40000010002 */
[----:B------:R1:W2:Y:S04]  /*622d0*/  LDL.LU R20, [R1+0x19e8] ;  /* 0x0019e80001147983 */ /* 0x0002a80000300800 */
[----:B------:R-:W4:Y:S01]  /*622e0*/  LDL R2, [R1+0x60] ;  /* 0x0000600001027983 */ /* 0x000f220000100800 */
[----:B------:R-:W-:Y:S02]  /*622f0*/  FSEL R17, R17, -INF , P5 ;  /* 0xff80000011117808 */ /* 0x000fe40002800000 */
[----:B------:R-:W-:-:S03]  /*62300*/  ISETP.GE.U32.AND P6, PT, R21, 0x7f800000, PT ;  /* 0x7f8000001500780c */ /* 0x000fc60003fc6070 */
[----:B------:R0:W-:Y:S02]  /*62310*/  STL [R1+0x12b4], R17 ;  /* 0x0012b41101007387 */ /* 0x0001e40000100800 */
[----:B0-----:R-:W-:-:S05]  /*62320*/  FSEL R17, R18, -INF , P1 ;  /* 0xff80000012117808 */ /* 0x001fca0000800000 */
[----:B------:R0:W-:Y:S02]  /*62330*/  STL [R1+0x12bc], R17 ;  /* 0x0012bc1101007387 */ /* 0x0001e40000100800 */
[----:B0-----:R-:W-:Y:S01]  /*62340*/  MOV R17, R16 ;  /* 0x0000001000117202 */ /* 0x001fe20000000f00 */
[----:B------:R-:W-:Y:S01]  /*62350*/  IMAD.MOV.U32 R16, RZ, RZ, R14 ;  /* 0x000000ffff107224 */ /* 0x000fe200078e000e */
[----:B------:R-:W-:Y:S02]  /*62360*/  MOV R14, R3 ;  /* 0x00000003000e7202 */ /* 0x000fe40000000f00 */
[----:B------:R-:W-:Y:S02]  /*62370*/  FSEL R3, R19, -INF , P4 ;  /* 0xff80000013037808 */ /* 0x000fe40002000000 */
[----:B------:R-:W3:Y:S01]  /*62380*/  LDL R19, [R1+0x94] ;  /* 0x0000940001137983 */ /* 0x000ee20000100800 */
[----:B------:R-:W-:-:S03]  /*62390*/  FSETP.NEU.AND P4, PT, R21, RZ, PT ;  /* 0x000000ff1500720b */ /* 0x000fc60003f8d000 */
[----:B------:R0:W-:Y:S01]  /*623a0*/  STL [R1+0x12c4], R3 ;  /* 0x0012c40301007387 */ /* 0x0001e20000100800 */
[----:B----4-:R-:W-:Y:S02]  /*623b0*/  ISETP.GE.U32.AND P5, PT, R2, 0x7f800000, PT ;  /* 0x7f8000000200780c */ /* 0x010fe40003fa6070 */
[----:B------:R-:W-:-:S05]  /*623c0*/  @P6 MOV R2, 0x7f800000 ;  /* 0x7f80000000026802 */ /* 0x000fca0000000f00 */
[----:B--2---:R-:W-:Y:S02]  /*623d0*/  @P6 FFMA.FTZ R20, R21, R2, +INF ;  /* 0x7f80000015146423 */ /* 0x004fe40000010002 */
[----:B------:R1:W2:Y:S04]  /*623e0*/  LDL.LU R21, [R1+0x19e4] ;  /* 0x0019e40001157983 */ /* 0x0002a80000300800 */
[----:B------:R-:W2:Y:S01]  /*623f0*/  LDL.LU R2, [R1+0x7c] ;  /* 0x00007c0001027983 */ /* 0x000ea20000300800 */
[----:B------:R-:W-:Y:S02]  /*62400*/  ISETP.GE.U32.AND P2, PT, R27, 0x7f800000, PT ;  /* 0x7f8000001b00780c */ /* 0x000fe40003f46070 */
[----:B---3--:R-:W-:Y:S01]  /*62410*/  MOV R18, R0 ;  /* 0x0000000000127202 */ /* 0x008fe20000000f00 */
[----:B------:R-:W-:-:S10]  /*62420*/  @P3 IMAD.MOV.U32 R0, RZ, RZ, 0x7f800000 ;  /* 0x7f800000ff003424 */ /* 0x000fd400078e00ff */
[----:B0-----:R-:W-:-:S05]  /*62430*/  @P2 MOV R3, 0x7f800000 ;  /* 0x7f80000000032802 */ /* 0x001fca0000000f00 */
[C---:B------:R-:W-:Y:S02]  /*62440*/  @P2 FFMA.FTZ R22, R27.reuse, R3, +INF ;  /* 0x7f8000001b162423 */ /* 0x040fe40000010003 */
[----:B--2---:R-:W-:Y:S01]  /*62450*/  @P3 FFMA.FTZ R21, R2, R0, +INF ;  /* 0x7f80000002153423 */ /* 0x004fe20000010000 */
[----:B------:R-:W-:-:S04]  /*62460*/  FSETP.NEU.AND P3, PT, R27, RZ, PT ;  /* 0x000000ff1b00720b */ /* 0x000fc80003f6d000 */
[----:B------:R0:W-:Y:S04]  /*62470*/  STL [R1+0x19d4], R21 ;  /* 0x0019d41501007387 */ /* 0x0001e80000100800 */
[----:B------:R1:W2:Y:S01]  /*62480*/  LDL.LU R27, [R1+0x19e0] ;  /* 0x0019e000011b7983 */ /* 0x0002a20000300800 */
[----:B------:R-:W-:Y:S02]  /*62490*/  ISETP.GE.U32.AND P0, PT, R28, 0x7f800000, PT ;  /* 0x7f8000001c00780c */ /* 0x000fe40003f06070 */
[----:B------:R-:W-:Y:S01]  /*624a0*/  FSEL R3, R20, -INF , P4 ;  /* 0xff80000014037808 */ /* 0x000fe20002000000 */
[----:B------:R3:W-:Y:S01]  /*624b0*/  STL [R1+0x19cc], R22 ;  /* 0x0019cc1601007387 */ /* 0x0007e20000100800 */
[----:B------:R-:W-:-:S03]  /*624c0*/  FSETP.NEU.AND P2, PT, R28, RZ, PT ;  /* 0x000000ff1c00720b */ /* 0x000fc60003f4d000 */
[----:B------:R-:W-:Y:S06]  /*624d0*/  STL [R1+0x12c0], R3 ;  /* 0x0012c00301007387 */ /* 0x000fec0000100800 */
[----:B------:R-:W-:Y:S02]  /*624e0*/  @P0 MOV R0, 0x7f800000 ;  /* 0x7f80000000000802 */ /* 0x000fe40000000f00 */
[----:B------:R-:W-:-:S03]  /*624f0*/  ISETP.GE.U32.AND P1, PT, R29, 0x7f800000, PT ;  /* 0x7f8000001d00780c */ /* 0x000fc60003f26070 */
[----:B--2---:R-:W-:Y:S02]  /*62500*/  @P0 FFMA.FTZ R27, R28, R0, +INF ;  /* 0x7f8000001c1b0423 */ /* 0x004fe40000010000 */
[----:B------:R1:W2:Y:S01]  /*62510*/  LDL.LU R28, [R1+0x19dc] ;  /* 0x0019dc00011c7983 */ /* 0x0002a20000300800 */
[----:B------:R-:W-:-:S07]  /*62520*/  FSETP.NEU.AND P6, PT, R2, RZ, PT ;  /* 0x000000ff0200720b */ /* 0x000fce0003fcd000 */
[----:B------:R-:W-:Y:S01]  /*62530*/  @P1 IMAD.MOV.U32 R2, RZ, RZ, 0x7f800000 ;  /* 0x7f800000ff021424 */ /* 0x000fe200078e00ff */
[----:B0-----:R-:W4:Y:S01]  /*62540*/  LDL.LU R21, [R1+0x60] ;  /* 0x0000600001157983 */ /* 0x001f220000300800 */
[----:B------:R-:W-:-:S03]  /*62550*/  ISETP.GE.U32.AND P4, PT, R19, 0x7f800000, PT ;  /* 0x7f8000001300780c */ /* 0x000fc60003f86070 */
[----:B------:R-:W4:Y:S04]  /*62560*/  LDL R0, [R1+0xc0] ;  /* 0x0000c00001007983 */ /* 0x000f280000100800 */
[----:B---3--:R-:W3:Y:S01]  /*62570*/  LDL R22, [R1+0x58] ;  /* 0x0000580001167983 */ /* 0x008ee20000100800 */
[----:B------:R-:W-:-:S03]  /*62580*/  FSETP.NEU.AND P0, PT, R29, RZ, PT ;  /* 0x000000ff1d00720b */ /* 0x000fc60003f0d000 */
[----:B------:R-:W3:Y:S04]  /*62590*/  LDL.LU R20, [R1+0x4b8] ;  /* 0x0004b80001147983 */ /* 0x000ee80000300800 */
[----:B------:R-:W3:Y:S04]  /*625a0*/  LDL R19, [R1+0x54] ;  /* 0x0000540001137983 */ /* 0x000ee80000100800 */
[----:B------:R0:W-:Y:S04]  /*625b0*/  STL [R1+0x19d0], R27 ;  /* 0x0019d01b01007387 */ /* 0x0001e80000100800 */
[----:B0-----:R-:W3:Y:S01]  /*625c0*/  LDL.LU R27, [R1+0x98] ;  /* 0x00009800011b7983 */ /* 0x001ee20000300800 */
[----:B--2---:R-:W-:-:S03]  /*625d0*/  @P1 FFMA.FTZ R28, R29, R2, +INF ;  /* 0x7f8000001d1c1423 */ /* 0x004fc60000010002 */
[----:B------:R1:W2:Y:S01]  /*625e0*/  LDL.LU R29, [R1+0x19d8] ;  /* 0x0019d800011d7983 */ /* 0x0002a20000300800 */
[----:B------:R-:W-:-:S03]  /*625f0*/  @P5 MOV R3, 0x7f800000 ;  /* 0x7f80000000035802 */ /* 0x000fc60000000f00 */
[----:B------:R-:W3:Y:S01]  /*62600*/  LDL.LU R2, [R1+0x4bc] ;  /* 0x0004bc0001027983 */ /* 0x000ee20000300800 */
[----:B----4-:R-:W-:-:S03]  /*62610*/  FSETP.NEU.AND P1, PT, R21, RZ, PT ;  /* 0x000000ff1500720b */ /* 0x010fc60003f2d000 */
[----:B------:R0:W-:Y:S04]  /*62620*/  STL [R1+0x19c8], R28 ;  /* 0x0019c81c01007387 */ /* 0x0001e80000100800 */
[----:B0-----:R-:W4:Y:S01]  /*62630*/  LDL.LU R28, [R1+0x4c0] ;  /* 0x0004c000011c7983 */ /* 0x001f220000300800 */
[----:B--2---:R-:W-:-:S03]  /*62640*/  @P5 FFMA.FTZ R29, R21, R3, +INF ;  /* 0x7f800000151d5423 */ /* 0x004fc60000010003 */
[----:B------:R-:W2:Y:S01]  /*62650*/  LDL.LU R21, [R1+0x19d4] ;  /* 0x0019d40001157983 */ /* 0x000ea20000300800 */
[----:B---3--:R-:W-:-:S03]  /*62660*/  IMAD.IADD R2, R22, 0x1, -R2 ;  /* 0x0000000116027824 */ /* 0x008fc600078e0a02 */
[----:B------:R0:W-:Y:S04]  /*62670*/  STL [R1+0x19ac], R29 ;  /* 0x0019ac1d01007387 */ /* 0x0001e80000100800 */
[----:B------:R1:W3:Y:S01]  /*62680*/  LDL R22, [R1+0x54c] ;  /* 0x00054c0001167983 */ /* 0x0002e20000100800 */
[----:B0-----:R-:W-:Y:S01]  /*62690*/  IMAD.MOV.U32 R29, RZ, RZ, R17 ;  /* 0x000000ffff1d7224 */ /* 0x001fe200078e0011 */
[----:B------:R-:W-:Y:S02]  /*626a0*/  MOV R17, R4 ;  /* 0x0000000400117202 */ /* 0x000fe40000000f00 */
[----:B--2---:R-:W-:Y:S02]  /*626b0*/  FSEL R4, R21, -INF , P6 ;  /* 0xff80000015047808 */ /* 0x004fe40003000000 */
[----:B------:R-:W3:Y:S04]  /*626c0*/  LDL.LU R21, [R1+0x94] ;  /* 0x0000940001157983 */ /* 0x000ee80000300800 */
[----:B------:R0:W-:Y:S02]  /*626d0*/  STL [R1+0x12b8], R4 ;  /* 0x0012b80401007387 */ /* 0x0001e40000100800 */
[----:B0-----:R-:W-:-:S05]  /*626e0*/  @P4 MOV R4, 0x7f800000 ;  /* 0x7f80000000044802 */ /* 0x001fca0000000f00 */
[----:B---3--:R-:W-:-:S05]  /*626f0*/  @P4 FFMA.FTZ R22, R21, R4, +INF ;  /* 0x7f80000015164423 */ /* 0x008fca0000010004 */
[----:B------:R0:W-:Y:S04]  /*62700*/  @P4 STL [R1+0x54c], R22 ;  /* 0x00054c1601004387 */ /* 0x0001e80000100800 */
[----:B0-----:R1:W2:Y:S01]  /*62710*/  LDL R22, [R1+0x125c] ;  /* 0x00125c0001167983 */ /* 0x0012a20000100800 */
[----:B------:R-:W-:Y:S02]  /*62720*/  ISETP.GE.U32.AND P6, PT, R27, 0x7f800000, PT ;  /* 0x7f8000001b00780c */ /* 0x000fe40003fc6070 */
[----:B----4-:R-:W-:Y:S02]  /*62730*/  IADD3 R0, R0, -R28, RZ ;  /* 0x8000001c00007210 */ /* 0x010fe40007ffe0ff */
[----:B------:R-:W-:Y:S02]  /*62740*/  MOV R28, R14 ;  /* 0x0000000e001c7202 */ /* 0x000fe40000000f00 */
[----:B------:R-:W-:-:S02]  /*62750*/  FSETP.NEU.AND P5, PT, R21, RZ, PT ;  /* 0x000000ff1500720b */ /* 0x000fc40003fad000 */
[----:B------:R-:W-:-:S05]  /*62760*/  MOV R21, R29 ;  /* 0x0000001d00157202 */ /* 0x000fca0000000f00 */
[----:B------:R-:W-:Y:S01]  /*62770*/  @P6 IMAD.MOV.U32 R4, RZ, RZ, 0x7f800000 ;  /* 0x7f800000ff046424 */ /* 0x000fe200078e00ff */
[----:B------:R-:W-:Y:S02]  /*62780*/  MOV R29, R28 ;  /* 0x0000001c001d7202 */ /* 0x000fe40000000f00 */
[----:B------:R-:W3:Y:S01]  /*62790*/  LDL R28, [R1+0xbc] ;  /* 0x0000bc00011c7983 */ /* 0x000ee20000100800 */
[C---:B------:R-:W-:Y:S01]  /*627a0*/  FSETP.NEU.AND P4, PT, R27.reuse, RZ, PT ;  /* 0x000000ff1b00720b */ /* 0x040fe20003f8d000 */
[----:B--2---:R-:W-:Y:S02]  /*627b0*/  @P6 FFMA.FTZ R22, R27, R4, +INF ;  /* 0x7f8000001b166423 */ /* 0x004fe40000010004 */
[----:B------:R-:W2:Y:S04]  /*627c0*/  LDL.LU R27, [R1+0x19d0] ;  /* 0x0019d000011b7983 */ /* 0x000ea80000300800 */
[----:B------:R0:W-:Y:S04]  /*627d0*/  @P6 STL [R1+0x125c], R22 ;  /* 0x00125c1601006387 */ /* 0x0001e80000100800 */
[----:B0-----:R-:W4:Y:S04]  /*627e0*/  LDL.LU R22, [R1+0x19cc] ;  /* 0x0019cc0001167983 */ /* 0x001f280000300800 */
[----:B------:R-:W4:Y:S01]  /*627f0*/  LDL R4, [R1+0x42c] ;  /* 0x00042c0001047983 */ /* 0x000f220000100800 */
[----:B---3--:R-:W-:-:S02]  /*62800*/  ISETP.GE.U32.AND P6, PT, R28, 0x7f800000, PT ;  /* 0x7f8000001c00780c */ /* 0x008fc40003fc6070 */
[----:B--2---:R-:W-:Y:S02]  /*62810*/  FSEL R27, R27, -INF , P2 ;  /* 0xff8000001b1b7808 */ /* 0x004fe40001000000 */
[----:B----4-:R-:W-:Y:S02]  /*62820*/  FSEL R22, R22, -INF , P3 ;  /* 0xff80000016167808 */ /* 0x010fe40001800000 */
[----:B------:R-:W-:-:S03]  /*62830*/  FSETP.NEU.AND P3, PT, R28, RZ, PT ;  /* 0x000000ff1c00720b */ /* 0x000fc60003f6d000 */
[----:B------:R0:W-:Y:S04]  /*62840*/  STL [R1+0x1298], R22 ;  /* 0x0012981601007387 */ /* 0x0001e80000100800 */
[----:B0-----:R-:W2:Y:S04]  /*62850*/  LDL R22, [R1+0x498] ;  /* 0x0004980001167983 */ /* 0x001ea80000100800 */
[----:B------:R0:W-:Y:S04]  /*62860*/  STL [R1+0x12a8], R27 ;  /* 0x0012a81b01007387 */ /* 0x0001e80000100800 */
[----:B0-----:R-:W3:Y:S04]  /*62870*/  LDL R27, [R1+0x400] ;  /* 0x00040000011b7983 */ /* 0x001ee80000100800 */
[----:B------:R-:W4:Y:S01]  /*62880*/  LDL.LU R28, [R1+0x19c8] ;  /* 0x0019c800011c7983 */ /* 0x000f220000300800 */
[----:B------:R-:W-:-:S02]  /*62890*/  IADD3 R3, R19, -R20, RZ ;  /* 0x8000001413037210 */ /* 0x000fc40007ffe0ff */
[----:B------:R-:W-:Y:S02]  /*628a0*/  MOV R20, R18 ;  /* 0x0000001200147202 */ /* 0x000fe40000000f00 */
[----:B----4-:R-:W-:-:S05]  /*628b0*/  FSEL R28, R28, -INF , P0 ;  /* 0xff8000001c1c7808 */ /* 0x010fca0000000000 */
[----:B------:R0:W-:Y:S04]  /*628c0*/  STL [R1+0x12a4], R28 ;  /* 0x0012a41c01007387 */ /* 0x0001e80000100800 */
[----:B0-----:R-:W4:Y:S04]  /*628d0*/  LDL R28, [R1+0xc0] ;  /* 0x0000c000011c7983 */ /* 0x001f280000100800 */
[----:B------:R-:W-:Y:S04]  /*628e0*/  STL [R1+0x19bc], R10 ;  /* 0x0019bc0a01007387 */ /* 0x000fe80000100800 */
[----:B------:R-:W-:Y:S04]  /*628f0*/  STL [R1+0x19c0], R20 ;  /* 0x0019c01401007387 */ /* 0x000fe80000100800 */
[----:B------:R0:W-:Y:S04]  /*62900*/  STL [R1+0x19c4], R17 ;  /* 0x0019c41101007387 */ /* 0x0001e80000100800 */
[----:B0-----:R-:W3:Y:S04]  /*62910*/  LDL R17, [R1+0x58] ;  /* 0x0000580001117983 */ /* 0x001ee80000100800 */
[----:B------:R-:W3:Y:S04]  /*62920*/  LDL.LU R20, [R1+0xbc] ;  /* 0x0000bc0001147983 */ /* 0x000ee80000300800 */
[----:B------:R1:W3:Y:S01]  /*62930*/  LDL R10, [R1+0x1260] ;  /* 0x00126000010a7983 */ /* 0x0002e20000100800 */
[----:B------:R-:W-:-:S02]  /*62940*/  MOV R14, R12 ;  /* 0x0000000c000e7202 */ /* 0x000fc40000000f00 */
[----:B------:R-:W-:Y:S02]  /*62950*/  MOV R12, R11 ;  /* 0x0000000b000c7202 */ /* 0x000fe40000000f00 */
[----:B----4-:R-:W-:Y:S02]  /*62960*/  ISETP.GE.U32.AND P0, PT, R28, 0x7f800000, PT ;  /* 0x7f8000001c00780c */ /* 0x010fe40003f06070 */
[----:B--2---:R-:W-:Y:S02]  /*62970*/  MOV R28, R22 ;  /* 0x00000016001c7202 */ /* 0x004fe40000000f00 */
[----:B------:R-:W-:Y:S01]  /*62980*/  MOV R22, R4 ;  /* 0x0000000400167202 */ /* 0x000fe20000000f00 */
[----:B------:R-:W-:Y:S01]  /*62990*/  @P6 IMAD.MOV.U32 R4, RZ, RZ, 0x7f800000 ;  /* 0x7f800000ff046424 */ /* 0x000fe200078e00ff */
[----:B---3--:R-:W-:Y:S02]  /*629a0*/  ISETP.GE.U32.AND P2, PT, R17, 0x7f800000, PT ;  /* 0x7f8000001100780c */ /* 0x008fe40003f46070 */
[----:B------:R-:W2:Y:S01]  /*629b0*/  LDL.LU R17, [R1+0x19c4] ;  /* 0x0019c40001117983 */ /* 0x000ea20000300800 */
[----:B------:R-:W-:-:S03]  /*629c0*/  @P6 FFMA.FTZ R10, R20, R4, +INF ;  /* 0x7f800000140a6423 */ /* 0x000fc60000010004 */
[----:B------:R-:W3:Y:S04]  /*629d0*/  LDL.LU R20, [R1+0x19c0] ;  /* 0x0019c00001147983 */ /* 0x000ee80000300800 */
[----:B------:R0:W-:Y:S04]  /*629e0*/  @P6 STL [R1+0x1260], R10 ;  /* 0x0012600a01006387 */ /* 0x0001e80000100800 */
[----:B0-----:R-:W4:Y:S04]  /*629f0*/  LDL.LU R10, [R1+0x19bc] ;  /* 0x0019bc00010a7983 */ /* 0x001f280000300800 */
[----:B------:R0:W-:Y:S04]  /*62a00*/  STL [R1+0x19b8], R21 ;  /* 0x0019b81501007387 */ /* 0x0001e80000100800 */
[----:B0-----:R-:W2:Y:S01]  /*62a10*/  LDL R21, [R1+0x54] ;  /* 0x0000540001157983 */ /* 0x001ea20000100800 */
[----:B------:R-:W-:Y:S01]  /*62a20*/  MOV R11, R7 ;  /* 0x00000007000b7202 */ /* 0x000fe20000000f00 */
[----:B------:R-:W-:-:S02]  /*62a30*/  FADD R0, R0, -1 ;  /* 0xbf80000000007421 */ /* 0x000fc40000000000 */
[----:B------:R-:W-:Y:S01]  /*62a40*/  IMAD.MOV.U32 R7, RZ, RZ, 0x3dc6b27f ;  /* 0x3dc6b27fff077424 */ /* 0x000fe200078e00ff */
[----:B------:R-:W-:Y:S01]  /*62a50*/  MOV R18, R16 ;  /* 0x0000001000127202 */ /* 0x000fe20000000f00 */
[----:B------:R-:W-:Y:S02]  /*62a60*/  IMAD.MOV.U32 R19, RZ, RZ, R5 ;  /* 0x000000ffff137224 */ /* 0x000fe400078e0005 */
[----:B------:R-:W-:Y:S02]  /*62a70*/  FADD R2, R2, -1 ;  /* 0xbf80000002027421 */ /* 0x000fe40000000000 */
[----:B------:R-:W-:Y:S02]  /*62a80*/  IMAD.MOV.U32 R16, RZ, RZ, R13 ;  /* 0x000000ffff107224 */ /* 0x000fe400078e000d */
[----:B------:R-:W-:Y:S02]  /*62a90*/  FADD R3, R3, -1 ;  /* 0xbf80000003037421 */ /* 0x000fe40000000000 */
[----:B------:R-:W-:-:S02]  /*62aa0*/  FFMA.FTZ R5, R0, R7, -0.16845393180847167969 ;  /* 0xbe2c7f3000057423 */ /* 0x000fc40000010007 */
[----:B------:R-:W-:Y:S01]  /*62ab0*/  IMAD.MOV.U32 R13, RZ, RZ, R8 ;  /* 0x000000ffff0d7224 */ /* 0x000fe200078e0008 */
[----:B------:R-:W-:Y:S01]  /*62ac0*/  MOV R8, R6 ;  /* 0x0000000600087202 */ /* 0x000fe20000000f00 */
[-C--:B------:R-:W-:Y:S02]  /*62ad0*/  FFMA.FTZ R6, R2, R7.reuse, -0.16845393180847167969 ;  /* 0xbe2c7f3002067423 */ /* 0x080fe40000010007 */
[C---:B------:R-:W-:Y:S02]  /*62ae0*/  FFMA.FTZ R7, R3.reuse, R7, -0.16845393180847167969 ;  /* 0xbe2c7f3003077423 */ /* 0x040fe40000010007 */
[C---:B------:R-:W-:Y:S02]  /*62af0*/  FFMA.FTZ R5, R0.reuse, R5, 0.1716887056827545166 ;  /* 0x3e2fcf2a00057423 */ /* 0x040fe40000010005 */
[----:B------:R-:W-:Y:S02]  /*62b00*/  FFMA.FTZ R7, R3, R7, 0.1716887056827545166 ;  /* 0x3e2fcf2a03077423 */ /* 0x000fe40000010007 */
[----:B------:R-:W-:-:S02]  /*62b10*/  FFMA.FTZ R5, R0, R5, -0.17900948226451873779 ;  /* 0xbe374e4300057423 */ /* 0x000fc40000010005 */
[C---:B------:R-:W-:Y:S02]  /*62b20*/  FFMA.FTZ R7, R3.reuse, R7, -0.17900948226451873779 ;  /* 0xbe374e4303077423 */ /* 0x040fe40000010007 */
[C---:B------:R-:W-:Y:S02]  /*62b30*/  FFMA.FTZ R5, R0.reuse, R5, 0.20512372255325317383 ;  /* 0x3e520bf400057423 */ /* 0x040fe40000010005 */
[C---:B------:R-:W-:Y:S02]  /*62b40*/  FFMA.FTZ R7, R3.reuse, R7, 0.20512372255325317383 ;  /* 0x3e520bf403077423 */ /* 0x040fe40000010007 */
[C---:B------:R-:W-:Y:S02]  /*62b50*/  FFMA.FTZ R5, R0.reuse, R5, -0.24046532809734344482 ;  /* 0xbe763c8b00057423 */ /* 0x040fe40000010005 */
[----:B------:R-:W-:Y:S02]  /*62b60*/  FFMA.FTZ R7, R3, R7, -0.24046532809734344482 ;  /* 0xbe763c8b03077423 */ /* 0x000fe40000010007 */
[----:B------:R-:W-:-:S02]  /*62b70*/  FFMA.FTZ R5, R0, R5, 0.28857114911079406738 ;  /* 0x3e93bf9900057423 */ /* 0x000fc40000010005 */
[C---:B------:R-:W-:Y:S02]  /*62b80*/  FFMA.FTZ R7, R3.reuse, R7, 0.28857114911079406738 ;  /* 0x3e93bf9903077423 */ /* 0x040fe40000010007 */
[C---:B------:R-:W-:Y:S02]  /*62b90*/  FFMA.FTZ R5, R0.reuse, R5, -0.36067417263984680176 ;  /* 0xbeb8aa4900057423 */ /* 0x040fe40000010005 */
[C---:B------:R-:W-:Y:S02]  /*62ba0*/  FFMA.FTZ R7, R3.reuse, R7, -0.36067417263984680176 ;  /* 0xbeb8aa4903077423 */ /* 0x040fe40000010007 */
[C---:B------:R-:W-:Y:S02]  /*62bb0*/  FFMA.FTZ R5, R0.reuse, R5, 0.48089820146560668945 ;  /* 0x3ef6384a00057423 */ /* 0x040fe40000010005 */
[----:B------:R-:W-:Y:S02]  /*62bc0*/  FFMA.FTZ R7, R3, R7, 0.48089820146560668945 ;  /* 0x3ef6384a03077423 */ /* 0x000fe40000010007 */
[----:B------:R-:W-:-:S02]  /*62bd0*/  FFMA.FTZ R5, R0, R5, -0.72134751081466674805 ;  /* 0xbf38aa3b00057423 */ /* 0x000fc40000010005 */
[C---:B------:R-:W-:Y:S02]  /*62be0*/  FFMA.FTZ R7, R3.reuse, R7, -0.72134751081466674805 ;  /* 0xbf38aa3b03077423 */ /* 0x040fe40000010007 */
[C---:B------:R-:W-:Y:S01]  /*62bf0*/  FMUL R5, R0.reuse, R5 ;  /* 0x0000000500057220 */ /* 0x040fe20000400000 */
[----:B------:R-:W-:Y:S01]  /*62c00*/  MOV R4, R28 ;  /* 0x0000001c00047202 */ /* 0x000fe20000000f00 */
[C---:B------:R-:W-:Y:S01]  /*62c10*/  FMUL R7, R3.reuse, R7 ;  /* 0x0000000703077220 */ /* 0x040fe20000400000 */
[----:B------:R-:W-:Y:S01]  /*62c20*/  MOV R28, R22 ;  /* 0x00000016001c7202 */ /* 0x000fe20000000f00 */
[----:B------:R-:W-:Y:S02]  /*62c30*/  FMUL R5, R0, R5 ;  /* 0x0000000500057220 */ /* 0x000fe40000400000 */
[----:B------:R-:W-:Y:S02]  /*62c40*/  IMAD.MOV.U32 R22, RZ, RZ, R29 ;  /* 0x000000ffff167224 */ /* 0x000fe400078e001d */
[----:B------:R-:W3:Y:S01]  /*62c50*/  LDL.LU R29, [R1+0x524] ;  /* 0x00052400011d7983 */ /* 0x000ee20000300800 */
[----:B------:R-:W-:-:S02]  /*62c60*/  FMUL R7, R3, R7 ;  /* 0x0000000703077220 */ /* 0x000fc40000400000 */
[----:B------:R-:W-:Y:S02]  /*62c70*/  FFMA.FTZ R5, R0, 1.4426950216293334961, R5 ;  /* 0x3fb8aa3b00057823 */ /* 0x000fe40000010005 */
[----:B------:R-:W-:Y:S01]  /*62c80*/  FFMA.FTZ R7, R3, 1.4426950216293334961, R7 ;  /* 0x3fb8aa3b03077823 */ /* 0x000fe20000010007 */
[----:B--2---:R-:W-:Y:S02]  /*62c90*/  ISETP.GE.U32.AND P6, PT, R21, 0x7f800000, PT ;  /* 0x7f8000001500780c */ /* 0x004fe40003fc6070 */
[----:B------:R-:W2:Y:S01]  /*62ca0*/  LDL.LU R21, [R1+0x19b8] ;  /* 0x0019b80001157983 */ /* 0x000ea20000300800 */
[----:B------:R-:W2:Y:S02]  /*62cb0*/  LDL.LU R0, [R1+0x54] ;  /* 0x0000540001007983 */ /* 0x000ea40000300800 */
[----:B------:R-:W3:Y:S02]  /*62cc0*/  LDL.LU R3, [R1+0x538] ;  /* 0x0005380001037983 */ /* 0x000ee40000300800 */
[----:B------:R-:W-:-:S04]  /*62cd0*/  FFMA.FTZ R6, R2, R6, 0.1716887056827545166 ;  /* 0x3e2fcf2a02067423 */ /* 0x000fc80000010006 */
[----:B------:R-:W-:-:S04]  /*62ce0*/  FFMA.FTZ R6, R2, R6, -0.17900948226451873779 ;  /* 0xbe374e4302067423 */ /* 0x000fc80000010006 */
[----:B------:R-:W-:-:S04]  /*62cf0*/  FFMA.FTZ R6, R2, R6, 0.20512372255325317383 ;  /* 0x3e520bf402067423 */ /* 0x000fc80000010006 */
[----:B------:R-:W-:-:S04]  /*62d00*/  FFMA.FTZ R6, R2, R6, -0.24046532809734344482 ;  /* 0xbe763c8b02067423 */ /* 0x000fc80000010006 */
[----:B------:R-:W-:-:S04]  /*62d10*/  FFMA.FTZ R6, R2, R6, 0.28857114911079406738 ;  /* 0x3e93bf9902067423 */ /* 0x000fc80000010006 */
[----:B------:R-:W-:-:S04]  /*62d20*/  FFMA.FTZ R6, R2, R6, -0.36067417263984680176 ;  /* 0xbeb8aa4902067423 */ /* 0x000fc80000010006 */
[----:B------:R-:W-:-:S04]  /*62d30*/  FFMA.FTZ R6, R2, R6, 0.48089820146560668945 ;  /* 0x3ef6384a02067423 */ /* 0x000fc80000010006 */
[----:B------:R-:W-:-:S04]  /*62d40*/  FFMA.FTZ R6, R2, R6, -0.72134751081466674805 ;  /* 0xbf38aa3b02067423 */ /* 0x000fc80000010006 */
[----:B------:R-:W-:-:S04]  /*62d50*/  FMUL R6, R2, R6 ;  /* 0x0000000602067220 */ /* 0x000fc80000400000 */
[----:B------:R-:W-:-:S04]  /*62d60*/  FMUL R6, R2, R6 ;  /* 0x0000000602067220 */ /* 0x000fc80000400000 */
[----:B------:R-:W-:Y:S01]  /*62d70*/  FFMA.FTZ R6, R2, 1.4426950216293334961, R6 ;  /* 0x3fb8aa3b02067823 */ /* 0x000fe20000010006 */
[----:B------:R3:W-:Y:S01]  /*62d80*/  STL [R1+0x19b4], R7 ;  /* 0x0019b40701007387 */ /* 0x0007e20000100800 */
[----:B--2---:R-:W-:Y:S01]  /*62d90*/  MOV R2, R0 ;  /* 0x0000000000027202 */ /* 0x004fe20000000f00 */
[----:B---3--:R-:W-:-:S04]  /*62da0*/  FADD R7, R3, R5 ;  /* 0x0000000503077221 */ /* 0x008fc80000000000 */
[----:B------:R-:W-:-:S05]  /*62db0*/  IMAD.MOV.U32 R5, RZ, RZ, R2 ;  /* 0x000000ffff057224 */ /* 0x000fca00078e0002 */
[----:B------:R0:W-:Y:S04]  /*62dc0*/  STL [R1+0x19a8], R5 ;  /* 0x0019a80501007387 */ /* 0x0001e80000100800 */
[----:B0-----:R-:W2:Y:S01]  /*62dd0*/  LDL.LU R5, [R1+0xc0] ;  /* 0x0000c00001057983 */ /* 0x001ea20000300800 */
[----:B------:R-:W-:Y:S01]  /*62de0*/  @P0 MOV R0, 0x7f800000 ;  /* 0x7f80000000000802 */ /* 0x000fe20000000f00 */
[----:B------:R-:W3:Y:S02]  /*62df0*/  LDL.LU R2, [R1+0xd24] ;  /* 0x000d240001027983 */ /* 0x000ee40000300800 */
[----:B------:R0:W-:Y:S02]  /*62e00*/  STL [R1+0x19b0], R12 ;  /* 0x0019b00c01007387 */ /* 0x0001e40000100800 */
[----:B------:R-:W-:Y:S01]  /*62e10*/  FADD R29, R29, R6 ;  /* 0x000000061d1d7221 */ /* 0x000fe20000000000 */
[----:B0-----:R-:W3:Y:S01]  /*62e20*/  LDL.LU R12, [R1+0x518] ;  /* 0x00051800010c7983 */ /* 0x001ee20000300800 */
[----:B------:R-:W3:Y:S02]  /*62e30*/  LDL R6, [R1+0x3cc] ;  /* 0x0003cc0001067983 */ /* 0x000ee40000100800 */
[----:B--2---:R-:W-:-:S05]  /*62e40*/  @P0 FFMA.FTZ R7, R5, R0, +INF ;  /* 0x7f80000005070423 */ /* 0x004fca0000010000 */
[----:B------:R0:W-:Y:S04]  /*62e50*/  STL [R1+0x1258], R7 ;  /* 0x0012580701007387 */ /* 0x0001e80000100800 */
[----:B0-----:R-:W3:Y:S01]  /*62e60*/  LDL.LU R7, [R1+0x19b4] ;  /* 0x0019b40001077983 */ /* 0x001ee20000300800 */
[----:B------:R-:W2:Y:S02]  /*62e70*/  LDL R0, [R1+0x438] ;  /* 0x0004380001007983 */ /* 0x000ea40000100800 */
[----:B---3--:R-:W-:Y:S02]  /*62e80*/  FADD R7, R12, R7 ;  /* 0x000000070c077221 */ /* 0x008fe40000000000 */
[----:B------:R-:W3:Y:S03]  /*62e90*/  LDL.LU R12, [R1+0x19b0] ;  /* 0x0019b000010c7983 */ /* 0x000ee60000300800 */
[----:B------:R0:W-:Y:S02]  /*62ea0*/  STL [R1+0x1250], R7 ;  /* 0x0012500701007387 */ /* 0x0001e40000100800 */
[----:B0-----:R-:W2:Y:S01]  /*62eb0*/  LDL R7, [R1+0x58] ;  /* 0x0000580001077983 */ /* 0x001ea20000100800 */
[----:B------:R-:W-:-:S05]  /*62ec0*/  @P2 MOV R3, 0x7f800000 ;  /* 0x7f80000000032802 */ /* 0x000fca0000000f00 */
[----:B--2---:R-:W-:-:S05]  /*62ed0*/  @P2 FFMA.FTZ R29, R7, R3, +INF ;  /* 0x7f800000071d2423 */ /* 0x004fca0000010003 */
[----:B------:R0:W-:Y:S04]  /*62ee0*/  STL [R1+0x1254], R29 ;  /* 0x0012541d01007387 */ /* 0x0001e80000100800 */
[----:B0-----:R-:W2:Y:S01]  /*62ef0*/  LDL.LU R29, [R1+0x19ac] ;  /* 0x0019ac00011d7983 */ /* 0x001ea20000300800 */
[----:B------:R-:W-:Y:S02]  /*62f00*/  MOV R7, R0 ;  /* 0x0000000000077202 */ /* 0x000fe40000000f00 */
[----:B------:R-:W-:-:S03]  /*62f10*/  FSETP.NEU.AND P2, PT, R5, RZ, PT ;  /* 0x000000ff0500720b */ /* 0x000fc60003f4d000 */
[----:B------:R0:W-:Y:S04]  /*62f20*/  STL [R1+0x19a4], R7 ;  /* 0x0019a40701007387 */ /* 0x0001e80000100800 */
[----:B0-----:R1:W3:Y:S01]  /*62f30*/  LDL R7, [R1+0x1250] ;  /* 0x0012500001077983 */ /* 0x0012e20000100800 */
[----:B--2---:R-:W-:-:S05]  /*62f40*/  FSEL R29, R29, -INF , P1 ;  /* 0xff8000001d1d7808 */ /* 0x004fca0000800000 */
[----:B------:R0:W-:Y:S04]  /*62f50*/  STL [R1+0x1274], R29 ;  /* 0x0012741d01007387 */ /* 0x0001e80000100800 */
[----:B0-----:R-:W2:Y:S01]  /*62f60*/  LDL R29, [R1+0x111c] ;  /* 0x00111c00011d7983 */ /* 0x001ea20000100800 */
[----:B------:R-:W3:Y:S02]  /*62f70*/  LDL.LU R5, [R1+0x19a8] ;  /* 0x0019a80001057983 */ /* 0x000ee40000300800 */
[----:B------:R-:W-:-:S04]  /*62f80*/  @P6 IMAD.MOV.U32 R0, RZ, RZ, 0x7f800000 ;  /* 0x7f800000ff006424 */ /* 0x000fc800078e00ff */
[----:B---3--:R-:W-:-:S05]  /*62f90*/  @P6 FFMA.FTZ R7, R5, R0, +INF ;  /* 0x7f80000005076423 */ /* 0x008fca0000010000 */
[----:B------:R0:W-:Y:S04]  /*62fa0*/  @P6 STL [R1+0x1250], R7 ;  /* 0x0012500701006387 */ /* 0x0001e80000100800 */
[----:B0-----:R-:W3:Y:S01]  /*62fb0*/  LDL.LU R7, [R1+0x19a4] ;  /* 0x0019a40001077983 */ /* 0x001ee20000300800 */
[----:B------:R0:W-:Y:S02]  /*62fc0*/  STL [R1+0x1350], R5 ;  /* 0x0013500501007387 */ /* 0x0001e40000100800 */
[----:B------:R-:W2:Y:S01]  /*62fd0*/  LDL R0, [R1+0x444] ;  /* 0x0004440001007983 */ /* 0x000ea20000100800 */
[----:B0-----:R-:W2:Y:S01]  /*62fe0*/  LDL R5, [R1+0x8c] ;  /* 0x00008c0001057983 */ /* 0x001ea20000100800 */
[----:B------:R-:W-:-:S03]  /*62ff0*/  FMUL R3, R2, 8388608 ;  /* 0x4b00000002037820 */ /* 0x000fc60000400000 */
[----:B--2---:R0:W-:Y:S04]  /*63000*/  STL [R1+0x1958], R5 ;  /* 0x0019580501007387 */ /* 0x0041e80000100800 */
[----:B0-----:R-:W2:Y:S01]  /*63010*/  LDL.LU R5, [R1+0x3d0] ;  /* 0x0003d00001057983 */ /* 0x001ea20000300800 */
[C---:B------:R-:W-:Y:S02]  /*63020*/  FSETP.GEU.AND P1, PT, R2.reuse, 1.175494350822287508e-38, PT ;  /* 0x008000000200780b */ /* 0x040fe40003f2e000 */
[C---:B------:R-:W-:Y:S02]  /*63030*/  FSETP.GT.AND P0, PT, |R2|.reuse, 8.50705917302346158658e+37, PT ;  /* 0x7e8000000200780b */ /* 0x040fe40003f04200 */
[----:B------:R-:W-:Y:S02]  /*63040*/  FSETP.GEU.AND P6, PT, |R2|, 1.175494350822287508e-38, PT ;  /* 0x008000000200780b */ /* 0x000fe40003fce200 */
[----:B------:R-:W-:Y:S01]  /*63050*/  FSEL R3, R3, R2, !P1 ;  /* 0x0000000203037208 */ /* 0x000fe20004800000 */
[----:B--2---:R0:W-:Y:S04]  /*63060*/  STL [R1+0x1980], R5 ;  /* 0x0019800501007387 */ /* 0x0041e80000100800 */
[----:B0-----:R-:W2:Y:S01]  /*63070*/  LDL R5, [R1+0x49c] ;  /* 0x00049c0001057983 */ /* 0x001ea20000100800 */
[----:B------:R0:W-:Y:S02]  /*63080*/  STL [R1+0x1984], R2 ;  /* 0x0019840201007387 */ /* 0x0001e40000100800 */
[----:B0-----:R-:W-:Y:S01]  /*63090*/  MOV R2, R0 ;  /* 0x0000000000027202 */ /* 0x001fe20000000f00 */
[----:B------:R-:W-:-:S05]  /*630a0*/  FSEL R0, RZ, -23, P1 ;  /* 0xc1b80000ff007808 */ /* 0x000fca0000800000 */
[----:B------:R0:W-:Y:S04]  /*630b0*/  STL [R1+0x1338], R0 ;  /* 0x0013380001007387 */ /* 0x0001e80000100800 */
[----:B0-----:R-:W2:Y:S01]  /*630c0*/  LDL R0, [R1+0x9c] ;  /* 0x00009c0001007983 */ /* 0x001ea20000100800 */
[----:B------:R0:W-:Y:S03]  /*630d0*/  STL [R1+0x19a0], R4 ;  /* 0x0019a00401007387 */ /* 0x0001e60000100800 */
[----:B0-----:R-:W3:Y:S01]  /*630e0*/  LDL R4, [R1+0x1084] ;  /* 0x0010840001047983 */ /* 0x001ee20000100800 */
[----:B--2---:R-:W-:-:S03]  /*630f0*/  FSETP.GEU.AND P1, PT, |R0|, 1.175494350822287508e-38, PT ;  /* 0x008000000000780b */ /* 0x004fc60003f2e200 */
[----:B------:R-:W2:Y:S01]  /*63100*/  LDL R0, [R1+0x10a4] ;  /* 0x0010a40001007983 */ /* 0x000ea20000100800 */
[----:B------:R-:W-:Y:S02]  /*63110*/  STL [R1+0x1080], R3 ;  /* 0x0010800301007387 */ /* 0x000fe40000100800 */
[----:B------:R0:W-:Y:S02]  /*63120*/  STL [R1+0x1354], R3 ;  /* 0x0013540301007387 */ /* 0x0001e40000100800 */
[----:B0-----:R-:W4:Y:S01]  /*63130*/  LDL R3, [R1+0x10a0] ;  /* 0x0010a00001037983 */ /* 0x001f220000100800 */
[----:B---3--:R-:W-:-:S05]  /*63140*/  @P0 FMUL R4, R4, 0.25 ;  /* 0x3e80000004040820 */ /* 0x008fca0000400000 */
[----:B------:R0:W-:Y:S04]  /*63150*/  @P0 STL [R1+0x1084], R4 ;  /* 0x0010840401000387 */ /* 0x0001e80000100800 */
[----:B0-----:R-:W3:Y:S01]  /*63160*/  LDL.LU R4, [R1+0x19a0] ;  /* 0x0019a00001047983 */ /* 0x001ee20000300800 */
[----:B--2---:R-:W-:Y:S02]  /*63170*/  @P0 FMUL R0, R0, 0.25 ;  /* 0x3e80000000000820 */ /* 0x004fe40000400000 */
[----:B----4-:R-:W-:-:S05]  /*63180*/  @P0 FMUL R3, R3, 0.25 ;  /* 0x3e80000003030820 */ /* 0x010fca0000400000 */
[----:B------:R0:W-:Y:S01]  /*63190*/  @P0 STL [R1+0x10a0], R3 ;  /* 0x0010a00301000387 */ /* 0x0001e20000100800 */
[----:B------:R-:W-:Y:S03]  /*631a0*/  @P0 STL [R1+0x10a4], R0 ;  /* 0x0010a40001000387 */ /* 0x000fe60000100800 */
[----:B0-----:R-:W2:Y:S04]  /*631b0*/  LDL R3, [R1+0x10b8] ;  /* 0x0010b80001037983 */ /* 0x001ea80000100800 */
[----:B--2---:R0:W-:Y:S04]  /*631c0*/  STL [R1+0x1998], R3 ;  /* 0x0019980301007387 */ /* 0x0041e80000100800 */
[----:B0-----:R-:W2:Y:S04]  /*631d0*/  LDL R3, [R1+0x10ac] ;  /* 0x0010ac0001037983 */ /* 0x001ea80000100800 */
[----:B--2---:R0:W-:Y:S01]  /*631e0*/  STL [R1+0x199c], R3 ;  /* 0x00199c0301007387 */ /* 0x0041e20000100800 */
[----:B------:R-:W2:Y:S03]  /*631f0*/  LDL R0, [R1+0x10bc] ;  /* 0x0010bc0001007983 */ /* 0x000ea60000100800 */
[----:B0-----:R-:W4:Y:S02]  /*63200*/  LDL R3, [R1+0x10a8] ;  /* 0x0010a80001037983 */ /* 0x001f240000100800 */
[----:B----4-:R-:W-:-:S05]  /*63210*/  @P0 FMUL R3, R3, 0.25 ;  /* 0x3e80000003030820 */ /* 0x010fca0000400000 */
[----:B------:R0:W-:Y:S04]  /*63220*/  @P0 STL [R1+0x10a8], R3 ;  /* 0x0010a80301000387 */ /* 0x0001e80000100800 */
[----:B0-----:R-:W4:Y:S02]  /*63230*/  LDL.LU R3, [R1+0x199c] ;  /* 0x00199c0001037983 */ /* 0x001f240000300800 */
[----:B----4-:R-:W-:-:S05]  /*63240*/  @P0 FMUL R3, R3, 0.25 ;  /* 0x3e80000003030820 */ /* 0x010fca0000400000 */
[----:B------:R0:W-:Y:S04]  /*63250*/  @P0 STL [R1+0x10ac], R3 ;  /* 0x0010ac0301000387 */ /* 0x0001e80000100800 */
[----:B0-----:R-:W4:Y:S01]  /*63260*/  LDL.LU R3, [R1+0x1998] ;  /* 0x0019980001037983 */ /* 0x001f220000300800 */
[----:B--2---:R-:W-:Y:S02]  /*63270*/  @P0 FMUL R0, R0, 0.25 ;  /* 0x3e80000000000820 */ /* 0x004fe40000400000 */
[----:B----4-:R-:W-:-:S05]  /*63280*/  @P0 FMUL R3, R3, 0.25 ;  /* 0x3e80000003030820 */ /* 0x010fca0000400000 */
[----:B------:R-:W-:Y:S01]  /*63290*/  @P0 STL [R1+0x10b8], R3 ;  /* 0x0010b80301000387 */ /* 0x000fe20000100800 */
[----:B------:R-:W-:Y:S02]  /*632a0*/  @P0 STL [R1+0x10bc], R0 ;  /* 0x0010bc0001000387 */ /* 0x000fe40000100800 */
[----:B------:R0:W-:Y:S02]  /*632b0*/  STL [R1+0x1990], R24 ;  /* 0x0019901801007387 */ /* 0x0001e40000100800 */
[----:B0-----:R-:W2:Y:S04]  /*632c0*/  LDL R24, [R1+0x3d8] ;  /* 0x0003d80001187983 */ /* 0x001ea80000100800 */
[----:B--2---:R0:W-:Y:S01]  /*632d0*/  STL [R1+0x1994], R24 ;  /* 0x0019941801007387 */ /* 0x0041e20000100800 */
[----:B------:R-:W2:Y:S02]  /*632e0*/  LDL R3, [R1+0x424] ;  /* 0x0004240001037983 */ /* 0x000ea40000100800 */
[----:B------:R-:W4:Y:S01]  /*632f0*/  LDL R0, [R1+0x3f4] ;  /* 0x0003f40001007983 */ /* 0x000f220000100800 */
[----:B0-----:R-:W2:Y:S02]  /*63300*/  LDL R24, [R1+0x10c0] ;  /* 0x0010c00001187983 */ /* 0x001ea40000100800 */
[----:B--2---:R-:W-:-:S05]  /*63310*/  @P0 FMUL R24, R24, 0.25 ;  /* 0x3e80000018180820 */ /* 0x004fca0000400000 */
[----:B------:R0:W-:Y:S04]  /*63320*/  @P0 STL [R1+0x10c0], R24 ;  /* 0x0010c01801000387 */ /* 0x0001e80000100800 */
[----:B0-----:R-:W2:Y:S01]  /*63330*/  LDL.LU R24, [R1+0x1994] ;  /* 0x0019940001187983 */ /* 0x001ea20000300800 */
[----:B------:R-:W-:Y:S02]  /*63340*/  @P0 FMUL R3, R3, 0.25 ;  /* 0x3e80000003030820 */ /* 0x000fe40000400000 */
[----:B----4-:R-:W-:Y:S02]  /*63350*/  @P0 FMUL R0, R0, 0.25 ;  /* 0x3e80000000000820 */ /* 0x010fe40000400000 */
[----:B--2---:R-:W-:-:S05]  /*63360*/  @P0 FMUL R24, R24, 0.25 ;  /* 0x3e80000018180820 */ /* 0x004fca0000400000 */
[----:B------:R0:W-:Y:S04]  /*63370*/  @P0 STL [R1+0x3d8], R24 ;  /* 0x0003d81801000387 */ /* 0x0001e80000100800 */
[----:B0-----:R-:W2:Y:S01]  /*63380*/  LDL.LU R24, [R1+0x1990] ;  /* 0x0019900001187983 */ /* 0x001ea20000300800 */
[----:B------:R-:W-:Y:S02]  /*63390*/  @P0 STL [R1+0x424], R3 ;  /* 0x0004240301000387 */ /* 0x000fe40000100800 */
[----:B------:R-:W-:Y:S02]  /*633a0*/  @P0 STL [R1+0x3f4], R0 ;  /* 0x0003f40001000387 */ /* 0x000fe40000100800 */
[----:B------:R0:W-:Y:S02]  /*633b0*/  STL [R1+0x198c], R15 ;  /* 0x00198c0f01007387 */ /* 0x0001e40000100800 */
[----:B0-----:R-:W4:Y:S01]  /*633c0*/  LDL R15, [R1+0x408] ;  /* 0x00040800010f7983 */ /* 0x001f220000100800 */
[----:B------:R0:W-:Y:S01]  /*633d0*/  STL [R1+0x1988], R28 ;  /* 0x0019881c01007387 */ /* 0x0001e20000100800 */
[----:B------:R-:W-:Y:S01]  /*633e0*/  MOV R3, R2 ;  /* 0x0000000200037202 */ /* 0x000fe20000000f00 */
[----:B------:R-:W-:Y:S01]  /*633f0*/  IMAD.MOV.U32 R0, RZ, RZ, R5 ;  /* 0x000000ffff007224 */ /* 0x000fe200078e0005 */
[----:B------:R-:W2:Y:S04]  /*63400*/  LDL R2, [R1+0x43c] ;  /* 0x00043c0001027983 */ /* 0x000ea80000100800 */
[----:B------:R-:W3:Y:S04]  /*63410*/  LDL R5, [R1+0x3c8] ;  /* 0x0003c80001057983 */ /* 0x000ee80000100800 */
[----:B0-----:R-:W3:Y:S01]  /*63420*/  LDL R28, [R1+0x428] ;  /* 0x00042800011c7983 */ /* 0x001ee20000100800 */
[----:B----4-:R-:W-:-:S02]  /*63430*/  @P0 FMUL R15, R15, 0.25 ;  /* 0x3e8000000f0f0820 */ /* 0x010fc40000400000 */
[----:B--2---:R-:W-:-:S03]  /*63440*/  @P0 FMUL R2, R2, 0.25 ;  /* 0x3e80000002020820 */ /* 0x004fc60000400000 */
[----:B------:R0:W-:Y:S01]  /*63450*/  @P0 STL [R1+0x408], R15 ;  /* 0x0004080f01000387 */ /* 0x0001e20000100800 */
[----:B---3--:R-:W-:Y:S02]  /*63460*/  @P0 FMUL R5, R5, 0.25 ;  /* 0x3e80000005050820 */ /* 0x008fe40000400000 */
[----:B------:R-:W-:Y:S01]  /*63470*/  @P0 FMUL R28, R28, 0.25 ;  /* 0x3e8000001c1c0820 */ /* 0x000fe20000400000 */
[----:B0-----:R-:W2:Y:S04]  /*63480*/  LDL.LU R15, [R1+0x198c] ;  /* 0x00198c00010f7983 */ /* 0x001ea80000300800 */
[----:B------:R0:W-:Y:S02]  /*63490*/  @P0 STL [R1+0x428], R28 ;  /* 0x0004281c01000387 */ /* 0x0001e40000100800 */
[----:B0-----:R-:W3:Y:S01]  /*634a0*/  LDL.LU R28, [R1+0x1988] ;  /* 0x00198800011c7983 */ /* 0x001ee20000300800 */
[----:B------:R0:W-:Y:S03]  /*634b0*/  @P0 STL [R1+0x43c], R2 ;  /* 0x00043c0201000387 */ /* 0x0001e60000100800 */
[----:B0-----:R-:W4:Y:S01]  /*634c0*/  LDL.LU R2, [R1+0x1984] ;  /* 0x0019840001027983 */ /* 0x001f220000300800 */
[----:B------:R0:W-:Y:S03]  /*634d0*/  @P0 STL [R1+0x3c8], R5 ;  /* 0x0003c80501000387 */ /* 0x0001e60000100800 */
[----:B0-----:R-:W2:Y:S01]  /*634e0*/  LDL.LU R5, [R1+0x1980] ;  /* 0x0019800001057983 */ /* 0x001ea20000300800 */
[----:B------:R0:W-:Y:S03]  /*634f0*/  STL [R1+0x197c], R22 ;  /* 0x00197c1601007387 */ /* 0x0001e60000100800 */
[----:B0-----:R-:W3:Y:S01]  /*63500*/  LDL R22, [R1+0x9c] ;  /* 0x00009c0001167983 */ /* 0x001ee20000100800 */
[----:B----4-:R-:W-:-:S05]  /*63510*/  @P0 FMUL R2, R2, 0.25 ;  /* 0x3e80000002020820 */ /* 0x010fca0000400000 */
[----:B------:R0:W-:Y:S01]  /*63520*/  STL [R1+0x195c], R2 ;  /* 0x00195c0201007387 */ /* 0x0001e20000100800 */
[----:B--2---:R-:W-:-:S03]  /*63530*/  @P0 FMUL R5, R5, 0.25 ;  /* 0x3e80000005050820 */ /* 0x004fc60000400000 */
[----:B0-----:R-:W2:Y:S02]  /*63540*/  LDL R2, [R1+0x10ac] ;  /* 0x0010ac0001027983 */ /* 0x001ea40000100800 */
[----:B------:R0:W-:Y:S02]  /*63550*/  STL [R1+0x1960], R5 ;  /* 0x0019600501007387 */ /* 0x0001e40000100800 */
[----:B0-----:R-:W4:Y:S01]  /*63560*/  LDL R5, [R1+0x1084] ;  /* 0x0010840001057983 */ /* 0x001f220000100800 */
[----:B---3--:R-:W-:Y:S02]  /*63570*/  FSETP.GT.AND P0, PT, |R22|, 8.50705917302346158658e+37, PT ;  /* 0x7e8000001600780b */ /* 0x008fe40003f04200 */
[----:B------:R-:W3:Y:S02]  /*63580*/  LDL.LU R22, [R1+0x197c] ;  /* 0x00197c0001167983 */ /* 0x000ee40000300800 */
[----:B----4-:R-:W-:-:S05]  /*63590*/  @!P6 FMUL R5, R5, 16777216 ;  /* 0x4b8000000505e820 */ /* 0x010fca0000400000 */
[----:B------:R0:W-:Y:S01]  /*635a0*/  @!P6 STL [R1+0x1084], R5 ;  /* 0x001084050100e387 */ /* 0x0001e20000100800 */
[----:B--2---:R2:W-:Y:S03]  /*635b0*/  STL [R1+0x1978], R2 ;  /* 0x0019780201007387 */ /* 0x0045e60000100800 */
[----:B0-----:R-:W4:Y:S04]  /*635c0*/  LDL R5, [R1+0x10a8] ;  /* 0x0010a80001057983 */ /* 0x001f280000100800 */
[----:B--2---:R-:W2:Y:S04]  /*635d0*/  LDL R2, [R1+0x10a0] ;  /* 0x0010a00001027983 */ /* 0x004ea80000100800 */
[----:B----4-:R0:W-:Y:S04]  /*635e0*/  STL [R1+0x1974], R5 ;  /* 0x0019740501007387 */ /* 0x0101e80000100800 */
[----:B0-----:R-:W4:Y:S01]  /*635f0*/  LDL R5, [R1+0x10a4] ;  /* 0x0010a40001057983 */ /* 0x001f220000100800 */
[----:B--2---:R-:W-:-:S05]  /*63600*/  @!P6 FMUL R2, R2, 16777216 ;  /* 0x4b8000000202e820 */ /* 0x004fca0000400000 */
[----:B------:R0:W-:Y:S04]  /*63610*/  @!P6 STL [R1+0x10a0], R2 ;  /* 0x0010a0020100e387 */ /* 0x0001e80000100800 */
[----:B0-----:R-:W2:Y:S01]  /*63620*/  LDL.LU R2, [R1+0x1978] ;  /* 0x0019780001027983 */ /* 0x001ea20000300800 */
[----:B----4-:R-:W-:-:S05]  /*63630*/  @!P6 FMUL R5, R5, 16777216 ;  /* 0x4b8000000505e820 */ /* 0x010fca0000400000 */
[----:B------:R0:W-:Y:S04]  /*63640*/  @!P6 STL [R1+0x10a4], R5 ;  /* 0x0010a4050100e387 */ /* 0x0001e80000100800 */
[----:B0-----:R-:W4:Y:S02]  /*63650*/  LDL.LU R5, [R1+0x1974] ;  /* 0x0019740001057983 */ /* 0x001f240000300800 */
[----:B----4-:R-:W-:-:S05]  /*63660*/  @!P6 FMUL R5, R5, 16777216 ;  /* 0x4b8000000505e820 */ /* 0x010fca0000400000 */
[----:B------:R0:W-:Y:S01]  /*63670*/  @!P6 STL [R1+0x10a8], R5 ;  /* 0x0010a8050100e387 */ /* 0x0001e20000100800 */
[----:B---3--:R-:W-:Y:S02]  /*63680*/  STL [R1+0x1970], R22 ;  /* 0x0019701601007387 */ /* 0x008fe40000100800 */
[----:B------:R3:W-:Y:S01]  /*63690*/  STL [R1+0x196c], R18 ;  /* 0x00196c1201007387 */ /* 0x0007e20000100800 */
[----:B0-----:R-:W4:Y:S04]  /*636a0*/  LDL R5, [R1+0x10bc] ;  /* 0x0010bc0001057983 */ /* 0x001f280000100800 */
[----:B---3--:R-:W3:Y:S01]  /*636b0*/  LDL R18, [R1+0x10b8] ;  /* 0x0010b80001127983 */ /* 0x008ee20000100800 */
[----:B--2---:R-:W-:Y:S02]  /*636c0*/  MOV R22, R2 ;  /* 0x0000000200167202 */ /* 0x004fe40000000f00 */
[----:B------:R-:W2:Y:S03]  /*636d0*/  LDL R2, [R1+0x10c0] ;  /* 0x0010c00001027983 */ /* 0x000ea60000100800 */
[----:B------:R-:W-:-:S05]  /*636e0*/  @!P6 FMUL R22, R22, 16777216 ;  /* 0x4b8000001616e820 */ /* 0x000fca0000400000 */
[----:B------:R0:W-:Y:S04]  /*636f0*/  @!P6 STL [R1+0x10ac], R22 ;  /* 0x0010ac160100e387 */ /* 0x0001e80000100800 */
[----:B0-----:R-:W2:Y:S01]  /*63700*/  LDL.LU R22, [R1+0x1970] ;  /* 0x0019700001167983 */ /* 0x001ea20000300800 */
[----:B---3--:R-:W-:-:S05]  /*63710*/  @!P6 FMUL R18, R18, 16777216 ;  /* 0x4b8000001212e820 */ /* 0x008fca0000400000 */
[----:B------:R0:W-:Y:S04]  /*63720*/  @!P6 STL [R1+0x10b8], R18 ;  /* 0x0010b8120100e387 */ /* 0x0001e80000100800 */
[----:B0-----:R-:W3:Y:S01]  /*63730*/  LDL.LU R18, [R1+0x196c] ;  /* 0x00196c0001127983 */ /* 0x001ee20000300800 */
[----:B----4-:R-:W-:Y:S02]  /*63740*/  @!P6 FMUL R5, R5, 16777216 ;  /* 0x4b8000000505e820 */ /* 0x010fe40000400000 */
[----:B--2---:R-:W-:-:S03]  /*63750*/  @!P6 FMUL R2, R2, 16777216 ;  /* 0x4b8000000202e820 */ /* 0x004fc60000400000 */
[----:B------:R-:W-:Y:S01]  /*63760*/  @!P6 STL [R1+0x10bc], R5 ;  /* 0x0010bc050100e387 */ /* 0x000fe20000100800 */
[----:B------:R-:W-:Y:S03]  /*63770*/  STL [R1+0x1948], R28 ;  /* 0x0019481c01007387 */ /* 0x000fe60000100800 */
[----:B------:R-:W-:Y:S01]  /*63780*/  @!P6 STL [R1+0x10c0], R2 ;  /* 0x0010c0020100e387 */ /* 0x000fe20000100800 */
[----:B------:R-:W-:Y:S03]  /*63790*/  STL [R1+0x194c], R22 ;  /* 0x00194c1601007387 */ /* 0x000fe60000100800 */
[----:B---3--:R-:W-:Y:S01]  /*637a0*/  STL [R1+0x1950], R18 ;  /* 0x0019501201007387 */ /* 0x008fe20000100800 */
[----:B------:R0:W-:Y:S03]  /*637b0*/  STL [R1+0x1964], R13 ;  /* 0x0019640d01007387 */ /* 0x0001e60000100800 */
[----:B0-----:R-:W2:Y:S04]  /*637c0*/  LDL R13, [R1+0x424] ;  /* 0x00042400010d7983 */ /* 0x001ea80000100800 */
[----:B--2---:R0:W-:Y:S01]  /*637d0*/  STL [R1+0x1968], R13 ;  /* 0x0019680d01007387 */ /* 0x0041e20000100800 */
[----:B------:R-:W2:Y:S03]  /*637e0*/  LDL R5, [R1+0x3f4] ;  /* 0x0003f40001057983 */ /* 0x000ea60000100800 */
[----:B0-----:R-:W3:Y:S01]  /*637f0*/  LDL R13, [R1+0x3d8] ;  /* 0x0003d800010d7983 */ /* 0x001ee20000100800 */
[----:B------:R-:W4:Y:S02]  /*63800*/  LDL.LU R28, [R1+0x90] ;  /* 0x00009000011c7983 */ /* 0x000f240000300800 */
[----:B------:R-:W2:Y:S02]  /*63810*/  LDL R2, [R1+0x408] ;  /* 0x0004080001027983 */ /* 0x000ea40000100800 */
[----:B------:R-:W2:Y:S01]  /*63820*/  LDL R18, [R1+0x43c] ;  /* 0x00043c0001127983 */ /* 0x000ea20000100800 */
[----:B------:R-:W2:Y:S01]  /*63830*/  LDL R22, [R1+0x3c8] ;  /* 0x0003c80001167983 */ /* 0x000ea20000100800 */
[----:B------:R0:W-:Y:S03]  /*63840*/  STL [R1+0x1954], R17 ;  /* 0x0019541101007387 */ /* 0x0001e60000100800 */
[----:B0-----:R-:W2:Y:S01]  /*63850*/  LDL R17, [R1+0x428] ;  /* 0x0004280001117983 */ /* 0x001ea20000100800 */
[----:B---3--:R-:W-:-:S05]  /*63860*/  @!P6 FMUL R13, R13, 16777216 ;  /* 0x4b8000000d0de820 */ /* 0x008fca0000400000 */
[----:B------:R0:W-:Y:S04]  /*63870*/  @!P6 STL [R1+0x3d8], R13 ;  /* 0x0003d80d0100e387 */ /* 0x0001e80000100800 */
[----:B0-----:R-:W3:Y:S01]  /*63880*/  LDL.LU R13, [R1+0x1968] ;  /* 0x00196800010d7983 */ /* 0x001ee20000300800 */
[----:B--2---:R-:W-:Y:S02]  /*63890*/  @!P6 FMUL R5, R5, 16777216 ;  /* 0x4b8000000505e820 */ /* 0x004fe40000400000 */
[----:B------:R-:W-:Y:S02]  /*638a0*/  @!P6 FMUL R2, R2, 16777216 ;  /* 0x4b8000000202e820 */ /* 0x000fe40000400000 */
[----:B---3--:R-:W-:-:S05]  /*638b0*/  @!P6 FMUL R13, R13, 16777216 ;  /* 0x4b8000000d0de820 */ /* 0x008fca0000400000 */
[----:B------:R0:W-:Y:S04]  /*638c0*/  @!P6 STL [R1+0x424], R13 ;  /* 0x0004240d0100e387 */ /* 0x0001e80000100800 */
[----:B0-----:R-:W2:Y:S01]  /*638d0*/  LDL.LU R13, [R1+0x1964] ;  /* 0x00196400010d7983 */ /* 0x001ea20000300800 */
[----:B------:R0:W-:Y:S03]  /*638e0*/  @!P6 STL [R1+0x3f4], R5 ;  /* 0x0003f4050100e387 */ /* 0x0001e60000100800 */
[----:B0-----:R-:W3:Y:S01]  /*638f0*/  LDL.LU R5, [R1+0x1960] ;  /* 0x0019600001057983 */ /* 0x001ee20000300800 */
[----:B------:R0:W-:Y:S03]  /*63900*/  @!P6 STL [R1+0x408], R2 ;  /* 0x000408020100e387 */ /* 0x0001e60000100800 */
[----:B0-----:R-:W2:Y:S01]  /*63910*/  LDL.LU R2, [R1+0x195c] ;  /* 0x00195c0001027983 */ /* 0x001ea20000300800 */
[----:B------:R-:W-:-:S02]  /*63920*/  @!P6 FMUL R17, R17, 16777216 ;  /* 0x4b8000001111e820 */ /* 0x000fc40000400000 */
[----:B------:R-:W-:Y:S02]  /*63930*/  @!P6 FMUL R18, R18, 16777216 ;  /* 0x4b8000001212e820 */ /* 0x000fe40000400000 */
[----:B------:R-:W-:Y:S01]  /*63940*/  @!P6 FMUL R22, R22, 16777216 ;  /* 0x4b8000001616e820 */ /* 0x000fe20000400000 */
[----:B------:R-:W-:Y:S02]  /*63950*/  @!P6 STL [R1+0x428], R17 ;  /* 0x000428110100e387 */ /* 0x000fe40000100800 */
[----:B------:R-:W-:Y:S02]  /*63960*/  @!P6 STL [R1+0x43c], R18 ;  /* 0x00043c120100e387 */ /* 0x000fe40000100800 */
[----:B------:R-:W-:Y:S02]  /*63970*/  @!P6 STL [R1+0x3c8], R22 ;  /* 0x0003c8160100e387 */ /* 0x000fe40000100800 */
[----:B---3--:R-:W-:Y:S02]  /*63980*/  @!P6 FMUL R5, R5, 16777216 ;  /* 0x4b8000000505e820 */ /* 0x008fe40000400000 */
[----:B--2---:R-:W-:-:S05]  /*63990*/  @!P6 FMUL R2, R2, 16777216 ;  /* 0x4b8000000202e820 */ /* 0x004fca0000400000 */
[----:B------:R4:W-:Y:S01]  /*639a0*/  STL [R1+0x12d0], R2 ;  /* 0x0012d00201007387 */ /* 0x0009e20000100800 */
[----:B------:R0:W-:Y:S01]  /*639b0*/  STL [R1+0x3d0], R5 ;  /* 0x0003d00501007387 */ /* 0x0001e20000100800 */
[----:B----4-:R-:W-:Y:S02]  /*639c0*/  MOV R2, R28 ;  /* 0x0000001c00027202 */ /* 0x010fe40000000f00 */
[----:B0-----:R-:W2:Y:S04]  /*639d0*/  LDL.LU R5, [R1+0x1958] ;  /* 0x0019580001057983 */ /* 0x001ea80000300800 */
[----:B------:R0:W-:Y:S04]  /*639e0*/  STL [R1+0x190c], R2 ;  /* 0x00190c0201007387 */ /* 0x0001e80000100800 */
[----:B0-----:R-:W3:Y:S04]  /*639f0*/  LDL.LU R2, [R1+0x9c] ;  /* 0x00009c0001027983 */ /* 0x001ee80000300800 */
[----:B---3--:R0:W-:Y:S01]  /*63a00*/  STL [R1+0x1940], R2 ;  /* 0x0019400201007387 */ /* 0x0081e20000100800 */
[----:B------:R-:W3:Y:S02]  /*63a10*/  LDL R17, [R1+0x10c4] ;  /* 0x0010c40001117983 */ /* 0x000ee40000100800 */
[----:B------:R-:W4:Y:S02]  /*63a20*/  LDL R18, [R1+0x10c8] ;  /* 0x0010c80001127983 */ /* 0x000f240000100800 */
[----:B------:R-:W4:Y:S01]  /*63a30*/  LDL R28, [R1+0x10d8] ;  /* 0x0010d800011c7983 */ /* 0x000f220000100800 */
[----:B------:R-:W4:Y:S04]  /*63a40*/  LDL R22, [R1+0x10dc] ;  /* 0x0010dc0001167983 */ /* 0x000f280000100800 */
[----:B0-----:R-:W4:Y:S01]  /*63a50*/  LDL R2, [R1+0x10cc] ;  /* 0x0010cc0001027983 */ /* 0x001f220000100800 */
[----:B------:R0:W-:Y:S03]  /*63a60*/  STL [R1+0x1900], R29 ;  /* 0x0019001d01007387 */ /* 0x0001e60000100800 */
[----:B0-----:R-:W4:Y:S01]  /*63a70*/  LDL.LU R29, [R1+0x404] ;  /* 0x00040400011d7983 */ /* 0x001f220000300800 */
[----:B--2---:R-:W-:Y:S01]  /*63a80*/  FSETP.GEU.AND P6, PT, |R5|, 1.175494350822287508e-38, PT ;  /* 0x008000000500780b */ /* 0x004fe20003fce200 */
[----:B---3--:R-:W-:-:S02]  /*63a90*/  @P0 FMUL R17, R17, 0.25 ;  /* 0x3e80000011110820 */ /* 0x008fc40000400000 */
[----:B----4-:R-:W-:Y:S02]  /*63aa0*/  @P0 FMUL R18, R18, 0.25 ;  /* 0x3e80000012120820 */ /* 0x010fe40000400000 */
[----:B------:R-:W-:Y:S02]  /*63ab0*/  @P0 FMUL R28, R28, 0.25 ;  /* 0x3e8000001c1c0820 */ /* 0x000fe40000400000 */
[----:B------:R-:W-:Y:S01]  /*63ac0*/  @P0 FMUL R2, R2, 0.25 ;  /* 0x3e80000002020820 */ /* 0x000fe20000400000 */
[----:B------:R0:W-:Y:S04]  /*63ad0*/  STL [R1+0x1938], R29 ;  /* 0x0019381d01007387 */ /* 0x0001e80000100800 */
[----:B0-----:R-:W2:Y:S01]  /*63ae0*/  LDL R29, [R1+0x10d4] ;  /* 0x0010d400011d7983 */ /* 0x001ea20000100800 */
[----:B------:R0:W-:Y:S03]  /*63af0*/  STL [R1+0x193c], R5 ;  /* 0x00193c0501007387 */ /* 0x0001e60000100800 */
[----:B0-----:R-:W3:Y:S01]  /*63b00*/  LDL R5, [R1+0x10d0] ;  /* 0x0010d00001057983 */ /* 0x001ee20000100800 */
[----:B------:R0:W-:Y:S03]  /*63b10*/  @P0 STL [R1+0x10c4], R17 ;  /* 0x0010c41101000387 */ /* 0x0001e60000100800 */
[----:B0-----:R-:W4:Y:S01]  /*63b20*/  LDL.LU R17, [R1+0x1954] ;  /* 0x0019540001117983 */ /* 0x001f220000300800 */
[----:B------:R0:W-:Y:S03]  /*63b30*/  @P0 STL [R1+0x10c8], R18 ;  /* 0x0010c81201000387 */ /* 0x0001e60000100800 */
[----:B0-----:R-:W4:Y:S01]  /*63b40*/  LDL.LU R18, [R1+0x1950] ;  /* 0x0019500001127983 */ /* 0x001f220000300800 */
[----:B------:R0:W-:Y:S03]  /*63b50*/  @P0 STL [R1+0x10cc], R2 ;  /* 0x0010cc0201000387 */ /* 0x0001e60000100800 */
[----:B0-----:R-:W4:Y:S01]  /*63b60*/  LDL R2, [R1+0x10e0] ;  /* 0x0010e00001027983 */ /* 0x001f220000100800 */
[----:B------:R0:W-:Y:S03]  /*63b70*/  @P0 STL [R1+0x10d8], R28 ;  /* 0x0010d81c01000387 */ /* 0x0001e60000100800 */
[----:B0-----:R-:W4:Y:S01]  /*63b80*/  LDL R28, [R1+0x430] ;  /* 0x00043000011c7983 */ /* 0x001f220000100800 */
[----:B------:R-:W-:-:S05]  /*63b90*/  @P0 FMUL R22, R22, 0.25 ;  /* 0x3e80000016160820 */ /* 0x000fca0000400000 */
[----:B------:R0:W-:Y:S04]  /*63ba0*/  @P0 STL [R1+0x10dc], R22 ;  /* 0x0010dc1601000387 */ /* 0x0001e80000100800 */
[----:B0-----:R-:W4:Y:S01]  /*63bb0*/  LDL.LU R22, [R1+0x194c] ;  /* 0x00194c0001167983 */ /* 0x001f220000300800 */
[----:B--2---:R-:W-:Y:S02]  /*63bc0*/  @P0 FMUL R29, R29, 0.25 ;  /* 0x3e8000001d1d0820 */ /* 0x004fe40000400000 */
[----:B---3--:R-:W-:-:S05]  /*63bd0*/  @P0 FMUL R5, R5, 0.25 ;  /* 0x3e80000005050820 */ /* 0x008fca0000400000 */
[----:B------:R-:W-:Y:S01]  /*63be0*/  @P0 STL [R1+0x10d0], R5 ;  /* 0x0010d00501000387 */ /* 0x000fe20000100800 */
[----:B------:R0:W-:Y:S03]  /*63bf0*/  STL [R1+0x1944], R5 ;  /* 0x0019440501007387 */ /* 0x0001e60000100800 */
[----:B0-----:R-:W2:Y:S01]  /*63c00*/  LDL R5, [R1+0x418] ;  /* 0x0004180001057983 */ /* 0x001ea20000100800 */
[----:B----4-:R-:W-:-:S05]  /*63c10*/  @P0 FMUL R2, R2, 0.25 ;  /* 0x3e80000002020820 */ /* 0x010fca0000400000 */
[----:B------:R0:W-:Y:S01]  /*63c20*/  @P0 STL [R1+0x10e0], R2 ;  /* 0x0010e00201000387 */ /* 0x0001e20000100800 */
[----:B------:R-:W-:-:S03]  /*63c30*/  @P0 FMUL R28, R28, 0.25 ;  /* 0x3e8000001c1c0820 */ /* 0x000fc60000400000 */
[----:B0-----:R-:W3:Y:S01]  /*63c40*/  LDL R2, [R1+0x3dc] ;  /* 0x0003dc0001027983 */ /* 0x001ee20000100800 */
[----:B------:R-:W-:Y:S02]  /*63c50*/  @P0 STL [R1+0x10d4], R29 ;  /* 0x0010d41d01000387 */ /* 0x000fe40000100800 */
[----:B------:R0:W-:Y:S02]  /*63c60*/  @P0 STL [R1+0x430], R28 ;  /* 0x0004301c01000387 */ /* 0x0001e40000100800 */
[----:B0-----:R-:W4:Y:S01]  /*63c70*/  LDL.LU R28, [R1+0x1948] ;  /* 0x00194800011c7983 */ /* 0x001f220000300800 */
[----:B--2---:R-:W-:-:S05]  /*63c80*/  @P0 FMUL R5, R5, 0.25 ;  /* 0x3e80000005050820 */ /* 0x004fca0000400000 */
[----:B------:R-:W-:Y:S01]  /*63c90*/  @P0 STL [R1+0x418], R5 ;  /* 0x0004180501000387 */ /* 0x000fe20000100800 */
[----:B---3--:R-:W-:Y:S02]  /*63ca0*/  @P0 FMUL R2, R2, 0.25 ;  /* 0x3e80000002020820 */ /* 0x008fe40000400000 */
[----:B----4-:R-:W-:-:S05]  /*63cb0*/  @P0 FMUL R28, R28, 0.25 ;  /* 0x3e8000001c1c0820 */ /* 0x010fca0000400000 */
[----:B------:R-:W-:Y:S01]  /*63cc0*/  @P0 STL [R1+0x42c], R28 ;  /* 0x00042c1c01000387 */ /* 0x000fe20000100800 */
[----:B------:R0:W-:Y:S02]  /*63cd0*/  STL [R1+0x1930], R28 ;  /* 0x0019301c01007387 */ /* 0x0001e40000100800 */
[----:B0-----:R-:W-:Y:S02]  /*63ce0*/  IMAD.MOV.U32 R28, RZ, RZ, R5 ;  /* 0x000000ffff1c7224 */ /* 0x001fe400078e0005 */
[----:B------:R-:W2:Y:S01]  /*63cf0*/  LDL.LU R5, [R1+0x1944] ;  /* 0x0019440001057983 */ /* 0x000ea20000300800 */
[----:B------:R0:W-:Y:S03]  /*63d00*/  @P0 STL [R1+0x3dc], R2 ;  /* 0x0003dc0201000387 */ /* 0x0001e60000100800 */
[----:B0-----:R-:W3:Y:S01]  /*63d10*/  LDL.LU R2, [R1+0x1940] ;  /* 0x0019400001027983 */ /* 0x001ee20000300800 */
[----:B------:R-:W-:-:S02]  /*63d20*/  @P0 FMUL R22, R22, 0.25 ;  /* 0x3e80000016160820 */ /* 0x000fc40000400000 */
[----:B------:R-:W-:Y:S02]  /*63d30*/  @P0 FMUL R18, R18, 0.25 ;  /* 0x3e80000012120820 */ /* 0x000fe40000400000 */
[----:B------:R-:W-:Y:S01]  /*63d40*/  @P0 FMUL R17, R17, 0.25 ;  /* 0x3e80000011110820 */ /* 0x000fe20000400000 */
[----:B------:R-:W-:Y:S01]  /*63d50*/  @P0 STL [R1+0x440], R22 ;  /* 0x0004401601000387 */ /* 0x000fe20000100800 */
[----:B------:R0:W-:Y:S03]  /*63d60*/  STL [R1+0x1934], R22 ;  /* 0x0019341601007387 */ /* 0x0001e60000100800 */
[----:B0-----:R-:W4:Y:S01]  /*63d70*/  LDL R22, [R1+0x10c4] ;  /* 0x0010c40001167983 */ /* 0x001f220000100800 */
[----:B------:R-:W-:Y:S02]  /*63d80*/  @P0 STL [R1+0x3e4], R18 ;  /* 0x0003e41201000387 */ /* 0x000fe40000100800 */
[----:B------:R-:W-:Y:S02]  /*63d90*/  STL [R1+0x1920], R18 ;  /* 0x0019201201007387 */ /* 0x000fe40000100800 */
[----:B---3--:R-:W-:-:S05]  /*63da0*/  @P0 FMUL R2, R2, 0.25 ;  /* 0x3e80000002020820 */ /* 0x008fca0000400000 */
[----:B------:R0:W-:Y:S01]  /*63db0*/  STL [R1+0x1910], R2 ;  /* 0x0019100201007387 */ /* 0x0001e20000100800 */
[----:B------:R-:W-:Y:S02]  /*63dc0*/  @P0 STL [R1+0x3f0], R17 ;  /* 0x0003f01101000387 */ /* 0x000fe40000100800 */
[----:B------:R2:W-:Y:S01]  /*63dd0*/  STL [R1+0x1924], R17 ;  /* 0x0019241101007387 */ /* 0x0005e20000100800 */
[----:B0-----:R-:W-:Y:S02]  /*63de0*/  MOV R2, R29 ;  /* 0x0000001d00027202 */ /* 0x001fe40000000f00 */
[----:B--2---:R-:W-:Y:S02]  /*63df0*/  MOV R17, R5 ;  /* 0x0000000500117202 */ /* 0x004fe40000000f00 */
[----:B------:R-:W2:Y:S01]  /*63e00*/  LDL.LU R5, [R1+0x193c] ;  /* 0x00193c0001057983 */ /* 0x000ea20000300800 */
[----:B------:R-:W3:Y:S02]  /*63e10*/  LDL.LU R29, [R1+0x1938] ;  /* 0x00193800011d7983 */ /* 0x000ee40000300800 */
[----:B------:R-:W-:-:S02]  /*63e20*/  IMAD.MOV.U32 R18, RZ, RZ, R28 ;  /* 0x000000ffff127224 */ /* 0x000fc400078e001c */
[----:B------:R-:W2:Y:S01]  /*63e30*/  LDL R28, [R1+0x10c8] ;  /* 0x0010c800011c7983 */ /* 0x000ea20000100800 */
[----:B----4-:R-:W-:Y:S02]  /*63e40*/  @!P1 FMUL R22, R22, 16777216 ;  /* 0x4b80000016169820 */ /* 0x010fe40000400000 */
[----:B---3--:R-:W-:Y:S01]  /*63e50*/  @P0 FMUL R29, R29, 0.25 ;  /* 0x3e8000001d1d0820 */ /* 0x008fe20000400000 */
[----:B--2---:R-:W-:-:S04]  /*63e60*/  FSETP.GT.AND P0, PT, |R5|, 8.50705917302346158658e+37, PT ;  /* 0x7e8000000500780b */ /* 0x004fc80003f04200 */
[----:B------:R0:W-:Y:S04]  /*63e70*/  STL [R1+0x1914], R29 ;  /* 0x0019141d01007387 */ /* 0x0001e80000100800 */
[----:B0-----:R-:W2:Y:S01]  /*63e80*/  LDL R29, [R1+0x430] ;  /* 0x00043000011d7983 */ /* 0x001ea20000100800 */
[----:B------:R0:W-:Y:S03]  /*63e90*/  STL [R1+0x18f4], R5 ;  /* 0x0018f40501007387 */ /* 0x0001e60000100800 */
[----:B0-----:R-:W3:Y:S01]  /*63ea0*/  LDL R5, [R1+0x10cc] ;  /* 0x0010cc0001057983 */ /* 0x001ee20000100800 */
[----:B------:R-:W-:Y:S02]  /*63eb0*/  @!P1 FMUL R28, R28, 16777216 ;  /* 0x4b8000001c1c9820 */ /* 0x000fe40000400000 */
[----:B------:R0:W-:Y:S02]  /*63ec0*/  @!P1 STL [R1+0x10c4], R22 ;  /* 0x0010c41601009387 */ /* 0x0001e40000100800 */
[----:B0-----:R-:W4:Y:S01]  /*63ed0*/  LDL.LU R22, [R1+0x1934] ;  /* 0x0019340001167983 */ /* 0x001f220000300800 */
[----:B------:R0:W-:Y:S03]  /*63ee0*/  @!P1 STL [R1+0x10c8], R28 ;  /* 0x0010c81c01009387 */ /* 0x0001e60000100800 */
[----:B0-----:R-:W4:Y:S01]  /*63ef0*/  LDL.LU R28, [R1+0x1930] ;  /* 0x00193000011c7983 */ /* 0x001f220000300800 */
[----:B------:R2:W-:Y:S02]  /*63f00*/  STL [R1+0x18f8], R3 ;  /* 0x0018f80301007387 */ /* 0x0005e40000100800 */
[----:B--2---:R-:W-:Y:S01]  /*63f10*/  MOV R3, R29 ;  /* 0x0000001d00037202 */ /* 0x004fe20000000f00 */
[----:B---3--:R-:W-:-:S05]  /*63f20*/  @!P1 FMUL R5, R5, 16777216 ;  /* 0x4b80000005059820 */ /* 0x008fca0000400000 */
[----:B------:R-:W-:Y:S01]  /*63f30*/  @!P1 STL [R1+0x10cc], R5 ;  /* 0x0010cc0501009387 */ /* 0x000fe20000100800 */
[----:B------:R0:W-:Y:S02]  /*63f40*/  STL [R1+0x192c], R3 ;  /* 0x00192c0301007387 */ /* 0x0001e40000100800 */
[----:B------:R2:W-:Y:S01]  /*63f50*/  STL [R1+0x1928], R4 ;  /* 0x0019280401007387 */ /* 0x0005e20000100800 */
[----:B0-----:R-:W-:Y:S02]  /*63f60*/  MOV R3, R17 ;  /* 0x0000001100037202 */ /* 0x001fe40000000f00 */
[----:B------:R-:W-:Y:S01]  /*63f70*/  MOV R5, R18 ;  /* 0x0000001200057202 */ /* 0x000fe20000000f00 */
[----:B------:R-:W3:Y:S04]  /*63f80*/  LDL R17, [R1+0x10d8] ;  /* 0x0010d80001117983 */ /* 0x000ee80000100800 */
[----:B------:R-:W3:Y:S01]  /*63f90*/  LDL R18, [R1+0x10dc] ;  /* 0x0010dc0001127983 */ /* 0x000ee20000100800 */
[----:B--2---:R-:W-:-:S02]  /*63fa0*/  IMAD.MOV.U32 R4, RZ, RZ, R2 ;  /* 0x000000ffff047224 */ /* 0x004fc400078e0002 */
[----:B----4-:R-:W-:Y:S01]  /*63fb0*/  IMAD.MOV.U32 R2, RZ, RZ, R22 ;  /* 0x000000ffff027224 */ /* 0x010fe200078e0016 */
[----:B------:R-:W-:Y:S01]  /*63fc0*/  MOV R29, R28 ;  /* 0x0000001c001d7202 */ /* 0x000fe20000000f00 */
[----:B------:R-:W2:Y:S04]  /*63fd0*/  LDL R22, [R1+0x41c] ;  /* 0x00041c0001167983 */ /* 0x000ea80000100800 */
[----:B------:R-:W4:Y:S01]  /*63fe0*/  LDL R28, [R1+0x40c] ;  /* 0x00040c00011c7983 */ /* 0x000f220000100800 */
[----:B------:R0:W-:Y:S02]  /*63ff0*/  STL [R1+0x18fc], R0 ;  /* 0x0018fc0001007387 */ /* 0x0001e40000100800 */
[----:B------:R-:W-:Y:S01]  /*64000*/  @!P1 FMUL R3, R3, 16777216 ;  /* 0x4b80000003039820 */ /* 0x000fe20000400000 */
[----:B0-----:R-:W2:Y:S04]  /*64010*/  LDL R0, [R1+0x10e0] ;  /* 0x0010e00001007983 */ /* 0x001ea80000100800 */
[----:B------:R0:W-:Y:S02]  /*64020*/  @!P1 STL [R1+0x10d0], R3 ;  /* 0x0010d00301009387 */ /* 0x0001e40000100800 */
[----:B------:R-:W-:Y:S01]  /*64030*/  @!P1 FMUL R4, R4, 16777216 ;  /* 0x4b80000004049820 */ /* 0x000fe20000400000 */
[----:B0-----:R-:W4:Y:S04]  /*64040*/  LDL.LU R3, [R1+0x192c] ;  /* 0x00192c0001037983 */ /* 0x001f280000300800 */
[----:B------:R0:W-:Y:S02]  /*64050*/  @!P1 STL [R1+0x10d4], R4 ;  /* 0x0010d40401009387 */ /* 0x0001e40000100800 */
[----:B0-----:R-:W4:Y:S01]  /*64060*/  LDL.LU R4, [R1+0x1928] ;  /* 0x0019280001047983 */ /* 0x001f220000300800 */
[----:B---3--:R-:W-:-:S02]  /*64070*/  @!P1 FMUL R17, R17, 16777216 ;  /* 0x4b80000011119820 */ /* 0x008fc40000400000 */
[----:B------:R-:W-:-:S03]  /*64080*/  @!P1 FMUL R18, R18, 16777216 ;  /* 0x4b80000012129820 */ /* 0x000fc60000400000 */
[----:B------:R0:W-:Y:S04]  /*64090*/  @!P1 STL [R1+0x10d8], R17 ;  /* 0x0010d81101009387 */ /* 0x0001e80000100800 */
[----:B0-----:R-:W3:Y:S01]  /*640a0*/  LDL.LU R17, [R1+0x1924] ;  /* 0x0019240001117983 */ /* 0x001ee20000300800 */
[----:B------:R0:W-:Y:S03]  /*640b0*/  @!P1 STL [R1+0x10dc], R18 ;  /* 0x0010dc1201009387 */ /* 0x0001e60000100800 */
[----:B0-----:R-:W3:Y:S01]  /*640c0*/  LDL.LU R18, [R1+0x1920] ;  /* 0x0019200001127983 */ /* 0x001ee20000300800 */
[----:B--2---:R-:W-:-:S05]  /*640d0*/  @!P1 FMUL R0, R0, 16777216 ;  /* 0x4b80000000009820 */ /* 0x004fca0000400000 */
[----:B------:R-:W-:Y:S01]  /*640e0*/  @!P1 STL [R1+0x10e0], R0 ;  /* 0x0010e00001009387 */ /* 0x000fe20000100800 */
[----:B------:R4:W-:Y:S02]  /*640f0*/  STL [R1+0x1918], R15 ;  /* 0x0019180f01007387 */ /* 0x0009e40000100800 */
[----:B----4-:R-:W-:-:S05]  /*64100*/  MOV R15, R3 ;  /* 0x00000003000f7202 */ /* 0x010fca0000000f00 */
[----:B------:R0:W-:Y:S02]  /*64110*/  STL [R1+0x191c], R15 ;  /* 0x00191c0f01007387 */ /* 0x0001e40000100800 */
[----:B0-----:R-:W-:-:S05]  /*64120*/  MOV R15, R5 ;  /* 0x00000005000f7202 */ /* 0x001fca0000000f00 */
[----:B------:R-:W-:Y:S01]  /*64130*/  @!P1 FMUL R15, R15, 16777216 ;  /* 0x4b8000000f0f9820 */ /* 0x000fe20000400000 */
[----:B---3--:R-:W-:Y:S02]  /*64140*/  MOV R3, R17 ;  /* 0x0000001100037202 */ /* 0x008fe40000000f00 */
[----:B------:R-:W2:Y:S01]  /*64150*/  LDL.LU R17, [R1+0x138] ;  /* 0x0001380001117983 */ /* 0x000ea20000300800 */
[----:B------:R-:W3:Y:S02]  /*64160*/  LDL R5, [R1+0x3dc] ;  /* 0x0003dc0001057983 */ /* 0x000ee40000100800 */
[----:B------:R-:W-:Y:S02]  /*64170*/  IMAD.MOV.U32 R0, RZ, RZ, R18 ;  /* 0x000000ffff007224 */ /* 0x000fe400078e0012 */
[----:B------:R-:W4:Y:S01]  /*64180*/  LDL R18, [R1+0x11e0] ;  /* 0x0011e00001127983 */ /* 0x000f220000100800 */
[----:B------:R0:W-:Y:S03]  /*64190*/  @!P1 STL [R1+0x418], R15 ;  /* 0x0004180f01009387 */ /* 0x0001e60000100800 */
[----:B0-----:R-:W2:Y:S01]  /*641a0*/  LDL.LU R15, [R1+0x191c] ;  /* 0x00191c00010f7983 */ /* 0x001ea20000300800 */
[----:B------:R-:W-:-:S02]  /*641b0*/  @!P1 FMUL R29, R29, 16777216 ;  /* 0x4b8000001d1d9820 */ /* 0x000fc40000400000 */
[----:B------:R-:W-:Y:S02]  /*641c0*/  @!P1 FMUL R2, R2, 16777216 ;  /* 0x4b80000002029820 */ /* 0x000fe40000400000 */
[----:B--2---:R-:W-:-:S05]  /*641d0*/  @!P1 FMUL R15, R15, 16777216 ;  /* 0x4b8000000f0f9820 */ /* 0x004fca0000400000 */
[----:B------:R0:W-:Y:S04]  /*641e0*/  @!P1 STL [R1+0x430], R15 ;  /* 0x0004300f01009387 */ /* 0x0001e80000100800 */
[----:B0-----:R-:W2:Y:S01]  /*641f0*/  LDL.LU R15, [R1+0x1918] ;  /* 0x00191800010f7983 */ /* 0x001ea20000300800 */
[----:B------:R0:W-:Y:S03]  /*64200*/  @!P1 STL [R1+0x42c], R29 ;  /* 0x00042c1d01009387 */ /* 0x0001e60000100800 */
[----:B0-----:R-:W2:Y:S01]  /*64210*/  LDL.LU R29, [R1+0x1914] ;  /* 0x00191400011d7983 */ /* 0x001ea20000300800 */
[----:B------:R0:W-:Y:S03]  /*64220*/  @!P1 STL [R1+0x440], R2 ;  /* 0x0004400201009387 */ /* 0x0001e60000100800 */
[----:B0-----:R-:W4:Y:S01]  /*64230*/  LDL.LU R2, [R1+0x1910] ;  /* 0x0019100001027983 */ /* 0x001f220000300800 */
[----:B------:R-:W-:-:S02]  /*64240*/  @!P1 FMUL R0, R0, 16777216 ;  /* 0x4b80000000009820 */ /* 0x000fc40000400000 */
[----:B------:R-:W-:Y:S02]  /*64250*/  @!P1 FMUL R3, R3, 16777216 ;  /* 0x4b80000003039820 */ /* 0x000fe40000400000 */
[----:B---3--:R-:W-:Y:S01]  /*64260*/  @!P1 FMUL R5, R5, 16777216 ;  /* 0x4b80000005059820 */ /* 0x008fe20000400000 */
[----:B------:R-:W-:Y:S02]  /*64270*/  @!P1 STL [R1+0x3e4], R0 ;  /* 0x0003e40001009387 */ /* 0x000fe40000100800 */
[----:B------:R-:W-:Y:S02]  /*64280*/  @!P1 STL [R1+0x3f0], R3 ;  /* 0x0003f00301009387 */ /* 0x000fe40000100800 */
[----:B------:R-:W-:Y:S02]  /*64290*/  @!P1 STL [R1+0x3dc], R5 ;  /* 0x0003dc0501009387 */ /* 0x000fe40000100800 */
[----:B--2---:R-:W-:Y:S02]  /*642a0*/  @!P1 FMUL R29, R29, 16777216 ;  /* 0x4b8000001d1d9820 */ /* 0x004fe40000400000 */
[----:B----4-:R-:W-:-:S05]  /*642b0*/  @!P1 FMUL R2, R2, 16777216 ;  /* 0x4b80000002029820 */ /* 0x010fca0000400000 */
[----:B------:R0:W-:Y:S04]  /*642c0*/  STL [R1+0x9c], R2 ;  /* 0x00009c0201007387 */ /* 0x0001e80000100800 */
[----:B0-----:R-:W2:Y:S01]  /*642d0*/  LDL.LU R2, [R1+0x190c] ;  /* 0x00190c0001027983 */ /* 0x001ea20000300800 */
[----:B------:R0:W-:Y:S02]  /*642e0*/  STL [R1+0x1904], R8 ;  /* 0x0019040801007387 */ /* 0x0001e40000100800 */
[----:B------:R-:W-:Y:S02]  /*642f0*/  STL [R1+0x404], R29 ;  /* 0x0004041d01007387 */ /* 0x000fe40000100800 */
[----:B------:R3:W-:Y:S01]  /*64300*/  STL [R1+0x1908], R28 ;  /* 0x0019081c01007387 */ /* 0x0007e20000100800 */
[----:B------:R-:W4:Y:S04]  /*64310*/  LDL R5, [R1+0x1100] ;  /* 0x0011000001057983 */ /* 0x000f280000100800 */
[----:B------:R-:W4:Y:S04]  /*64320*/  LDL R0, [R1+0x1124] ;  /* 0x0011240001007983 */ /* 0x000f280000100800 */
[----:B------:R-:W4:Y:S04]  /*64330*/  LDL R3, [R1+0x112c] ;  /* 0x00112c0001037983 */ /* 0x000f280000100800 */
[----:B0-----:R-:W4:Y:S04]  /*64340*/  LDL R8, [R1+0x1104] ;  /* 0x0011040001087983 */ /* 0x001f280000100800 */
[----:B---3--:R-:W3:Y:S04]  /*64350*/  LDL R28, [R1+0x10e4] ;  /* 0x0010e400011c7983 */ /* 0x008ee80000100800 */
[----:B------:R-:W3:Y:S01]  /*64360*/  LDL R29, [R1+0x110c] ;  /* 0x00110c00011d7983 */ /* 0x000ee20000100800 */
[----:B------:R0:W-:Y:S03]  /*64370*/  STL [R1+0x18bc], R15 ;  /* 0x0018bc0f01007387 */ /* 0x0001e60000100800 */
[----:B0-----:R-:W3:Y:S01]  /*64380*/  LDL.LU R15, [R1+0x474] ;  /* 0x00047400010f7983 */ /* 0x001ee20000300800 */
[----:B--2---:R-:W-:-:S03]  /*64390*/  FSETP.GEU.AND P1, PT, |R2|, 1.175494350822287508e-38, PT ;  /* 0x008000000200780b */ /* 0x004fc60003f2e200 */
[----:B------:R0:W-:Y:S01]  /*643a0*/  STL [R1+0x18f0], R2 ;  /* 0x0018f00201007387 */ /* 0x0001e20000100800 */
[----:B----4-:R-:W-:Y:S02]  /*643b0*/  @P0 FMUL R5, R5, 0.25 ;  /* 0x3e80000005050820 */ /* 0x010fe40000400000 */
[----:B------:R-:W-:Y:S01]  /*643c0*/  @P0 FMUL R0, R0, 0.25 ;  /* 0x3e80000000000820 */ /* 0x000fe20000400000 */
[----:B0-----:R-:W2:Y:S01]  /*643d0*/  LDL R2, [R1+0x45c] ;  /* 0x00045c0001027983 */ /* 0x001ea20000100800 */
[----:B---3--:R-:W-:Y:S02]  /*643e0*/  @P0 FMUL R28, R28, 0.25 ;  /* 0x3e8000001c1c0820 */ /* 0x008fe40000400000 */
[----:B------:R-:W-:Y:S02]  /*643f0*/  @P0 FMUL R8, R8, 0.25 ;  /* 0x3e80000008080820 */ /* 0x000fe40000400000 */
[----:B------:R-:W-:Y:S01]  /*64400*/  @P0 FMUL R29, R29, 0.25 ;  /* 0x3e8000001d1d0820 */ /* 0x000fe20000400000 */
[----:B------:R0:W-:Y:S04]  /*64410*/  @P0 STL [R1+0x10e4], R28 ;  /* 0x0010e41c01000387 */ /* 0x0001e80000100800 */
[----:B0-----:R-:W3:Y:S01]  /*64420*/  LDL.LU R28, [R1+0x1908] ;  /* 0x00190800011c7983 */ /* 0x001ee20000300800 */
[----:B------:R0:W-:Y:S03]  /*64430*/  @P0 STL [R1+0x1100], R5 ;  /* 0x0011000501000387 */ /* 0x0001e60000100800 */
[----:B0-----:R-:W4:Y:S01]  /*64440*/  LDL R5, [R1+0x1134] ;  /* 0x0011340001057983 */ /* 0x001f220000100800 */
[----:B------:R0:W-:Y:S02]  /*64450*/  @P0 STL [R1+0x1104], R8 ;  /* 0x0011040801000387 */ /* 0x0001e40000100800 */
[----:B------:R-:W-:Y:S01]  /*64460*/  @P0 FMUL R3, R3, 0.25 ;  /* 0x3e80000003030820 */ /* 0x000fe20000400000 */
[----:B0-----:R-:W2:Y:S01]  /*64470*/  LDL.LU R8, [R1+0x1904] ;  /* 0x0019040001087983 */ /* 0x001ea20000300800 */
[----:B------:R0:W-:Y:S03]  /*64480*/  @P0 STL [R1+0x110c], R29 ;  /* 0x00110c1d01000387 */ /* 0x0001e60000100800 */
[----:B0-----:R-:W2:Y:S01]  /*64490*/  LDL.LU R29, [R1+0x1900] ;  /* 0x00190000011d7983 */ /* 0x001ea20000300800 */
[----:B------:R0:W-:Y:S03]  /*644a0*/  @P0 STL [R1+0x1124], R0 ;  /* 0x0011240001000387 */ /* 0x0001e60000100800 */
[----:B0-----:R-:W3:Y:S01]  /*644b0*/  LDL R0, [R1+0x490] ;  /* 0x0004900001007983 */ /* 0x001ee20000100800 */
[----:B------:R0:W-:Y:S03]  /*644c0*/  @P0 STL [R1+0x112c], R3 ;  /* 0x00112c0301000387 */ /* 0x0001e60000100800 */
[----:B0-----:R-:W3:Y:S01]  /*644d0*/  LDL R3, [R1+0x494] ;  /* 0x0004940001037983 */ /* 0x001ee20000100800 */
[----:B----4-:R-:W-:-:S05]  /*644e0*/  @P0 FMUL R5, R5, 0.25 ;  /* 0x3e80000005050820 */ /* 0x010fca0000400000 */
[----:B------:R0:W-:Y:S04]  /*644f0*/  @P0 STL [R1+0x1134], R5 ;  /* 0x0011340501000387 */ /* 0x0001e80000100800 */
[----:B0-----:R-:W4:Y:S01]  /*64500*/  LDL R5, [R1+0x478] ;  /* 0x0004780001057983 */ /* 0x001f220000100800 */
[----:B--2---:R-:W-:-:S05]  /*64510*/  @P0 FMUL R29, R29, 0.25 ;  /* 0x3e8000001d1d0820 */ /* 0x004fca0000400000 */
[----:B------:R-:W-:Y:S01]  /*64520*/  @P0 STL [R1+0x111c], R29 ;  /* 0x00111c1d01000387 */ /* 0x000fe20000100800 */
[----:B------:R0:W-:Y:S02]  /*64530*/  STL [R1+0x18e8], R29 ;  /* 0x0018e81d01007387 */ /* 0x0001e40000100800 */
[----:B---3--:R-:W-:Y:S01]  /*64540*/  @P0 FMUL R0, R0, 0.25 ;  /* 0x3e80000000000820 */ /* 0x008fe20000400000 */
[----:B0-----:R-:W2:Y:S04]  /*64550*/  LDL R29, [R1+0x10e4] ;  /* 0x0010e400011d7983 */ /* 0x001ea80000100800 */
[----:B------:R0:W-:Y:S01]  /*64560*/  @P0 STL [R1+0x490], R0 ;  /* 0x0004900001000387 */ /* 0x0001e20000100800 */
[----:B------:R-:W-:-:S03]  /*64570*/  @P0 FMUL R3, R3, 0.25 ;  /* 0x3e80000003030820 */ /* 0x000fc60000400000 */
[----:B0-----:R-:W3:Y:S02]  /*64580*/  LDL.LU R0, [R1+0x18fc] ;  /* 0x0018fc0001007983 */ /* 0x001ee40000300800 */
[----:B------:R0:W-:Y:S02]  /*64590*/  @P0 STL [R1+0x494], R3 ;  /* 0x0004940301000387 */ /* 0x0001e40000100800 */
[----:B0-----:R-:W2:Y:S01]  /*645a0*/  LDL.LU R3, [R1+0x18f8] ;  /* 0x0018f80001037983 */ /* 0x001ea20000300800 */
[----:B------:R-:W-:-:S05]  /*645b0*/  @P0 FMUL R2, R2, 0.25 ;  /* 0x3e80000002020820 */ /* 0x000fca0000400000 */
[----:B------:R-:W-:Y:S01]  /*645c0*/  @P0 STL [R1+0x45c], R2 ;  /* 0x00045c0201000387 */ /* 0x000fe20000100800 */
[----:B------:R-:W-:Y:S02]  /*645d0*/  @P0 FMUL R15, R15, 0.25 ;  /* 0x3e8000000f0f0820 */ /* 0x000fe40000400000 */
[----:B----4-:R-:W-:-:S05]  /*645e0*/  @P0 FMUL R5, R5, 0.25 ;  /* 0x3e80000005050820 */ /* 0x010fca0000400000 */
[----:B------:R0:W-:Y:S04]  /*645f0*/  @P0 STL [R1+0x478], R5 ;  /* 0x0004780501000387 */ /* 0x0001e80000100800 */
[----:B0-----:R-:W4:Y:S01]  /*64600*/  LDL.LU R5, [R1+0x18f4] ;  /* 0x0018f40001057983 */ /* 0x001f220000300800 */
[----:B---3--:R-:W-:-:S05]  /*64610*/  @P0 FMUL R0, R0, 0.25 ;  /* 0x3e80000000000820 */ /* 0x008fca0000400000 */
[----:B------:R-:W-:Y:S01]  /*64620*/  @P0 STL [R1+0x49c], R0 ;  /* 0x00049c0001000387 */ /* 0x000fe20000100800 */
[----:B------:R0:W-:Y:S02]  /*64630*/  STL [R1+0x18ec], R0 ;  /* 0x0018ec0001007387 */ /* 0x0001e40000100800 */
[----:B--2---:R-:W-:Y:S01]  /*64640*/  @P0 FMUL R3, R3, 0.25 ;  /* 0x3e80000003030820 */ /* 0x004fe20000400000 */
[----:B0-----:R-:W2:Y:S01]  /*64650*/  LDL R0, [R1+0x48c] ;  /* 0x00048c0001007983 */ /* 0x001ea20000100800 */
[----:B------:R0:W-:Y:S03]  /*64660*/  STL [R1+0x18c0], R15 ;  /* 0x0018c00f01007387 */ /* 0x0001e60000100800 */
[----:B0-----:R-:W3:Y:S01]  /*64670*/  LDL R15, [R1+0x110c] ;  /* 0x00110c00010f7983 */ /* 0x001ee20000100800 */
[----:B------:R-:W-:Y:S02]  /*64680*/  @P0 STL [R1+0x444], R3 ;  /* 0x0004440301000387 */ /* 0x000fe40000100800 */
[----:B------:R0:W-:Y:S02]  /*64690*/  STL [R1+0x18dc], R3 ;  /* 0x0018dc0301007387 */ /* 0x0001e40000100800 */
[----:B0-----:R-:W-:-:S02]  /*646a0*/  MOV R3, R2 ;  /* 0x0000000200037202 */ /* 0x001fc40000000f00 */
[----:B------:R-:W3:Y:S01]  /*646b0*/  LDL.LU R2, [R1+0x18f0] ;  /* 0x0018f00001027983 */ /* 0x000ee20000300800 */
[----:B----4-:R-:W-:Y:S02]  /*646c0*/  @P0 FMUL R5, R5, 0.25 ;  /* 0x3e80000005050820 */ /* 0x010fe40000400000 */
[----:B--2---:R-:W-:-:S05]  /*646d0*/  @P0 FMUL R0, R0, 0.25 ;  /* 0x3e80000000000820 */ /* 0x004fca0000400000 */
[----:B------:R0:W-:Y:S02]  /*646e0*/  @P0 STL [R1+0x48c], R0 ;  /* 0x00048c0001000387 */ /* 0x0001e40000100800 */
[----:B0-----:R-:W-:Y:S02]  /*646f0*/  IMAD.MOV.U32 R0, RZ, RZ, R29 ;  /* 0x000000ffff007224 */ /* 0x001fe400078e001d */
[----:B------:R-:W2:Y:S01]  /*64700*/  LDL R29, [R1+0x1100] ;  /* 0x00110000011d7983 */ /* 0x000ea20000100800 */
[----:B------:R-:W-:Y:S02]  /*64710*/  @P0 STL [R1+0x8c], R5 ;  /* 0x00008c0501000387 */ /* 0x000fe40000100800 */
[----:B------:R0:W-:Y:S01]  /*64720*/  STL [R1+0x18c8], R5 ;  /* 0x0018c80501007387 */ /* 0x0001e20000100800 */
[----:B---3--:R-:W-:Y:S01]  /*64730*/  FSETP.GT.AND P0, PT, |R2|, 8.50705917302346158658e+37, PT ;  /* 0x7e8000000200780b */ /* 0x008fe20003f04200 */
[----:B0-----:R-:W3:Y:S01]  /*64740*/  LDL R5, [R1+0x112c] ;  /* 0x00112c0001057983 */ /* 0x001ee20000100800 */
[----:B------:R0:W-:Y:S03]  /*64750*/  STL [R1+0x18c4], R2 ;  /* 0x0018c40201007387 */ /* 0x0001e60000100800 */
[----:B0-----:R-:W4:Y:S01]  /*64760*/  LDL R2, [R1+0x1104] ;  /* 0x0011040001027983 */ /* 0x001f220000100800 */
[----:B------:R-:W-:-:S05]  /*64770*/  @!P6 FMUL R0, R0, 16777216 ;  /* 0x4b8000000000e820 */ /* 0x000fca0000400000 */
[----:B------:R0:W-:Y:S04]  /*64780*/  @!P6 STL [R1+0x10e4], R0 ;  /* 0x0010e4000100e387 */ /* 0x0001e80000100800 */
[----:B0-----:R-:W3:Y:S01]  /*64790*/  LDL.LU R0, [R1+0x18ec] ;  /* 0x0018ec0001007983 */ /* 0x001ee20000300800 */
[----:B--2---:R-:W-:-:S05]  /*647a0*/  @!P6 FMUL R29, R29, 16777216 ;  /* 0x4b8000001d1de820 */ /* 0x004fca0000400000 */
[----:B------:R0:W-:Y:S04]  /*647b0*/  @!P6 STL [R1+0x1100], R29 ;  /* 0x0011001d0100e387 */ /* 0x0001e80000100800 */
[----:B0-----:R-:W2:Y:S01]  /*647c0*/  LDL.LU R29, [R1+0x18e8] ;  /* 0x0018e800011d7983 */ /* 0x001ea20000300800 */
[----:B----4-:R-:W-:-:S05]  /*647d0*/  @!P6 FMUL R2, R2, 16777216 ;  /* 0x4b8000000202e820 */ /* 0x010fca0000400000 */
[----:B------:R0:W-:Y:S01]  /*647e0*/  @!P6 STL [R1+0x1104], R2 ;  /* 0x001104020100e387 */ /* 0x0001e20000100800 */
[----:B---3--:R3:W-:Y:S03]  /*647f0*/  STL [R1+0x18e4], R5 ;  /* 0x0018e40501007387 */ /* 0x0087e60000100800 */
[----:B------:R2:W-:Y:S01]  /*64800*/  STL [R1+0x18e0], R17 ;  /* 0x0018e01101007387 */ /* 0x0005e20000100800 */
[----:B0-----:R-:W-:-:S03]  /*64810*/  MOV R2, R3 ;  /* 0x0000000300027202 */ /* 0x001fc60000000f00 */
[----:B------:R-:W4:Y:S01]  /*64820*/  LDL R3, [R1+0x1124] ;  /* 0x0011240001037983 */ /* 0x000f220000100800 */
[----:B---3--:R-:W-:Y:S01]  /*64830*/  MOV R5, R15 ;  /* 0x0000000f00057202 */ /* 0x008fe20000000f00 */
[----:B------:R-:W-:Y:S02]  /*64840*/  IMAD.MOV.U32 R15, RZ, RZ, R0 ;  /* 0x000000ffff0f7224 */ /* 0x000fe400078e0000 */
[----:B------:R-:W-:Y:S02]  /*64850*/  IMAD.MOV.U32 R0, RZ, RZ, R4 ;  /* 0x000000ffff007224 */ /* 0x000fe400078e0004 */
[----:B------:R-:W-:Y:S01]  /*64860*/  @!P6 FMUL R5, R5, 16777216 ;  /* 0x4b8000000505e820 */ /* 0x000fe20000400000 */
[----:B------:R-:W-:Y:S02]  /*64870*/  MOV R4, R28 ;  /* 0x0000001c00047202 */ /* 0x000fe40000000f00 */
[----:B------:R-:W3:Y:S01]  /*64880*/  LDL R28, [R1+0x11a4] ;  /* 0x0011a400011c7983 */ /* 0x000ee20000100800 */
[----:B--2---:R-:W-:Y:S01]  /*64890*/  MOV R17, R29 ;  /* 0x0000001d00117202 */ /* 0x004fe20000000f00 */
[----:B------:R-:W-:Y:S01]  /*648a0*/  MOV R29, R7 ;  /* 0x00000007001d7202 */ /* 0x000fe20000000f00 */
[----:B------:R-:W-:-:S02]  /*648b0*/  MOV R7, R18 ;  /* 0x0000001200077202 */ /* 0x000fc40000000f00 */
[----:B------:R-:W2:Y:S01]  /*648c0*/  LDL R18, [R1+0x11a0] ;  /* 0x0011a00001127983 */ /* 0x000ea20000100800 */
[----:B------:R-:W-:Y:S02]  /*648d0*/  @!P6 FMUL R17, R17, 16777216 ;  /* 0x4b8000001111e820 */ /* 0x000fe40000400000 */
[----:B------:R0:W-:Y:S02]  /*648e0*/  @!P6 STL [R1+0x110c], R5 ;  /* 0x00110c050100e387 */ /* 0x0001e40000100800 */
[----:B0-----:R-:W2:Y:S01]  /*648f0*/  LDL.LU R5, [R1+0x18e4] ;  /* 0x0018e40001057983 */ /* 0x001ea20000300800 */
[----:B------:R0:W-:Y:S02]  /*64900*/  @!P6 STL [R1+0x111c], R17 ;  /* 0x00111c110100e387 */ /* 0x0001e40000100800 */
[----:B----4-:R-:W-:Y:S01]  /*64910*/  @!P6 FMUL R3, R3, 16777216 ;  /* 0x4b8000000303e820 */ /* 0x010fe20000400000 */
[----:B0-----:R-:W4:Y:S04]  /*64920*/  LDL.LU R17, [R1+0x18e0] ;  /* 0x0018e00001117983 */ /* 0x001f280000300800 */
[----:B------:R0:W-:Y:S04]  /*64930*/  @!P6 STL [R1+0x1124], R3 ;  /* 0x001124030100e387 */ /* 0x0001e80000100800 */
[----:B0-----:R-:W3:Y:S01]  /*64940*/  LDL.LU R3, [R1+0x18dc] ;  /* 0x0018dc0001037983 */ /* 0x001ee20000300800 */
[----:B------:R2:W-:Y:S02]  /*64950*/  STL [R1+0x18d8], R2 ;  /* 0x0018d80201007387 */ /* 0x0005e40000100800 */
[----:B--2---:R-:W-:Y:S01]  /*64960*/  IMAD.MOV.U32 R2, RZ, RZ, R5 ;  /* 0x000000ffff027224 */ /* 0x004fe200078e0005 */
[----:B------:R-:W-:-:S02]  /*64970*/  MOV R5, R15 ;  /* 0x0000000f00057202 */ /* 0x000fc40000000f00 */
[----:B---3--:R-:W-:Y:S01]  /*64980*/  MOV R15, R3 ;  /* 0x00000003000f7202 */ /* 0x008fe20000000f00 */
[----:B------:R-:W-:Y:S01]  /*64990*/  IMAD.MOV.U32 R3, RZ, RZ, R0 ;  /* 0x000000ffff037224 */ /* 0x000fe200078e0000 */
[----:B------:R-:W-:Y:S02]  /*649a0*/  MOV R0, R18 ;  /* 0x0000001200007202 */ /* 0x000fe40000000f00 */
[----:B------:R-:W2:Y:S01]  /*649b0*/  LDL R18, [R1+0x598] ;  /* 0x0005980001127983 */ /* 0x000ea20000100800 */
[----:B------:R0:W-:Y:S03]  /*649c0*/  STL [R1+0x18d4], R20 ;  /* 0x0018d41401007387 */ /* 0x0001e60000100800 */
[----:B0-----:R-:W3:Y:S01]  /*649d0*/  LDL R20, [R1+0x1134] ;  /* 0x0011340001147983 */ /* 0x001ee20000100800 */
[----:B------:R-:W-:-:S05]  /*649e0*/  @!P6 FMUL R2, R2, 16777216 ;  /* 0x4b8000000202e820 */ /* 0x000fca0000400000 */
[----:B------:R0:W-:Y:S04]  /*649f0*/  @!P6 STL [R1+0x112c], R2 ;  /* 0x00112c020100e387 */ /* 0x0001e80000100800 */
[----:B0-----:R-:W2:Y:S01]  /*64a00*/  LDL.LU R2, [R1+0x18d8] ;  /* 0x0018d80001027983 */ /* 0x001ea20000300800 */
[----:B---3--:R-:W-:-:S05]  /*64a10*/  @!P6 FMUL R20, R20, 16777216 ;  /* 0x4b8000001414e820 */ /* 0x008fca0000400000 */
[----:B------:R0:W-:Y:S04]  /*64a20*/  @!P6 STL [R1+0x1134], R20 ;  /* 0x001134140100e387 */ /* 0x0001e80000100800 */
[----:B0-----:R-:W3:Y:S04]  /*64a30*/  LDL.LU R20, [R1+0x18d4] ;  /* 0x0018d40001147983 */ /* 0x001ee80000300800 */
[----:B---3--:R2:W-:Y:S02]  /*64a40*/  STL [R1+0x18d0], R20 ;  /* 0x0018d01401007387 */ /* 0x0085e40000100800 */
[----:B--2---:R-:W-:Y:S01]  /*64a50*/  MOV R20, R2 ;  /* 0x0000000200147202 */ /* 0x004fe20000000f00 */
[----:B------:R-:W-:-:S02]  /*64a60*/  IMAD.MOV.U32 R2, RZ, RZ, R5 ;  /* 0x000000ffff027224 */ /* 0x000fc400078e0005 */
[----:B------:R-:W2:Y:S04]  /*64a70*/  LDL R5, [R1+0x494] ;  /* 0x0004940001057983 */ /* 0x000ea80000100800 */
[----:B--2---:R0:W-:Y:S04]  /*64a80*/  STL [R1+0x18cc], R5 ;  /* 0x0018cc0501007387 */ /* 0x0041e80000100800 */
[----:B0-----:R-:W2:Y:S01]  /*64a90*/  LDL R5, [R1+0x490] ;  /* 0x0004900001057983 */ /* 0x001ea20000100800 */
[----:B------:R-:W-:-:S05]  /*64aa0*/  @!P6 FMUL R20, R20, 16777216 ;  /* 0x4b8000001414e820 */ /* 0x000fca0000400000 */
[----:B------:R0:W-:Y:S04]  /*64ab0*/  @!P6 STL [R1+0x45c], R20 ;  /* 0x00045c140100e387 */ /* 0x0001e80000100800 */
[----:B0-----:R-:W3:Y:S01]  /*64ac0*/  LDL.LU R20, [R1+0x18d0] ;  /* 0x0018d00001147983 */ /* 0x001ee20000300800 */
[----:B--2---:R-:W-:-:S05]  /*64ad0*/  @!P6 FMUL R5, R5, 16777216 ;  /* 0x4b8000000505e820 */ /* 0x004fca0000400000 */
[----:B------:R0:W-:Y:S04]  /*64ae0*/  @!P6 STL [R1+0x490], R5 ;  /* 0x000490050100e387 */ /* 0x0001e80000100800 */
[----:B0-----:R-:W2:Y:S02]  /*64af0*/  LDL.LU R5, [R1+0x18cc] ;  /* 0x0018cc0001057983 */ /* 0x001ea40000300800 */
[----:B--2---:R-:W-:-:S05]  /*64b00*/  @!P6 FMUL R5, R5, 16777216 ;  /* 0x4b8000000505e820 */ /* 0x004fca0000400000 */
[----:B------:R0:W-:Y:S04]  /*64b10*/  @!P6 STL [R1+0x494], R5 ;  /* 0x000494050100e387 */ /* 0x0001e80000100800 */
[----:B0-----:R-:W2:Y:S01]  /*64b20*/  LDL.LU R5, [R1+0x18c8] ;  /* 0x0018c80001057983 */ /* 0x001ea20000300800 */
[----:B------:R0:W-:Y:S03]  /*64b30*/  STL [R1+0x18ac], R6 ;  /* 0x0018ac0601007387 */ /* 0x0001e60000100800 */
[----:B0-----:R-:W3:Y:S01]  /*64b40*/  LDL R6, [R1+0x48c] ;  /* 0x00048c0001067983 */ /* 0x001ee20000100800 */
[----:B------:R2:W-:Y:S02]  /*64b50*/  STL [R1+0x18b0], R27 ;  /* 0x0018b01b01007387 */ /* 0x0005e40000100800 */
[----:B--2---:R-:W-:-:S02]  /*64b60*/  MOV R27, R5 ;  /* 0x00000005001b7202 */ /* 0x004fc40000000f00 */
[----:B------:R-:W2:Y:S01]  /*64b70*/  LDL.LU R5, [R1+0x3e8] ;  /* 0x0003e80001057983 */ /* 0x000ea20000300800 */
[----:B------:R-:W-:-:S03]  /*64b80*/  @!P6 FMUL R2, R2, 16777216 ;  /* 0x4b8000000202e820 */ /* 0x000fc60000400000 */
[----:B--2---:R0:W-:Y:S04]  /*64b90*/  STL [R1+0x18a0], R5 ;  /* 0x0018a00501007387 */ /* 0x0041e80000100800 */
[----:B0-----:R-:W2:Y:S01]  /*64ba0*/  LDL R5, [R1+0x113c] ;  /* 0x00113c0001057983 */ /* 0x001ea20000100800 */
[----:B------:R-:W-:-:S03]  /*64bb0*/  @!P6 FMUL R15, R15, 16777216 ;  /* 0x4b8000000f0fe820 */ /* 0x000fc60000400000 */
[----:B--2---:R0:W-:Y:S04]  /*64bc0*/  STL [R1+0x18b4], R5 ;  /* 0x0018b40501007387 */ /* 0x0041e80000100800 */
[----:B0-----:R-:W2:Y:S01]  /*64bd0*/  LDL R5, [R1+0x478] ;  /* 0x0004780001057983 */ /* 0x001ea20000100800 */
[----:B------:R0:W-:Y:S03]  /*64be0*/  @!P6 STL [R1+0x49c], R2 ;  /* 0x00049c020100e387 */ /* 0x0001e60000100800 */
[----:B0-----:R-:W4:Y:S01]  /*64bf0*/  LDL.LU R2, [R1+0x18c4] ;  /* 0x0018c40001027983 */ /* 0x001f220000300800 */
[----:B------:R0:W-:Y:S03]  /*64c00*/  @!P6 STL [R1+0x444], R15 ;  /* 0x0004440f0100e387 */ /* 0x0001e60000100800 */
[----:B0-----:R-:W4:Y:S01]  /*64c10*/  LDL.LU R15, [R1+0x18c0] ;  /* 0x0018c000010f7983 */ /* 0x001f220000300800 */
[----:B------:R-:W-:-:S02]  /*64c20*/  @!P6 FMUL R27, R27, 16777216 ;  /* 0x4b8000001b1be820 */ /* 0x000fc40000400000 */
[----:B------:R-:W-:Y:S02]  /*64c30*/  STL [R1+0x18a8], R4 ;  /* 0x0018a80401007387 */ /* 0x000fe40000100800 */
[----:B---3--:R-:W-:Y:S02]  /*64c40*/  @!P6 FMUL R6, R6, 16777216 ;  /* 0x4b8000000606e820 */ /* 0x008fe40000400000 */
[----:B--2---:R-:W-:Y:S02]  /*64c50*/  @!P6 FMUL R5, R5, 16777216 ;  /* 0x4b8000000505e820 */ /* 0x004fe40000400000 */
[----:B----4-:R-:W-:-:S05]  /*64c60*/  @!P6 FMUL R15, R15, 16777216 ;  /* 0x4b8000000f0fe820 */ /* 0x010fca0000400000 */
[----:B------:R0:W-:Y:S01]  /*64c70*/  STL [R1+0x474], R15 ;  /* 0x0004740f01007387 */ /* 0x0001e20000100800 */
[----:B------:R-:W-:Y:S03]  /*64c80*/  @!P6 STL [R1+0x478], R5 ;  /* 0x000478050100e387 */ /* 0x000fe60000100800 */
[----:B0-----:R-:W2:Y:S01]  /*64c90*/  LDL.LU R15, [R1+0x18bc] ;  /* 0x0018bc00010f7983 */ /* 0x001ea20000300800 */
[----:B------:R-:W-:Y:S02]  /*64ca0*/  @!P6 STL [R1+0x8c], R27 ;  /* 0x00008c1b0100e387 */ /* 0x000fe40000100800 */
[----:B------:R-:W-:Y:S02]  /*64cb0*/  @!P6 STL [R1+0x48c], R6 ;  /* 0x00048c060100e387 */ /* 0x000fe40000100800 */
[----:B------:R0:W-:Y:S02]  /*64cc0*/  STL [R1+0x1868], R28 ;  /* 0x0018681c01007387 */ /* 0x0001e40000100800 */
[----:B0-----:R-:W-:-:S05]  /*64cd0*/  MOV R28, R2 ;  /* 0x00000002001c7202 */ /* 0x001fca0000000f00 */
[----:B------:R0:W-:Y:S04]  /*64ce0*/  STL [R1+0x18a4], R28 ;  /* 0x0018a41c01007387 */ /* 0x0001e80000100800 */
[----:B0-----:R-:W3:Y:S04]  /*64cf0*/  LDL R28, [R1+0x1140] ;  /* 0x00114000011c7983 */ /* 0x001ee80000100800 */
[----:B---3--:R-:W-:Y:S01]  /*64d00*/  STL [R1+0x18b8], R28 ;  /* 0x0018b81c01007387 */ /* 0x008fe20000100800 */
[----:B------:R0:W-:Y:S03]  /*64d10*/  STL [R1+0x186c], R7 ;  /* 0x00186c0701007387 */ /* 0x0001e60000100800 */
[----:B0-----:R-:W3:Y:S01]  /*64d20*/  LDL.LU R7, [R1+0x3c0] ;  /* 0x0003c00001077983 */ /* 0x001ee20000300800 */
[----:B------:R-:W4:Y:S02]  /*64d30*/  LDL R28, [R1+0x1108] ;  /* 0x00110800011c7983 */ /* 0x000f240000100800 */
[----:B------:R-:W3:Y:S02]  /*64d40*/  LDL R5, [R1+0x1118] ;  /* 0x0011180001057983 */ /* 0x000ee40000100800 */
[----:B------:R-:W3:Y:S01]  /*64d50*/  LDL R4, [R1+0x1120] ;  /* 0x0011200001047983 */ /* 0x000ee20000100800 */
[----:B------:R-:W3:Y:S04]  /*64d60*/  LDL R27, [R1+0x1130] ;  /* 0x00113000011b7983 */ /* 0x000ee80000100800 */
[----:B------:R-:W3:Y:S01]  /*64d70*/  LDL R6, [R1+0x1138] ;  /* 0x0011380001067983 */ /* 0x000ee20000100800 */
[----:B------:R0:W-:Y:S03]  /*64d80*/  STL [R1+0x1870], R0 ;  /* 0x0018700001007387 */ /* 0x0001e60000100800 */
[----:B0-----:R-:W3:Y:S01]  /*64d90*/  LDL.LU R0, [R1+0x420] ;  /* 0x0004200001007983 */ /* 0x001ee20000300800 */
[----:B------:R-:W3:Y:S01]  /*64da0*/  LDL.LU R2, [R1+0x88] ;  /* 0x0000880001027983 */ /* 0x000ee20000300800 */
[----:B--2---:R-:W-:Y:S01]  /*64db0*/  FSETP.GEU.AND P6, PT, |R15|, 1.175494350822287508e-38, PT ;  /* 0x008000000f00780b */ /* 0x004fe20003fce200 */
[----:B----4-:R-:W-:-:S02]  /*64dc0*/  @P0 FMUL R28, R28, 0.25 ;  /* 0x3e8000001c1c0820 */ /* 0x010fc40000400000 */
[----:B---3--:R-:W-:Y:S02]  /*64dd0*/  @P0 FMUL R5, R5, 0.25 ;  /* 0x3e80000005050820 */ /* 0x008fe40000400000 */
[----:B------:R-:W-:Y:S01]  /*64de0*/  @P0 FMUL R4, R4, 0.25 ;  /* 0x3e80000004040820 */ /* 0x000fe20000400000 */
[----:B------:R0:W-:Y:S04]  /*64df0*/  STL [R1+0x1874], R2 ;  /* 0x0018740201007387 */ /* 0x0001e80000100800 */
[----:B0-----:R-:W2:Y:S01]  /*64e00*/  LDL.LU R2, [R1+0x414] ;  /* 0x0004140001027983 */ /* 0x001ea20000300800 */
[----:B------:R0:W-:Y:S03]  /*64e10*/  STL [R1+0x189c], R15 ;  /* 0x00189c0f01007387 */ /* 0x0001e60000100800 */
[----:B0-----:R-:W3:Y:S01]  /*64e20*/  LDL R15, [R1+0x1128] ;  /* 0x00112800010f7983 */ /* 0x001ee20000100800 */
[----:B------:R0:W-:Y:S03]  /*64e30*/  @P0 STL [R1+0x1108], R28 ;  /* 0x0011081c01000387 */ /* 0x0001e60000100800 */
[----:B0-----:R-:W4:Y:S01]  /*64e40*/  LDL.LU R28, [R1+0x18b8] ;  /* 0x0018b800011c7983 */ /* 0x001f220000300800 */
[----:B------:R0:W-:Y:S03]  /*64e50*/  @P0 STL [R1+0x1118], R5 ;  /* 0x0011180501000387 */ /* 0x0001e60000100800 */
[----:B0-----:R-:W2:Y:S01]  /*64e60*/  LDL.LU R5, [R1+0x18b4] ;  /* 0x0018b40001057983 */ /* 0x001ea20000300800 */
[----:B------:R0:W-:Y:S03]  /*64e70*/  @P0 STL [R1+0x1120], R4 ;  /* 0x0011200401000387 */ /* 0x0001e60000100800 */
[----:B0-----:R-:W2:Y:S01]  /*64e80*/  LDL R4, [R1+0x3fc] ;  /* 0x0003fc0001047983 */ /* 0x001ea20000100800 */
[----:B------:R-:W-:-:S02]  /*64e90*/  @P0 FMUL R27, R27, 0.25 ;  /* 0x3e8000001b1b0820 */ /* 0x000fc40000400000 */
[----:B------:R-:W-:-:S03]  /*64ea0*/  @P0 FMUL R6, R6, 0.25 ;  /* 0x3e80000006060820 */ /* 0x000fc60000400000 */
[----:B------:R0:W-:Y:S04]  /*64eb0*/  @P0 STL [R1+0x1130], R27 ;  /* 0x0011301b01000387 */ /* 0x0001e80000100800 */
[----:B0-----:R-:W2:Y:S01]  /*64ec0*/  LDL.LU R27, [R1+0x18b0] ;  /* 0x0018b000011b7983 */ /* 0x001ea20000300800 */
[----:B------:R0:W-:Y:S03]  /*64ed0*/  @P0 STL [R1+0x1138], R6 ;  /* 0x0011380601000387 */ /* 0x0001e60000100800 */
[----:B0-----:R-:W2:Y:S01]  /*64ee0*/  LDL.LU R6, [R1+0x18ac] ;  /* 0x0018ac0001067983 */ /* 0x001ea20000300800 */
[----:B---3--:R-:W-:-:S05]  /*64ef0*/  @P0 FMUL R15, R15, 0.25 ;  /* 0x3e8000000f0f0820 */ /* 0x008fca0000400000 */
[----:B------:R-:W-:Y:S01]  /*64f00*/  @P0 STL [R1+0x1128], R15 ;  /* 0x0011280f01000387 */ /* 0x000fe20000100800 */
[----:B----4-:R-:W-:Y:S02]  /*64f10*/  @P0 FMUL R28, R28, 0.25 ;  /* 0x3e8000001c1c0820 */ /* 0x010fe40000400000 */
[----:B--2---:R-:W-:-:S05]  /*64f20*/  @P0 FMUL R5, R5, 0.25 ;  /* 0x3e80000005050820 */ /* 0x004fca0000400000 */
[----:B------:R-:W-:Y:S01]  /*64f30*/  @P0 STL [R1+0x113c], R5 ;  /* 0x00113c0501000387 */ /* 0x000fe20000100800 */
[----:B------:R-:W-:Y:S02]  /*64f40*/  @P0 STL [R1+0x1140], R28 ;  /* 0x0011401c01000387 */ /* 0x000fe40000100800 */
[----:B------:R-:W-:-:S05]  /*64f50*/  @P0 FMUL R4, R4, 0.25 ;  /* 0x3e80000004040820 */ /* 0x000fca0000400000 */
[----:B------:R0:W-:Y:S04]  /*64f60*/  @P0 STL [R1+0x3fc], R4 ;  /* 0x0003fc0401000387 */ /* 0x0001e80000100800 */
[----:B0-----:R-:W2:Y:S01]  /*64f70*/  LDL.LU R4, [R1+0x18a8] ;  /* 0x0018a80001047983 */ /* 0x001ea20000300800 */
[----:B------:R-:W-:Y:S02]  /*64f80*/  @P0 FMUL R27, R27, 0.25 ;  /* 0x3e8000001b1b0820 */ /* 0x000fe40000400000 */
[----:B------:R-:W-:Y:S02]  /*64f90*/  @P0 FMUL R2, R2, 0.25 ;  /* 0x3e80000002020820 */ /* 0x000fe40000400000 */
[----:B------:R-:W-:Y:S02]  /*64fa0*/  @P0 FMUL R0, R0, 0.25 ;  /* 0x3e80000000000820 */ /* 0x000fe40000400000 */
[----:B------:R-:W-:-:S05]  /*64fb0*/  @P0 FMUL R6, R6, 0.25 ;  /* 0x3e80000006060820 */ /* 0x000fca0000400000 */
[----:B------:R-:W-:Y:S01]  /*64fc0*/  @P0 STL [R1+0x3cc], R6 ;  /* 0x0003cc0601000387 */ /* 0x000fe20000100800 */
[----:B------:R-:W-:Y:S02]  /*64fd0*/  @P0 STL [R1+0x400], R27 ;  /* 0x0004001b01000387 */ /* 0x000fe40000100800 */
[----:B------:R0:W-:Y:S02]  /*64fe0*/  STL [R1+0x1878], R2 ;  /* 0x0018780201007387 */ /* 0x0001e40000100800 */
[----:B0-----:R-:W-:Y:S02]  /*64ff0*/  IMAD.MOV.U32 R2, RZ, RZ, R28 ;  /* 0x000000ffff027224 */ /* 0x001fe400078e001c */
[----:B------:R-:W3:Y:S01]  /*65000*/  LDL.LU R28, [R1+0x18a4] ;  /* 0x0018a400011c7983 */ /* 0x000ee20000300800 */
[----:B------:R0:W-:Y:S02]  /*65010*/  STL [R1+0x187c], R0 ;  /* 0x00187c0001007387 */ /* 0x0001e40000100800 */
[----:B0-----:R-:W-:-:S02]  /*65020*/  MOV R0, R5 ;  /* 0x0000000500007202 */ /* 0x001fc40000000f00 */
[----:B------:R-:W4:Y:S01]  /*65030*/  LDL.LU R5, [R1+0x18a0] ;  /* 0x0018a00001057983 */ /* 0x000f220000300800 */
[----:B--2---:R-:W-:-:S05]  /*65040*/  @P0 FMUL R4, R4, 0.25 ;  /* 0x3e80000004040820 */ /* 0x004fca0000400000 */
[----:B------:R-:W-:Y:S01]  /*65050*/  @P0 STL [R1+0x40c], R4 ;  /* 0x00040c0401000387 */ /* 0x000fe20000100800 */
[----:B------:R0:W-:Y:S02]  /*65060*/  STL [R1+0x1890], R4 ;  /* 0x0018900401007387 */ /* 0x0001e40000100800 */
[----:B0-----:R-:W-:Y:S02]  /*65070*/  MOV R4, R15 ;  /* 0x0000000f00047202 */ /* 0x001fe40000000f00 */
[----:B------:R-:W2:Y:S01]  /*65080*/  LDL.LU R15, [R1+0x189c] ;  /* 0x00189c00010f7983 */ /* 0x000ea20000300800 */
[----:B------:R-:W-:-:S05]  /*65090*/  @P0 FMUL R7, R7, 0.25 ;  /* 0x3e80000007070820 */ /* 0x000fca0000400000 */
[----:B------:R0:W-:Y:S01]  /*650a0*/  STL [R1+0x1880], R7 ;  /* 0x0018800701007387 */ /* 0x0001e20000100800 */
[----:B---3--:R-:W-:-:S03]  /*650b0*/  @P0 FMUL R28, R28, 0.25 ;  /* 0x3e8000001c1c0820 */ /* 0x008fc60000400000 */
[----:B0-----:R-:W3:Y:S02]  /*650c0*/  LDL R7, [R1+0x1138] ;  /* 0x0011380001077983 */ /* 0x001ee40000100800 */
[----:B------:R0:W-:Y:S02]  /*650d0*/  STL [R1+0x1884], R28 ;  /* 0x0018841c01007387 */ /* 0x0001e40000100800 */
[----:B----4-:R-:W-:Y:S01]  /*650e0*/  @P0 FMUL R5, R5, 0.25 ;  /* 0x3e80000005050820 */ /* 0x010fe20000400000 */
[----:B0-----:R-:W4:Y:S04]  /*650f0*/  LDL R28, [R1+0x1118] ;  /* 0x00111800011c7983 */ /* 0x001f280000100800 */
[----:B------:R0:W-:Y:S04]  /*65100*/  STL [R1+0x1888], R5 ;  /* 0x0018880501007387 */ /* 0x0001e80000100800 */
[----:B0-----:R-:W3:Y:S01]  /*65110*/  LDL R5, [R1+0x1120] ;  /* 0x0011200001057983 */ /* 0x001ee20000100800 */
[----:B--2---:R-:W-:-:S03]  /*65120*/  FSETP.GT.AND P0, PT, |R15|, 8.50705917302346158658e+37, PT ;  /* 0x7e8000000f00780b */ /* 0x004fc60003f04200 */
[----:B------:R0:W-:Y:S04]  /*65130*/  STL [R1+0x1860], R15 ;  /* 0x0018600f01007387 */ /* 0x0001e80000100800 */
[----:B0-----:R-:W2:Y:S01]  /*65140*/  LDL R15, [R1+0x1108] ;  /* 0x00110800010f7983 */ /* 0x001ea20000100800 */
[----:B------:R3:W-:Y:S02]  /*65150*/  STL [R1+0x1894], R3 ;  /* 0x0018940301007387 */ /* 0x0007e40000100800 */
[----:B---3--:R-:W-:Y:S02]  /*65160*/  IMAD.MOV.U32 R3, RZ, RZ, R5 ;  /* 0x000000ffff037224 */ /* 0x008fe400078e0005 */
[----:B------:R-:W-:Y:S02]  /*65170*/  IMAD.MOV.U32 R5, RZ, RZ, R0 ;  /* 0x000000ffff057224 */ /* 0x000fe400078e0000 */
[----:B------:R-:W-:Y:S01]  /*65180*/  IMAD.MOV.U32 R0, RZ, RZ, R27 ;  /* 0x000000ffff007224 */ /* 0x000fe200078e001b */
[----:B------:R-:W-:Y:S01]  /*65190*/  MOV R27, R17 ;  /* 0x00000011001b7202 */ /* 0x000fe20000000f00 */
[----:B------:R-:W-:-:S02]  /*651a0*/  MOV R17, R14 ;  /* 0x0000000e00117202 */ /* 0x000fc40000000f00 */
[----:B--2---:R-:W-:-:S05]  /*651b0*/  @!P1 FMUL R15, R15, 16777216 ;  /* 0x4b8000000f0f9820 */ /* 0x004fca0000400000 */
[----:B------:R-:W-:Y:S01]  /*651c0*/  @!P1 STL [R1+0x1108], R15 ;  /* 0x0011080f01009387 */ /* 0x000fe20000100800 */
[----:B------:R4:W-:Y:S02]  /*651d0*/  STL [R1+0x1898], R3 ;  /* 0x0018980301007387 */ /* 0x0009e40000100800 */
[----:B------:R-:W2:Y:S01]  /*651e0*/  LDL R14, [R1+0x6e0] ;  /* 0x0006e000010e7983 */ /* 0x000ea20000100800 */
[----:B----4-:R-:W-:Y:S02]  /*651f0*/  MOV R3, R28 ;  /* 0x0000001c00037202 */ /* 0x010fe40000000f00 */
[----:B------:R-:W-:Y:S01]  /*65200*/  MOV R15, R7 ;  /* 0x00000007000f7202 */ /* 0x000fe20000000f00 */
[----:B------:R-:W-:Y:S01]  /*65210*/  MOV R7, R6 ;  /* 0x0000000600077202 */ /* 0x000fe20000000f00 */
[----:B------:R-:W-:Y:S01]  /*65220*/  MOV R6, R22 ;  /* 0x0000001600067202 */ /* 0x000fe20000000f00 */
[----:B------:R-:W-:Y:S02]  /*65230*/  MOV R22, R21 ;  /* 0x0000001500167202 */ /* 0x000fe40000000f00 */
[----:B------:R-:W-:Y:S01]  /*65240*/  @!P1 FMUL R3, R3, 16777216 ;  /* 0x4b80000003039820 */ /* 0x000fe20000400000 */
[----:B------:R-:W-:Y:S01]  /*65250*/  MOV R28, R2 ;  /* 0x00000002001c7202 */ /* 0x000fe20000000f00 */
[----:B------:R-:W-:Y:S01]  /*65260*/  IMAD.MOV.U32 R21, RZ, RZ, R19 ;  /* 0x000000ffff157224 */ /* 0x000fe200078e0013 */
[----:B------:R-:W3:Y:S04]  /*65270*/  LDL R2, [R1+0x3fc] ;  /* 0x0003fc0001027983 */ /* 0x000ee80000100800 */
[----:B------:R-:W4:Y:S01]  /*65280*/  LDL R19, [R1+0x3a0] ;  /* 0x0003a00001137983 */ /* 0x000f220000100800 */
[----:B------:R0:W-:Y:S03]  /*65290*/  STL [R1+0x188c], R29 ;  /* 0x00188c1d01007387 */ /* 0x0001e60000100800 */
[----:B0-----:R-:W2:Y:S01]  /*652a0*/  LDL R29, [R1+0x1130] ;  /* 0x00113000011d7983 */ /* 0x001ea20000100800 */
[----:B------:R0:W-:Y:S03]  /*652b0*/  @!P1 STL [R1+0x1118], R3 ;  /* 0x0011180301009387 */ /* 0x0001e60000100800 */
[----:B0-----:R-:W2:Y:S01]  /*652c0*/  LDL.LU R3, [R1+0x1898] ;  /* 0x0018980001037983 */ /* 0x001ea20000300800 */
[----:B------:R-:W-:-:S02]  /*652d0*/  @!P1 FMUL R4, R4, 16777216 ;  /* 0x4b80000004049820 */ /* 0x000fc40000400000 */
[----:B--2---:R-:W-:-:S05]  /*652e0*/  @!P1 FMUL R3, R3, 16777216 ;  /* 0x4b80000003039820 */ /* 0x004fca0000400000 */
[----:B------:R0:W-:Y:S04]  /*652f0*/  @!P1 STL [R1+0x1120], R3 ;  /* 0x0011200301009387 */ /* 0x0001e80000100800 */
[----:B0-----:R-:W2:Y:S01]  /*65300*/  LDL.LU R3, [R1+0x1894] ;  /* 0x0018940001037983 */ /* 0x001ea20000300800 */
[----:B------:R0:W-:Y:S03]  /*65310*/  @!P1 STL [R1+0x1128], R4 ;  /* 0x0011280401009387 */ /* 0x0001e60000100800 */
[----:B0-----:R-:W4:Y:S01]  /*65320*/  LDL.LU R4, [R1+0x1890] ;  /* 0x0018900001047983 */ /* 0x001f220000300800 */
[----:B------:R-:W-:-:S05]  /*65330*/  @!P1 FMUL R29, R29, 16777216 ;  /* 0x4b8000001d1d9820 */ /* 0x000fca0000400000 */
[----:B------:R0:W-:Y:S01]  /*65340*/  @!P1 STL [R1+0x1130], R29 ;  /* 0x0011301d01009387 */ /* 0x0001e20000100800 */
[----:B------:R-:W-:Y:S02]  /*65350*/  @!P1 FMUL R5, R5, 16777216 ;  /* 0x4b80000005059820 */ /* 0x000fe40000400000 */
[----:B------:R-:W-:Y:S02]  /*65360*/  @!P1 FMUL R28, R28, 16777216 ;  /* 0x4b8000001c1c9820 */ /* 0x000fe40000400000 */
[----:B0-----:R-:W-:-:S04]  /*65370*/  IMAD.MOV.U32 R29, RZ, RZ, R15 ;  /* 0x000000ffff1d7224 */ /* 0x001fc800078e000f */
[----:B------:R-:W-:Y:S02]  /*65380*/  @!P1 FMUL R29, R29, 16777216 ;  /* 0x4b8000001d1d9820 */ /* 0x000fe40000400000 */
[----:B------:R-:W-:Y:S02]  /*65390*/  @!P1 FMUL R7, R7, 16777216 ;  /* 0x4b80000007079820 */ /* 0x000fe40000400000 */
[----:B------:R-:W-:Y:S02]  /*653a0*/  @!P1 FMUL R0, R0, 16777216 ;  /* 0x4b80000000009820 */ /* 0x000fe40000400000 */
[----:B---3--:R-:W-:Y:S01]  /*653b0*/  @!P1 FMUL R2, R2, 16777216 ;  /* 0x4b80000002029820 */ /* 0x008fe20000400000 */
[----:B--2---:R0:W-:Y:S04]  /*653c0*/  STL [R1+0x1864], R3 ;  /* 0x0018640301007387 */ /* 0x0041e80000100800 */
[----:B0-----:R-:W2:Y:S01]  /*653d0*/  LDL R3, [R1+0x1188] ;  /* 0x0011880001037983 */ /* 0x001ea20000100800 */
[----:B----4-:R-:W-:-:S02]  /*653e0*/  MOV R15, R4 ;  /* 0x00000004000f7202 */ /* 0x010fc40000000f00 */
[----:B------:R-:W3:Y:S02]  /*653f0*/  LDL.LU R4, [R1+0x464] ;  /* 0x0004640001047983 */ /* 0x000ee40000300800 */
[----:B------:R0:W-:Y:S02]  /*65400*/  @!P1 STL [R1+0x1138], R29 ;  /* 0x0011381d01009387 */ /* 0x0001e40000100800 */
[----:B0-----:R-:W4:Y:S01]  /*65410*/  LDL.LU R29, [R1+0x188c] ;  /* 0x00188c00011d7983 */ /* 0x001f220000300800 */
[----:B------:R0:W-:Y:S03]  /*65420*/  @!P1 STL [R1+0x113c], R5 ;  /* 0x00113c0501009387 */ /* 0x0001e60000100800 */
[----:B0-----:R-:W2:Y:S01]  /*65430*/  LDL.LU R5, [R1+0x1888] ;  /* 0x0018880001057983 */ /* 0x001ea20000300800 */
[----:B------:R0:W-:Y:S03]  /*65440*/  @!P1 STL [R1+0x1140], R28 ;  /* 0x0011401c01009387 */ /* 0x0001e60000100800 */
[----:B0-----:R-:W3:Y:S01]  /*65450*/  LDL.LU R28, [R1+0x1884] ;  /* 0x00188400011c7983 */ /* 0x001ee20000300800 */
[----:B------:R0:W-:Y:S03]  /*65460*/  @!P1 STL [R1+0x3cc], R7 ;  /* 0x0003cc0701009387 */ /* 0x0001e60000100800 */
[----:B0-----:R-:W4:Y:S01]  /*65470*/  LDL.LU R7, [R1+0x1880] ;  /* 0x0018800001077983 */ /* 0x001f220000300800 */
[----:B------:R0:W-:Y:S03]  /*65480*/  @!P1 STL [R1+0x400], R0 ;  /* 0x0004000001009387 */ /* 0x0001e60000100800 */
[----:B0-----:R-:W4:Y:S01]  /*65490*/  LDL.LU R0, [R1+0x187c] ;  /* 0x00187c0001007983 */ /* 0x001f220000300800 */
[----:B------:R0:W-:Y:S03]  /*654a0*/  @!P1 STL [R1+0x3fc], R2 ;  /* 0x0003fc0201009387 */ /* 0x0001e60000100800 */
[----:B0-----:R-:W4:Y:S01]  /*654b0*/  LDL.LU R2, [R1+0x1878] ;  /* 0x0018780001027983 */ /* 0x001f220000300800 */
[----:B------:R-:W-:-:S02]  /*654c0*/  @!P1 FMUL R15, R15, 16777216 ;  /* 0x4b8000000f0f9820 */ /* 0x000fc40000400000 */
[----:B--2---:R-:W-:Y:S02]  /*654d0*/  @!P1 FMUL R5, R5, 16777216 ;  /* 0x4b80000005059820 */ /* 0x004fe40000400000 */
[----:B---3--:R-:W-:Y:S02]  /*654e0*/  @!P1 FMUL R28, R28, 16777216 ;  /* 0x4b8000001c1c9820 */ /* 0x008fe40000400000 */
[----:B----4-:R-:W-:Y:S02]  /*654f0*/  @!P1 FMUL R7, R7, 16777216 ;  /* 0x4b80000007079820 */ /* 0x010fe40000400000 */
[----:B------:R-:W-:Y:S02]  /*65500*/  @!P1 FMUL R0, R0, 16777216 ;  /* 0x4b80000000009820 */ /* 0x000fe40000400000 */
[----:B------:R-:W-:-:S05]  /*65510*/  @!P1 FMUL R2, R2, 16777216 ;  /* 0x4b80000002029820 */ /* 0x000fca0000400000 */
[----:B------:R0:W-:Y:S04]  /*65520*/  STL [R1+0x414], R2 ;  /* 0x0004140201007387 */ /* 0x0001e80000100800 */
[----:B0-----:R-:W2:Y:S01]  /*65530*/  LDL.LU R2, [R1+0x1874] ;  /* 0x0018740001027983 */ /* 0x001ea20000300800 */
[----:B------:R-:W-:Y:S02]  /*65540*/  @!P1 STL [R1+0x40c], R15 ;  /* 0x00040c0f01009387 */ /* 0x000fe40000100800 */
[----:B------:R0:W-:Y:S02]  /*65550*/  STL [R1+0x420], R0 ;  /* 0x0004200001007387 */ /* 0x0001e40000100800 */
[----:B0-----:R-:W3:Y:S01]  /*65560*/  LDL R0, [R1+0x1190] ;  /* 0x0011900001007983 */ /* 0x001ee20000100800 */
[----:B------:R0:W-:Y:S03]  /*65570*/  STL [R1+0x3c0], R7 ;  /* 0x0003c00701007387 */ /* 0x0001e60000100800 */
[----:B0-----:R-:W4:Y:S01]  /*65580*/  LDL R7, [R1+0x1194] ;  /* 0x0011940001077983 */ /* 0x001f220000100800 */
[----:B------:R0:W-:Y:S03]  /*65590*/  STL [R1+0x90], R28 ;  /* 0x0000901c01007387 */ /* 0x0001e60000100800 */
[----:B0-----:R-:W4:Y:S01]  /*655a0*/  LDL R28, [R1+0x1198] ;  /* 0x00119800011c7983 */ /* 0x001f220000100800 */
[----:B------:R0:W-:Y:S02]  /*655b0*/  STL [R1+0x3e8], R5 ;  /* 0x0003e80501007387 */ /* 0x0001e40000100800 */
[----:B------:R-:W4:Y:S01]  /*655c0*/  LDL R15, [R1+0x11e4] ;  /* 0x0011e400010f7983 */ /* 0x000f220000100800 */
[----:B0-----:R-:W-:-:S02]  /*655d0*/  MOV R5, R6 ;  /* 0x0000000600057202 */ /* 0x001fc40000000f00 */
[----:B------:R-:W4:Y:S01]  /*655e0*/  LDL R6, [R1+0x80] ;  /* 0x0000800001067983 */ /* 0x000f220000100800 */
[----:B--2---:R-:W-:Y:S01]  /*655f0*/  FSETP.GEU.AND P1, PT, |R2|, 1.175494350822287508e-38, PT ;  /* 0x008000000200780b */ /* 0x004fe20003f2e200 */
[----:B---3--:R-:W-:Y:S02]  /*65600*/  @P0 FMUL R0, R0, 0.25 ;  /* 0x3e80000000000820 */ /* 0x008fe40000400000 */
[----:B----4-:R-:W-:Y:S02]  /*65610*/  @P0 FMUL R7, R7, 0.25 ;  /* 0x3e80000007070820 */ /* 0x010fe40000400000 */
        /* <DEDUP_REMOVED lines=10> */
[----:B0-----:R-:W3:Y:S01]  /*656c0*/  LDL.LU R28, [R1+0x1868] ;  /* 0x00186800011c7983 */ /* 0x001ee20000300800 */
[----:B------:R-:W-:-:S02]  /*656d0*/  @P0 FMUL R3, R3, 0.25 ;  /* 0x3e80000003030820 */ /* 0x000fc40000400000 */
[----:B------:R-:W-:-:S03]  /*656e0*/  @P0 FMUL R15, R15, 0.25 ;  /* 0x3e8000000f0f0820 */ /* 0x000fc60000400000 */
[----:B------:R-:W-:Y:S02]  /*656f0*/  @P0 STL [R1+0x1188], R3 ;  /* 0x0011880301000387 */ /* 0x000fe40000100800 */
[----:B------:R0:W-:Y:S02]  /*65700*/  @P0 STL [R1+0x11e4], R15 ;  /* 0x0011e40f01000387 */ /* 0x0001e40000100800 */
[----:B0-----:R-:W3:Y:S01]  /*65710*/  LDL R15, [R1+0x468] ;  /* 0x00046800010f7983 */ /* 0x001ee20000100800 */
[----:B----4-:R-:W-:-:S05]  /*65720*/  @P0 FMUL R0, R0, 0.25 ;  /* 0x3e80000000000820 */ /* 0x010fca0000400000 */
[----:B------:R-:W-:Y:S01]  /*65730*/  @P0 STL [R1+0x11a0], R0 ;  /* 0x0011a00001000387 */ /* 0x000fe20000100800 */
[----:B------:R0:W-:Y:S02]  /*65740*/  STL [R1+0x1850], R0 ;  /* 0x0018500001007387 */ /* 0x0001e40000100800 */
[----:B--2---:R-:W-:Y:S02]  /*65750*/  @P0 FMUL R7, R7, 0.25 ;  /* 0x3e80000007070820 */ /* 0x004fe40000400000 */
[----:B0-----:R-:W-:Y:S02]  /*65760*/  IMAD.MOV.U32 R0, RZ, RZ, R3 ;  /* 0x000000ffff007224 */ /* 0x001fe400078e0003 */
[----:B------:R-:W2:Y:S01]  /*65770*/  LDL.LU R3, [R1+0x1864] ;  /* 0x0018640001037983 */ /* 0x000ea20000300800 */
[----:B---3--:R-:W-:-:S05]  /*65780*/  @P0 FMUL R28, R28, 0.25 ;  /* 0x3e8000001c1c0820 */ /* 0x008fca0000400000 */
[----:B------:R-:W-:Y:S01]  /*65790*/  @P0 STL [R1+0x11a4], R28 ;  /* 0x0011a41c01000387 */ /* 0x000fe20000100800 */
[----:B------:R0:W-:Y:S03]  /*657a0*/  STL [R1+0x1854], R28 ;  /* 0x0018541c01007387 */ /* 0x0001e60000100800 */
[----:B0-----:R-:W3:Y:S01]  /*657b0*/  LDL R28, [R1+0x484] ;  /* 0x00048400011c7983 */ /* 0x001ee20000100800 */
[----:B------:R-:W-:Y:S02]  /*657c0*/  @P0 STL [R1+0x11e0], R7 ;  /* 0x0011e00701000387 */ /* 0x000fe40000100800 */
[----:B------:R0:W-:Y:S02]  /*657d0*/  STL [R1+0x1858], R7 ;  /* 0x0018580701007387 */ /* 0x0001e40000100800 */
[----:B0-----:R-:W4:Y:S01]  /*657e0*/  LDL R7, [R1+0x450] ;  /* 0x0004500001077983 */ /* 0x001f220000100800 */
[----:B------:R-:W-:-:S02]  /*657f0*/  @P0 FMUL R15, R15, 0.25 ;  /* 0x3e8000000f0f0820 */ /* 0x000fc40000400000 */
[----:B------:R-:W-:Y:S02]  /*65800*/  @P0 FMUL R29, R29, 0.25 ;  /* 0x3e8000001d1d0820 */ /* 0x000fe40000400000 */
[----:B------:R-:W-:Y:S02]  /*65810*/  @P0 FMUL R2, R2, 0.25 ;  /* 0x3e80000002020820 */ /* 0x000fe40000400000 */
[----:B------:R-:W-:Y:S01]  /*65820*/  @P0 FMUL R6, R6, 0.25 ;  /* 0x3e80000006060820 */ /* 0x000fe20000400000 */
[----:B------:R0:W-:Y:S04]  /*65830*/  @P0 STL [R1+0x468], R15 ;  /* 0x0004680f01000387 */ /* 0x0001e80000100800 */
[----:B0-----:R-:W2:Y:S01]  /*65840*/  LDL.LU R15, [R1+0x1860] ;  /* 0x00186000010f7983 */ /* 0x001ea20000300800 */
[----:B------:R-:W-:Y:S02]  /*65850*/  @P0 STL [R1+0x438], R29 ;  /* 0x0004381d01000387 */ /* 0x000fe40000100800 */
[----:B---3--:R-:W-:-:S02]  /*65860*/  @P0 FMUL R28, R28, 0.25 ;  /* 0x3e8000001c1c0820 */ /* 0x008fc40000400000 */
[----:B----4-:R-:W-:-:S05]  /*65870*/  @P0 FMUL R7, R7, 0.25 ;  /* 0x3e80000007070820 */ /* 0x010fca0000400000 */
[----:B------:R0:W-:Y:S01]  /*65880*/  @P0 STL [R1+0x450], R7 ;  /* 0x0004500701000387 */ /* 0x0001e20000100800 */
[----:B------:R-:W-:Y:S02]  /*65890*/  @P0 STL [R1+0x488], R2 ;  /* 0x0004880201000387 */ /* 0x000fe40000100800 */
[----:B------:R3:W-:Y:S01]  /*658a0*/  @P0 STL [R1+0x484], R28 ;  /* 0x0004841c01000387 */ /* 0x0007e20000100800 */
[----:B0-----:R-:W-:Y:S01]  /*658b0*/  MOV R7, R0 ;  /* 0x0000000000077202 */ /* 0x001fe20000000f00 */
[----:B---3--:R-:W3:Y:S04]  /*658c0*/  LDL R28, [R1+0x1190] ;  /* 0x00119000011c7983 */ /* 0x008ee80000100800 */
[----:B------:R-:W4:Y:S01]  /*658d0*/  LDL R0, [R1+0x1194] ;  /* 0x0011940001007983 */ /* 0x000f220000100800 */
[----:B------:R0:W-:Y:S02]  /*658e0*/  STL [R1+0x1828], R6 ;  /* 0x0018280601007387 */ /* 0x0001e40000100800 */
[----:B0-----:R-:W-:-:S02]  /*658f0*/  MOV R6, R2 ;  /* 0x0000000200067202 */ /* 0x001fc40000000f00 */
[----:B------:R-:W4:Y:S01]  /*65900*/  LDL.LU R2, [R1+0x185c] ;  /* 0x00185c0001027983 */ /* 0x000f220000300800 */
[----:B--2---:R-:W-:Y:S02]  /*65910*/  @P0 FMUL R3, R3, 0.25 ;  /* 0x3e80000003030820 */ /* 0x004fe40000400000 */
[----:B------:R-:W-:Y:S02]  /*65920*/  @P0 FMUL R4, R4, 0.25 ;  /* 0x3e80000004040820 */ /* 0x000fe40000400000 */
[----:B------:R-:W-:Y:S01]  /*65930*/  @P0 FMUL R15, R15, 0.25 ;  /* 0x3e8000000f0f0820 */ /* 0x000fe20000400000 */
[----:B------:R-:W-:Y:S01]  /*65940*/  @P0 STL [R1+0x498], R3 ;  /* 0x0004980301000387 */ /* 0x000fe20000100800 */
[----:B------:R0:W-:Y:S02]  /*65950*/  STL [R1+0x184c], R3 ;  /* 0x00184c0301007387 */ /* 0x0001e40000100800 */
[----:B------:R-:W-:Y:S01]  /*65960*/  @!P6 FMUL R7, R7, 16777216 ;  /* 0x4b8000000707e820 */ /* 0x000fe20000400000 */
[----:B0-----:R-:W2:Y:S01]  /*65970*/  LDL R3, [R1+0x468] ;  /* 0x0004680001037983 */ /* 0x001ea20000100800 */
[----:B------:R0:W-:Y:S03]  /*65980*/  STL [R1+0x182c], R4 ;  /* 0x00182c0401007387 */ /* 0x0001e60000100800 */
[----:B0-----:R-:W2:Y:S01]  /*65990*/  LDL R4, [R1+0x450] ;  /* 0x0004500001047983 */ /* 0x001ea20000100800 */
[----:B------:R-:W-:Y:S02]  /*659a0*/  @P0 STL [R1+0x84], R15 ;  /* 0x0000840f01000387 */ /* 0x000fe40000100800 */
[----:B---3--:R-:W-:-:S02]  /*659b0*/  @!P6 FMUL R28, R28, 16777216 ;  /* 0x4b8000001c1ce820 */ /* 0x008fc40000400000 */
[----:B----4-:R-:W-:Y:S01]  /*659c0*/  @!P6 FMUL R0, R0, 16777216 ;  /* 0x4b8000000000e820 */ /* 0x010fe20000400000 */
[----:B------:R-:W-:Y:S01]  /*659d0*/  FSETP.GT.AND P0, PT, |R2|, 8.50705917302346158658e+37, PT ;  /* 0x7e8000000200780b */ /* 0x000fe20003f04200 */
[----:B------:R0:W-:Y:S04]  /*659e0*/  STL [R1+0x1820], R2 ;  /* 0x0018200201007387 */ /* 0x0001e80000100800 */
[----:B0-----:R-:W3:Y:S01]  /*659f0*/  LDL R2, [R1+0x1198] ;  /* 0x0011980001027983 */ /* 0x001ee20000100800 */
[----:B------:R0:W-:Y:S03]  /*65a00*/  @!P6 STL [R1+0x1188], R7 ;  /* 0x001188070100e387 */ /* 0x0001e60000100800 */
[----:B0-----:R-:W4:Y:S01]  /*65a10*/  LDL.LU R7, [R1+0x1858] ;  /* 0x0018580001077983 */ /* 0x001f220000300800 */
[----:B------:R0:W-:Y:S03]  /*65a20*/  @!P6 STL [R1+0x1190], R28 ;  /* 0x0011901c0100e387 */ /* 0x0001e60000100800 */
[----:B0-----:R-:W4:Y:S01]  /*65a30*/  LDL.LU R28, [R1+0x1854] ;  /* 0x00185400011c7983 */ /* 0x001f220000300800 */
[----:B------:R0:W-:Y:S03]  /*65a40*/  @!P6 STL [R1+0x1194], R0 ;  /* 0x001194000100e387 */ /* 0x0001e60000100800 */
[----:B0-----:R-:W4:Y:S01]  /*65a50*/  LDL.LU R0, [R1+0x1850] ;  /* 0x0018500001007983 */ /* 0x001f220000300800 */
[----:B---3--:R-:W-:-:S05]  /*65a60*/  @!P6 FMUL R2, R2, 16777216 ;  /* 0x4b8000000202e820 */ /* 0x008fca0000400000 */
[----:B------:R2:W-:Y:S02]  /*65a70*/  @!P6 STL [R1+0x1198], R2 ;  /* 0x001198020100e387 */ /* 0x0005e40000100800 */
[----:B--2---:R-:W-:Y:S01]  /*65a80*/  IMAD.MOV.U32 R2, RZ, RZ, R3 ;  /* 0x000000ffff027224 */ /* 0x004fe200078e0003 */
[----:B----4-:R-:W-:Y:S01]  /*65a90*/  MOV R3, R0 ;  /* 0x0000000000037202 */ /* 0x010fe20000000f00 */
[----:B------:R-:W-:Y:S02]  /*65aa0*/  MOV R0, R5 ;  /* 0x0000000500007202 */ /* 0x000fe40000000f00 */
[----:B------:R-:W2:Y:S04]  /*65ab0*/  LDL.LU R5, [R1+0x3e0] ;  /* 0x0003e00001057983 */ /* 0x000ea80000300800 */
[----:B--2---:R0:W-:Y:S02]  /*65ac0*/  STL [R1+0x1830], R5 ;  /* 0x0018300501007387 */ /* 0x0041e40000100800 */
[----:B0-----:R-:W-:-:S02]  /*65ad0*/  IMAD.MOV.U32 R5, RZ, RZ, R29 ;  /* 0x000000ffff057224 */ /* 0x001fc400078e001d */
[----:B------:R-:W2:Y:S04]  /*65ae0*/  LDL.LU R29, [R1+0x3d4] ;  /* 0x0003d400011d7983 */ /* 0x000ea80000300800 */
[----:B--2---:R0:W-:Y:S02]  /*65af0*/  STL [R1+0x1834], R29 ;  /* 0x0018341d01007387 */ /* 0x0041e40000100800 */
[----:B0-----:R-:W-:Y:S02]  /*65b00*/  MOV R29, R7 ;  /* 0x00000007001d7202 */ /* 0x001fe40000000f00 */
[----:B------:R-:W2:Y:S04]  /*65b10*/  LDL.LU R7, [R1+0x3f8] ;  /* 0x0003f80001077983 */ /* 0x000ea80000300800 */
[----:B--2---:R0:W-:Y:S02]  /*65b20*/  STL [R1+0x1838], R7 ;  /* 0x0018380701007387 */ /* 0x0041e40000100800 */
[----:B0-----:R-:W-:-:S02]  /*65b30*/  MOV R7, R28 ;  /* 0x0000001c00077202 */ /* 0x001fc40000000f00 */
[----:B------:R-:W2:Y:S01]  /*65b40*/  LDL.LU R28, [R1+0x3ec] ;  /* 0x0003ec00011c7983 */ /* 0x000ea20000300800 */
[----:B------:R-:W-:-:S03]  /*65b50*/  @!P6 FMUL R3, R3, 16777216 ;  /* 0x4b8000000303e820 */ /* 0x000fc60000400000 */
[----:B--2---:R0:W-:Y:S04]  /*65b60*/  STL [R1+0x183c], R28 ;  /* 0x00183c1c01007387 */ /* 0x0041e80000100800 */
[----:B0-----:R-:W2:Y:S01]  /*65b70*/  LDL R28, [R1+0x11e4] ;  /* 0x0011e400011c7983 */ /* 0x001ea20000100800 */
[----:B------:R0:W-:Y:S03]  /*65b80*/  @!P6 STL [R1+0x11a0], R3 ;  /* 0x0011a0030100e387 */ /* 0x0001e60000100800 */
[----:B0-----:R-:W3:Y:S01]  /*65b90*/  LDL.LU R3, [R1+0x184c] ;  /* 0x00184c0001037983 */ /* 0x001ee20000300800 */
[----:B------:R-:W-:Y:S02]  /*65ba0*/  STL [R1+0x1840], R0 ;  /* 0x0018400001007387 */ /* 0x000fe40000100800 */
[----:B------:R0:W-:Y:S02]  /*65bb0*/  STL [R1+0x1848], R20 ;  /* 0x0018481401007387 */ /* 0x0001e40000100800 */
[----:B0-----:R-:W-:Y:S01]  /*65bc0*/  MOV R20, R7 ;  /* 0x0000000700147202 */ /* 0x001fe20000000f00 */
[----:B------:R-:W-:Y:S01]  /*65bd0*/  MOV R7, R2 ;  /* 0x0000000200077202 */ /* 0x000fe20000000f00 */
[----:B------:R-:W-:-:S03]  /*65be0*/  MOV R2, R15 ;  /* 0x0000000f00027202 */ /* 0x000fc60000000f00 */
[----:B------:R-:W-:Y:S02]  /*65bf0*/  @!P6 FMUL R20, R20, 16777216 ;  /* 0x4b8000001414e820 */ /* 0x000fe40000400000 */
[----:B--2---:R-:W-:-:S05]  /*65c00*/  IMAD.MOV.U32 R0, RZ, RZ, R28 ;  /* 0x000000ffff007224 */ /* 0x004fca00078e001c */
[----:B------:R0:W-:Y:S01]  /*65c10*/  STL [R1+0x1844], R0 ;  /* 0x0018440001007387 */ /* 0x0001e20000100800 */
[----:B------:R-:W-:Y:S02]  /*65c20*/  IMAD.MOV.U32 R28, RZ, RZ, R5 ;  /* 0x000000ffff1c7224 */ /* 0x000fe400078e0005 */
[----:B------:R-:W-:Y:S02]  /*65c30*/  IMAD.MOV.U32 R5, RZ, RZ, R6 ;  /* 0x000000ffff057224 */ /* 0x000fe400078e0006 */
[----:B------:R-:W2:Y:S01]  /*65c40*/  LDL R15, [R1+0x32c] ;  /* 0x00032c00010f7983 */ /* 0x000ea20000100800 */
[----:B0-----:R-:W-:Y:S01]  /*65c50*/  MOV R0, R29 ;  /* 0x0000001d00007202 */ /* 0x001fe20000000f00 */
[----:B------:R-:W-:Y:S01]  /*65c60*/  MOV R29, R4 ;  /* 0x00000004001d7202 */ /* 0x000fe20000000f00 */
[----:B---3--:R-:W-:Y:S01]  /*65c70*/  MOV R6, R3 ;  /* 0x0000000300067202 */ /* 0x008fe20000000f00 */
[----:B------:R-:W3:Y:S01]  /*65c80*/  LDL R4, [R1+0x484] ;  /* 0x0004840001047983 */ /* 0x000ee20000100800 */
[----:B------:R-:W4:Y:S02]  /*65c90*/  LDL.LU R3, [R1+0x434] ;  /* 0x0004340001037983 */ /* 0x000f240000300800 */
[----:B------:R-:W-:-:S02]  /*65ca0*/  @!P6 FMUL R0, R0, 16777216 ;  /* 0x4b8000000000e820 */ /* 0x000fc40000400000 */
[----:B------:R0:W-:Y:S02]  /*65cb0*/  @!P6 STL [R1+0x11a4], R20 ;  /* 0x0011a4140100e387 */ /* 0x0001e40000100800 */
[----:B0-----:R-:W2:Y:S01]  /*65cc0*/  LDL.LU R20, [R1+0x1848] ;  /* 0x0018480001147983 */ /* 0x001ea20000300800 */
[----:B------:R0:W-:Y:S03]  /*65cd0*/  @!P6 STL [R1+0x11e0], R0 ;  /* 0x0011e0000100e387 */ /* 0x0001e60000100800 */
[----:B0-----:R-:W2:Y:S01]  /*65ce0*/  LDL.LU R0, [R1+0x1844] ;  /* 0x0018440001007983 */ /* 0x001ea20000300800 */
[----:B------:R-:W-:Y:S02]  /*65cf0*/  @!P6 FMUL R28, R28, 16777216 ;  /* 0x4b8000001c1ce820 */ /* 0x000fe40000400000 */
[----:B------:R-:W-:Y:S02]  /*65d00*/  @!P6 FMUL R7, R7, 16777216 ;  /* 0x4b8000000707e820 */ /* 0x000fe40000400000 */
[----:B------:R-:W-:-:S02]  /*65d10*/  @!P6 FMUL R29, R29, 16777216 ;  /* 0x4b8000001d1de820 */ /* 0x000fc40000400000 */
[----:B------:R-:W-:Y:S02]  /*65d20*/  @!P6 FMUL R5, R5, 16777216 ;  /* 0x4b8000000505e820 */ /* 0x000fe40000400000 */
[----:B------:R-:W-:Y:S02]  /*65d30*/  @!P6 FMUL R6, R6, 16777216 ;  /* 0x4b8000000606e820 */ /* 0x000fe40000400000 */
[----:B---3--:R-:W-:Y:S02]  /*65d40*/  @!P6 FMUL R4, R4, 16777216 ;  /* 0x4b8000000404e820 */ /* 0x008fe40000400000 */
[----:B--2---:R-:W-:-:S05]  /*65d50*/  @!P6 FMUL R0, R0, 16777216 ;  /* 0x4b8000000000e820 */ /* 0x004fca0000400000 */
[----:B------:R0:W-:Y:S04]  /*65d60*/  @!P6 STL [R1+0x11e4], R0 ;  /* 0x0011e4000100e387 */ /* 0x0001e80000100800 */
[----:B0-----:R-:W2:Y:S01]  /*65d70*/  LDL.LU R0, [R1+0x1840] ;  /* 0x0018400001007983 */ /* 0x001ea20000300800 */
[----:B------:R0:W-:Y:S03]  /*65d80*/  @!P6 STL [R1+0x438], R28 ;  /* 0x0004381c0100e387 */ /* 0x0001e60000100800 */
[----:B0-----:R-:W3:Y:S01]  /*65d90*/  LDL.LU R28, [R1+0x183c] ;  /* 0x00183c00011c7983 */ /* 0x001ee20000300800 */
[----:B------:R0:W-:Y:S03]  /*65da0*/  @!P6 STL [R1+0x468], R7 ;  /* 0x000468070100e387 */ /* 0x0001e60000100800 */
[----:B0-----:R-:W2:Y:S01]  /*65db0*/  LDL.LU R7, [R1+0x1838] ;  /* 0x0018380001077983 */ /* 0x001ea20000300800 */
[----:B------:R0:W-:Y:S03]  /*65dc0*/  @!P6 STL [R1+0x450], R29 ;  /* 0x0004501d0100e387 */ /* 0x0001e60000100800 */
[----:B0-----:R-:W2:Y:S01]  /*65dd0*/  LDL.LU R29, [R1+0x1834] ;  /* 0x00183400011d7983 */ /* 0x001ea20000300800 */
[----:B------:R0:W-:Y:S03]  /*65de0*/  @!P6 STL [R1+0x488], R5 ;  /* 0x000488050100e387 */ /* 0x0001e60000100800 */
[----:B0-----:R-:W2:Y:S01]  /*65df0*/  LDL.LU R5, [R1+0x1830] ;  /* 0x0018300001057983 */ /* 0x001ea20000300800 */
[----:B------:R0:W-:Y:S03]  /*65e00*/  @!P6 STL [R1+0x484], R4 ;  /* 0x000484040100e387 */ /* 0x0001e60000100800 */
[----:B0-----:R-:W2:Y:S01]  /*65e10*/  LDL.LU R4, [R1+0x182c] ;  /* 0x00182c0001047983 */ /* 0x001ea20000300800 */
[----:B------:R0:W-:Y:S03]  /*65e20*/  @!P6 STL [R1+0x498], R6 ;  /* 0x000498060100e387 */ /* 0x0001e60000100800 */
[----:B0-----:R-:W3:Y:S01]  /*65e30*/  LDL.LU R6, [R1+0x1828] ;  /* 0x0018280001067983 */ /* 0x001ee20000300800 */
[----:B------:R-:W-:-:S02]  /*65e40*/  @!P6 FMUL R2, R2, 16777216 ;  /* 0x4b8000000202e820 */ /* 0x000fc40000400000 */
[----:B--2---:R-:W-:Y:S02]  /*65e50*/  @!P6 FMUL R4, R4, 16777216 ;  /* 0x4b8000000404e820 */ /* 0x004fe40000400000 */
[----:B---3--:R-:W-:-:S05]  /*65e60*/  @!P6 FMUL R6, R6, 16777216 ;  /* 0x4b8000000606e820 */ /* 0x008fca0000400000 */
[----:B------:R0:W-:Y:S04]  /*65e70*/  STL [R1+0x44c], R6 ;  /* 0x00044c0601007387 */ /* 0x0001e80000100800 */
[----:B0-----:R-:W2:Y:S01]  /*65e80*/  LDL.LU R6, [R1+0x1824] ;  /* 0x0018240001067983 */ /* 0x001ea20000300800 */
[----:B------:R-:W-:Y:S02]  /*65e90*/  @!P6 STL [R1+0x84], R2 ;  /* 0x000084020100e387 */ /* 0x000fe40000100800 */
[----:B------:R-:W-:Y:S02]  /*65ea0*/  STL [R1+0x464], R4 ;  /* 0x0004640401007387 */ /* 0x000fe40000100800 */
[----:B------:R0:W-:Y:S02]  /*65eb0*/  STL [R1+0x1800], R11 ;  /* 0x0018000b01007387 */ /* 0x0001e40000100800 */
[----:B0-----:R-:W3:Y:S01]  /*65ec0*/  LDL.LU R11, [R1+0x3c4] ;  /* 0x0003c400010b7983 */ /* 0x001ee20000300800 */
[----:B------:R0:W-:Y:S03]  /*65ed0*/  STL [R1+0x1804], R12 ;  /* 0x0018040c01007387 */ /* 0x0001e60000100800 */
[----:B0-----:R-:W2:Y:S01]  /*65ee0*/  LDL.LU R12, [R1+0x118c] ;  /* 0x00118c00010c7983 */ /* 0x001ea20000300800 */
[----:B------:R0:W-:Y:S03]  /*65ef0*/  STL [R1+0x1808], R14 ;  /* 0x0018080e01007387 */ /* 0x0001e60000100800 */
[----:B0-----:R-:W2:Y:S01]  /*65f00*/  LDL.LU R14, [R1+0x1184] ;  /* 0x00118400010e7983 */ /* 0x001ea20000300800 */
[----:B------:R-:W2:Y:S02]  /*65f10*/  LDL R2, [R1+0x1144] ;  /* 0x0011440001027983 */ /* 0x000ea40000100800 */
[----:B------:R0:W-:Y:S02]  /*65f20*/  STL [R1+0x180c], R10 ;  /* 0x00180c0a01007387 */ /* 0x0001e40000100800 */
[----:B0-----:R-:W3:Y:S01]  /*65f30*/  LDL.LU R10, [R1+0x1180] ;  /* 0x00118000010a7983 */ /* 0x001ee20000300800 */
[----:B------:R0:W-:Y:S03]  /*65f40*/  STL [R1+0x1810], R15 ;  /* 0x0018100f01007387 */ /* 0x0001e60000100800 */
[----:B0-----:R-:W3:Y:S01]  /*65f50*/  LDL.LU R15, [R1+0x116c] ;  /* 0x00116c00010f7983 */ /* 0x001ee20000300800 */
[----:B------:R0:W-:Y:S03]  /*65f60*/  STL [R1+0x1814], R20 ;  /* 0x0018141401007387 */ /* 0x0001e60000100800 */
[----:B0-----:R-:W3:Y:S01]  /*65f70*/  LDL.LU R20, [R1+0x1168] ;  /* 0x0011680001147983 */ /* 0x001ee20000300800 */
[----:B------:R0:W-:Y:S03]  /*65f80*/  STL [R1+0x1818], R18 ;  /* 0x0018181201007387 */ /* 0x0001e60000100800 */
[----:B0-----:R-:W3:Y:S01]  /*65f90*/  LDL.LU R18, [R1+0x1164] ;  /* 0x0011640001127983 */ /* 0x001ee20000300800 */
[----:B------:R0:W-:Y:S03]  /*65fa0*/  STL [R1+0x181c], R13 ;  /* 0x00181c0d01007387 */ /* 0x0001e60000100800 */
[----:B0-----:R-:W3:Y:S01]  /*65fb0*/  LDL.LU R13, [R1+0x1160] ;  /* 0x00116000010d7983 */ /* 0x001ee20000300800 */
[----:B------:R-:W3:Y:S02]  /*65fc0*/  LDL.LU R4, [R1] ;  /* 0x0000000001047983 */ /* 0x000ee40000300800 */
[----:B--2---:R-:W-:Y:S01]  /*65fd0*/  @P0 FMUL R2, R2, 0.25 ;  /* 0x3e80000002020820 */ /* 0x004fe20000400000 */
[----:B---3--:R0:W-:Y:S04]  /*65fe0*/  STL [R1+0x17fc], R4 ;  /* 0x0017fc0401007387 */ /* 0x0081e80000100800 */
[----:B0-----:R-:W2:Y:S01]  /*65ff0*/  LDL.LU R4, [R1+0x410] ;  /* 0x0004100001047983 */ /* 0x001ea20000300800 */
[----:B------:R0:W-:Y:S03]  /*66000*/  @P0 STL [R1+0x1144], R2 ;  /* 0x0011440201000387 */ /* 0x0001e60000100800 */
[----:B0-----:R-:W3:Y:S01]  /*66010*/  LDL.LU R2, [R1+0x1820] ;  /* 0x0018200001027983 */ /* 0x001ee20000300800 */
[----:B------:R-:W-:-:S02]  /*66020*/  @P0 FMUL R0, R0, 0.25 ;  /* 0x3e80000000000820 */ /* 0x000fc40000400000 */
[----:B------:R-:W-:Y:S02]  /*66030*/  @P0 FMUL R13, R13, 0.25 ;  /* 0x3e8000000d0d0820 */ /* 0x000fe40000400000 */
[----:B------:R-:W-:Y:S02]  /*66040*/  @P0 FMUL R18, R18, 0.25 ;  /* 0x3e80000012120820 */ /* 0x000fe40000400000 */
[----:B------:R-:W-:Y:S02]  /*66050*/  @P0 FMUL R20, R20, 0.25 ;  /* 0x3e80000014140820 */ /* 0x000fe40000400000 */
[----:B------:R-:W-:Y:S02]  /*66060*/  @P0 FMUL R15, R15, 0.25 ;  /* 0x3e8000000f0f0820 */ /* 0x000fe40000400000 */
[----:B------:R-:W-:Y:S02]  /*66070*/  @P0 FMUL R10, R10, 0.25 ;  /* 0x3e8000000a0a0820 */ /* 0x000fe40000400000 */
[----:B------:R-:W-:-:S02]  /*66080*/  @P0 FMUL R14, R14, 0.25 ;  /* 0x3e8000000e0e0820 */ /* 0x000fc40000400000 */
[----:B------:R-:W-:Y:S02]  /*66090*/  @P0 FMUL R12, R12, 0.25 ;  /* 0x3e8000000c0c0820 */ /* 0x000fe40000400000 */
[----:B------:R-:W-:Y:S02]  /*660a0*/  @P0 FMUL R11, R11, 0.25 ;  /* 0x3e8000000b0b0820 */ /* 0x000fe40000400000 */
[----:B------:R-:W-:Y:S02]  /*660b0*/  @P0 FMUL R5, R5, 0.25 ;  /* 0x3e80000005050820 */ /* 0x000fe40000400000 */
[----:B------:R-:W-:Y:S02]  /*660c0*/  @P0 FMUL R29, R29, 0.25 ;  /* 0x3e8000001d1d0820 */ /* 0x000fe40000400000 */
[----:B------:R-:W-:Y:S02]  /*660d0*/  @P0 FMUL R7, R7, 0.25 ;  /* 0x3e80000007070820 */ /* 0x000fe40000400000 */
[----:B------:R-:W-:-:S02]  /*660e0*/  @P0 FMUL R28, R28, 0.25 ;  /* 0x3e8000001c1c0820 */ /* 0x000fc40000400000 */
[----:B----4-:R-:W-:Y:S01]  /*660f0*/  @P0 FMUL R3, R3, 0.25 ;  /* 0x3e80000003030820 */ /* 0x010fe20000400000 */
[----:B------:R-:W-:Y:S01]  /*66100*/  @P0 STL [R1+0x41c], R0 ;  /* 0x00041c0001000387 */ /* 0x000fe20000100800 */
[----:B------:R-:W-:Y:S01]  /*66110*/  FSETP.GEU.AND P6, PT, |R6|, 1.175494350822287508e-38, PT ;  /* 0x008000000600780b */ /* 0x000fe20003fce200 */
[----:B------:R0:W-:Y:S02]  /*66120*/  STL [R1+0x17f0], R6 ;  /* 0x0017f00601007387 */ /* 0x0001e40000100800 */
[----:B--2---:R-:W-:Y:S02]  /*66130*/  @P0 FMUL R4, R4, 0.25 ;  /* 0x3e80000004040820 */ /* 0x004fe40000400000 */
[----:B---3--:R-:W-:Y:S01]  /*66140*/  @P0 FMUL R2, R2, 0.25 ;  /* 0x3e80000002020820 */ /* 0x008fe20000400000 */
[----:B------:R-:W-:Y:S02]  /*66150*/  FSETP.GT.AND P0, PT, |R6|, 8.50705917302346158658e+37, PT ;  /* 0x7e8000000600780b */ /* 0x000fe40003f04200 */
[----:B0-----:R-:W2:Y:S01]  /*66160*/  LDL R6, [R1+0x1144] ;  /* 0x0011440001067983 */ /* 0x001ea20000100800 */
[----:B------:R-:W-:-:S02]  /*66170*/  @!P1 FMUL R13, R13, 16777216 ;  /* 0x4b8000000d0d9820 */ /* 0x000fc40000400000 */
[----:B------:R-:W-:Y:S02]  /*66180*/  @!P1 FMUL R18, R18, 16777216 ;  /* 0x4b80000012129820 */ /* 0x000fe40000400000 */
[----:B------:R-:W-:Y:S02]  /*66190*/  @!P1 FMUL R20, R20, 16777216 ;  /* 0x4b80000014149820 */ /* 0x000fe40000400000 */
[----:B------:R-:W-:Y:S01]  /*661a0*/  @!P1 FMUL R15, R15, 16777216 ;  /* 0x4b8000000f0f9820 */ /* 0x000fe20000400000 */
[----:B------:R0:W-:Y:S01]  /*661b0*/  STL [R1+0x1160], R13 ;  /* 0x0011600d01007387 */ /* 0x0001e20000100800 */
[----:B------:R-:W-:Y:S02]  /*661c0*/  @!P1 FMUL R10, R10, 16777216 ;  /* 0x4b8000000a0a9820 */ /* 0x000fe40000400000 */
[----:B------:R-:W-:Y:S02]  /*661d0*/  @!P1 FMUL R14, R14, 16777216 ;  /* 0x4b8000000e0e9820 */ /* 0x000fe40000400000 */
[----:B------:R-:W-:-:S02]  /*661e0*/  @!P1 FMUL R12, R12, 16777216 ;  /* 0x4b8000000c0c9820 */ /* 0x000fc40000400000 */
[----:B------:R-:W-:Y:S02]  /*661f0*/  @!P1 FMUL R11, R11, 16777216 ;  /* 0x4b8000000b0b9820 */ /* 0x000fe40000400000 */
[----:B------:R-:W-:Y:S02]  /*66200*/  @!P1 FMUL R5, R5, 16777216 ;  /* 0x4b80000005059820 */ /* 0x000fe40000400000 */
[----:B------:R-:W-:Y:S02]  /*66210*/  @!P1 FMUL R29, R29, 16777216 ;  /* 0x4b8000001d1d9820 */ /* 0x000fe40000400000 */
[----:B------:R-:W-:Y:S02]  /*66220*/  @!P1 FMUL R7, R7, 16777216 ;  /* 0x4b80000007079820 */ /* 0x000fe40000400000 */
[----:B------:R-:W-:Y:S02]  /*66230*/  @!P1 FMUL R28, R28, 16777216 ;  /* 0x4b8000001c1c9820 */ /* 0x000fe40000400000 */
[----:B------:R-:W-:-:S02]  /*66240*/  @!P1 FMUL R4, R4, 16777216 ;  /* 0x4b80000004049820 */ /* 0x000fc40000400000 */
[----:B--2---:R-:W-:-:S05]  /*66250*/  @!P1 FMUL R6, R6, 16777216 ;  /* 0x4b80000006069820 */ /* 0x004fca0000400000 */
[----:B------:R-:W-:Y:S01]  /*66260*/  @!P1 STL [R1+0x1144], R6 ;  /* 0x0011440601009387 */ /* 0x000fe20000100800 */
[----:B0-----:R-:W2:Y:S02]  /*66270*/  LDL.LU R13, [R1+0x181c] ;  /* 0x00181c00010d7983 */ /* 0x001ea40000300800 */
[----:B------:R0:W-:Y:S02]  /*66280*/  STL [R1+0x1164], R18 ;  /* 0x0011641201007387 */ /* 0x0001e40000100800 */
[----:B0-----:R-:W3:Y:S01]  /*66290*/  LDL.LU R18, [R1+0x1818] ;  /* 0x0018180001127983 */ /* 0x001ee20000300800 */
[----:B------:R0:W-:Y:S03]  /*662a0*/  STL [R1+0x1168], R20 ;  /* 0x0011681401007387 */ /* 0x0001e60000100800 */
[----:B0-----:R-:W4:Y:S01]  /*662b0*/  LDL.LU R20, [R1+0x1814] ;  /* 0x0018140001147983 */ /* 0x001f220000300800 */
[----:B------:R0:W-:Y:S03]  /*662c0*/  STL [R1+0x116c], R15 ;  /* 0x00116c0f01007387 */ /* 0x0001e60000100800 */
[----:B0-----:R-:W2:Y:S01]  /*662d0*/  LDL.LU R15, [R1+0x1810] ;  /* 0x00181000010f7983 */ /* 0x001ea20000300800 */
[----:B------:R0:W-:Y:S02]  /*662e0*/  STL [R1+0x1180], R10 ;  /* 0x0011800a01007387 */ /* 0x0001e40000100800 */
[----:B------:R-:W-:Y:S01]  /*662f0*/  IMAD.MOV.U32 R6, RZ, RZ, R0 ;  /* 0x000000ffff067224 */ /* 0x000fe200078e0000 */
[----:B0-----:R-:W2:Y:S01]  /*66300*/  LDL.LU R10, [R1+0x180c] ;  /* 0x00180c00010a7983 */ /* 0x001ea20000300800 */
[----:B------:R0:W-:Y:S03]  /*66310*/  STL [R1+0x1184], R14 ;  /* 0x0011840e01007387 */ /* 0x0001e60000100800 */
[----:B0-----:R-:W2:Y:S01]  /*66320*/  LDL.LU R14, [R1+0x1808] ;  /* 0x00180800010e7983 */ /* 0x001ea20000300800 */
[----:B------:R0:W-:Y:S03]  /*66330*/  STL [R1+0x118c], R12 ;  /* 0x00118c0c01007387 */ /* 0x0001e60000100800 */
[----:B0-----:R-:W2:Y:S01]  /*66340*/  LDL.LU R12, [R1+0x1804] ;  /* 0x00180400010c7983 */ /* 0x001ea20000300800 */
[----:B------:R0:W-:Y:S03]  /*66350*/  STL [R1+0x3c4], R11 ;  /* 0x0003c40b01007387 */ /* 0x0001e60000100800 */
[----:B0-----:R-:W2:Y:S01]  /*66360*/  LDL.LU R11, [R1+0x1800] ;  /* 0x00180000010b7983 */ /* 0x001ea20000300800 */
[----:B------:R0:W-:Y:S02]  /*66370*/  STL [R1+0x3e0], R5 ;  /* 0x0003e00501007387 */ /* 0x0001e40000100800 */
[----:B------:R1:W-:Y:S02]  /*66380*/  STL [R1+0x3d4], R29 ;  /* 0x0003d41d01007387 */ /* 0x0003e40000100800 */
[----:B------:R-:W2:Y:S01]  /*66390*/  LDL R0, [R1+0x114c] ;  /* 0x00114c0001007983 */ /* 0x000ea20000100800 */
[----:B0-----:R-:W3:Y:S01]  /*663a0*/  LDL R5, [R1+0x1170] ;  /* 0x0011700001057983 */ /* 0x001ee20000100800 */
[----:B------:R0:W-:Y:S02]  /*663b0*/  STL [R1+0x3f8], R7 ;  /* 0x0003f80701007387 */ /* 0x0001e40000100800 */
[----:B-1----:R-:W4:Y:S02]  /*663c0*/  LDL R29, [R1+0x1174] ;  /* 0x00117400011d7983 */ /* 0x002f240000100800 */
[----:B------:R1:W-:Y:S01]  /*663d0*/  STL [R1+0x3ec], R28 ;  /* 0x0003ec1c01007387 */ /* 0x0003e20000100800 */
[----:B0-----:R-:W4:Y:S04]  /*663e0*/  LDL R7, [R1+0x1178] ;  /* 0x0011780001077983 */ /* 0x001f280000100800 */
[----:B-1----:R-:W4:Y:S01]  /*663f0*/  LDL R28, [R1+0x117c] ;  /* 0x00117c00011c7983 */ /* 0x002f220000100800 */
[----:B------:R0:W-:Y:S03]  /*66400*/  STL [R1+0x410], R4 ;  /* 0x0004100401007387 */ /* 0x0001e60000100800 */
[----:B0-----:R-:W4:Y:S01]  /*66410*/  LDL.LU R4, [R1+0x17fc] ;  /* 0x0017fc0001047983 */ /* 0x001f220000300800 */
[----:B------:R-:W-:-:S02]  /*66420*/  @!P1 FMUL R6, R6, 16777216 ;  /* 0x4b80000006069820 */ /* 0x000fc40000400000 */
[----:B------:R-:W-:Y:S02]  /*66430*/  @!P1 FMUL R2, R2, 16777216 ;  /* 0x4b80000002029820 */ /* 0x000fe40000400000 */
[----:B------:R-:W-:Y:S01]  /*66440*/  @!P1 FMUL R3, R3, 16777216 ;  /* 0x4b80000003039820 */ /* 0x000fe20000400000 */
[----:B------:R-:W-:Y:S02]  /*66450*/  @!P1 STL [R1+0x41c], R6 ;  /* 0x00041c0601009387 */ /* 0x000fe40000100800 */
[----:B------:R-:W-:Y:S02]  /*66460*/  STL [R1+0x88], R2 ;  /* 0x0000880201007387 */ /* 0x000fe40000100800 */
[----:B--2---:R-:W-:Y:S02]  /*66470*/  @P0 FMUL R0, R0, 0.25 ;  /* 0x3e80000000000820 */ /* 0x004fe40000400000 */
[----:B---3--:R-:W-:Y:S02]  /*66480*/  @P0 FMUL R5, R5, 0.25 ;  /* 0x3e80000005050820 */ /* 0x008fe40000400000 */
[----:B----4-:R-:W-:-:S02]  /*66490*/  @P0 FMUL R29, R29, 0.25 ;  /* 0x3e8000001d1d0820 */ /* 0x010fc40000400000 */
[----:B------:R-:W-:Y:S02]  /*664a0*/  @P0 FMUL R28, R28, 0.25 ;  /* 0x3e8000001c1c0820 */ /* 0x000fe40000400000 */
[----:B------:R-:W-:Y:S01]  /*664b0*/  @P0 FMUL R7, R7, 0.25 ;  /* 0x3e80000007070820 */ /* 0x000fe20000400000 */
[----:B------:R-:W-:Y:S01]  /*664c0*/  STL [R1+0x17f4], R4 ;  /* 0x0017f40401007387 */ /* 0x000fe20000100800 */
[----:B------:R-:W-:Y:S02]  /*664d0*/  STL [R1+0x434], R3 ;  /* 0x0004340301007387 */ /* 0x000fe40000100800 */
[----:B------:R-:W-:Y:S02]  /*664e0*/  @P0 STL [R1+0x114c], R0 ;  /* 0x00114c0001000387 */ /* 0x000fe40000100800 */
[----:B------:R-:W-:Y:S01]  /*664f0*/  @P0 STL [R1+0x1170], R5 ;  /* 0x0011700501000387 */ /* 0x000fe20000100800 */
[----:B------:R0:W-:Y:S01]  /*66500*/  @P0 STL [R1+0x117c], R28 ;  /* 0x00117c1c01000387 */ /* 0x0001e20000100800 */
[----:B------:R1:W-:Y:S01]  /*66510*/  @P0 STL [R1+0x1174], R29 ;  /* 0x0011741d01000387 */ /* 0x0003e20000100800 */
[----:B------:R-:W-:-:S02]  /*66520*/  FSETP.GT.AND P1, PT, |R4|, 8.50705917302346158658e+37, PT ;  /* 0x7e8000000400780b */ /* 0x000fc40003f24200 */
[----:B0-----:R-:W2:Y:S01]  /*66530*/  LDL R28, [R1+0x119c] ;  /* 0x00119c00011c7983 */ /* 0x001ea20000100800 */
[----:B------:R-:W-:Y:S02]  /*66540*/  @P0 STL [R1+0x1178], R7 ;  /* 0x0011780701000387 */ /* 0x000fe40000100800 */
[----:B------:R-:W3:Y:S02]  /*66550*/  LDL R4, [R1+0x11ac] ;  /* 0x0011ac0001047983 */ /* 0x000ee40000100800 */
[----:B---3--:R0:W-:Y:S01]  /*66560*/  STL [R1+0x17f8], R4 ;  /* 0x0017f80401007387 */ /* 0x0081e20000100800 */
[----:B--2---:R-:W-:Y:S02]  /*66570*/  @P0 FMUL R28, R28, 0.25 ;  /* 0x3e8000001c1c0820 */ /* 0x004fe40000400000 */
[----:B------:R-:W2:Y:S02]  /*66580*/  LDL R6, [R1+0x448] ;  /* 0x0004480001067983 */ /* 0x000ea40000100800 */
[----:B------:R-:W3:Y:S01]  /*66590*/  LDL R2, [R1+0x458] ;  /* 0x0004580001027983 */ /* 0x000ee20000100800 */
[----:B------:R-:W4:Y:S04]  /*665a0*/  LDL R3, [R1+0x454] ;  /* 0x0004540001037983 */ /* 0x000f280000100800 */
[----:B------:R-:W2:Y:S04]  /*665b0*/  LDL R0, [R1+0x470] ;  /* 0x0004700001007983 */ /* 0x000ea80000100800 */
[----:B------:R-:W2:Y:S04]  /*665c0*/  LDL R5, [R1+0x46c] ;  /* 0x00046c0001057983 */ /* 0x000ea80000100800 */
[----:B-1----:R-:W2:Y:S04]  /*665d0*/  LDL R29, [R1+0x480] ;  /* 0x00048000011d7983 */ /* 0x002ea80000100800 */
[----:B0-----:R-:W2:Y:S04]  /*665e0*/  LDL R4, [R1+0x11a8] ;  /* 0x0011a80001047983 */ /* 0x001ea80000100800 */
[----:B------:R-:W3:Y:S01]  /*665f0*/  LDL R7, [R1+0x460] ;  /* 0x0004600001077983 */ /* 0x000ee20000100800 */
[----:B------:R0:W-:Y:S03]  /*66600*/  @P0 STL [R1+0x119c], R28 ;  /* 0x00119c1c01000387 */ /* 0x0001e60000100800 */
[----:B0-----:R-:W3:Y:S01]  /*66610*/  LDL R28, [R1+0x47c] ;  /* 0x00047c00011c7983 */ /* 0x001ee20000100800 */
[----:B--2---:R-:W-:-:S05]  /*66620*/  @P0 FMUL R4, R4, 0.25 ;  /* 0x3e80000004040820 */ /* 0x004fca0000400000 */
[----:B------:R0:W-:Y:S04]  /*66630*/  @P0 STL [R1+0x11a8], R4 ;  /* 0x0011a80401000387 */ /* 0x0001e80000100800 */
[----:B0-----:R-:W2:Y:S01]  /*66640*/  LDL.LU R4, [R1+0x17f8] ;  /* 0x0017f80001047983 */ /* 0x001ea20000300800 */
[----:B------:R-:W-:Y:S02]  /*66650*/  @P0 FMUL R6, R6, 0.25 ;  /* 0x3e80000006060820 */ /* 0x000fe40000400000 */
[----:B--2---:R-:W-:-:S05]  /*66660*/  @P0 FMUL R4, R4, 0.25 ;  /* 0x3e80000004040820 */ /* 0x004fca0000400000 */
[----:B------:R0:W-:Y:S04]  /*66670*/  @P0 STL [R1+0x11ac], R4 ;  /* 0x0011ac0401000387 */ /* 0x0001e80000100800 */
[----:B0-----:R-:W2:Y:S01]  /*66680*/  LDL.LU R4, [R1+0x17f4] ;  /* 0x0017f40001047983 */ /* 0x001ea20000300800 */
[----:B------:R0:W-:Y:S03]  /*66690*/  @P0 STL [R1+0x448], R6 ;  /* 0x0004480601000387 */ /* 0x0001e60000100800 */
[----:B0-----:R-:W2:Y:S01]  /*666a0*/  LDL.LU R6, [R1+0x17f0] ;  /* 0x0017f00001067983 */ /* 0x001ea20000300800 */
[----:B---3--:R-:W-:Y:S02]  /*666b0*/  @P0 FMUL R2, R2, 0.25 ;  /* 0x3e80000002020820 */ /* 0x008fe40000400000 */
[----:B----4-:R-:W-:-:S02]  /*666c0*/  @P0 FMUL R3, R3, 0.25 ;  /* 0x3e80000003030820 */ /* 0x010fc40000400000 */
[----:B------:R-:W-:Y:S02]  /*666d0*/  @P0 FMUL R0, R0, 0.25 ;  /* 0x3e80000000000820 */ /* 0x000fe40000400000 */
[----:B------:R-:W-:Y:S02]  /*666e0*/  @P0 FMUL R5, R5, 0.25 ;  /* 0x3e80000005050820 */ /* 0x000fe40000400000 */
[----:B------:R-:W-:Y:S01]  /*666f0*/  @P0 FMUL R29, R29, 0.25 ;  /* 0x3e8000001d1d0820 */ /* 0x000fe20000400000 */
[----:B------:R-:W-:Y:S01]  /*66700*/  @P0 STL [R1+0x458], R2 ;  /* 0x0004580201000387 */ /* 0x000fe20000100800 */
[----:B------:R-:W-:Y:S02]  /*66710*/  @P0 FMUL R7, R7, 0.25 ;  /* 0x3e80000007070820 */ /* 0x000fe40000400000 */
[----:B------:R-:W-:Y:S02]  /*66720*/  @P0 STL [R1+0x454], R3 ;  /* 0x0004540301000387 */ /* 0x000fe40000100800 */
[----:B------:R0:W-:Y:S02]  /*66730*/  @P0 STL [R1+0x470], R0 ;  /* 0x0004700001000387 */ /* 0x0001e40000100800 */
[----:B------:R-:W-:Y:S01]  /*66740*/  @P0 FMUL R28, R28, 0.25 ;  /* 0x3e8000001c1c0820 */ /* 0x000fe20000400000 */
[----:B------:R-:W-:Y:S01]  /*66750*/  @P0 STL [R1+0x46c], R5 ;  /* 0x00046c0501000387 */ /* 0x000fe20000100800 */
[----:B------:R-:W-:Y:S02]  /*66760*/  @P0 STL [R1+0x480], R29 ;  /* 0x0004801d01000387 */ /* 0x000fe40000100800 */
[----:B------:R-:W-:Y:S02]  /*66770*/  @P0 STL [R1+0x460], R7 ;  /* 0x0004600701000387 */ /* 0x000fe40000100800 */
[----:B--2---:R-:W-:-:S05]  /*66780*/  @P0 FMUL R6, R6, 0.25 ;  /* 0x3e80000006060820 */ /* 0x004fca0000400000 */
[----:B------:R-:W-:Y:S01]  /*66790*/  @P0 STL [R1+0x80], R6 ;  /* 0x0000800601000387 */ /* 0x000fe20000100800 */
[----:B------:R1:W-:Y:S02]  /*667a0*/  @P0 STL [R1+0x47c], R28 ;  /* 0x00047c1c01000387 */ /* 0x0003e40000100800 */
[----:B0-----:R-:W2:Y:S02]  /*667b0*/  LDL.LU R0, [R1+0x4] ;  /* 0x0000040001007983 */ /* 0x001ea40000300800 */
[----:B--2---:R-:W-:Y:S01]  /*667c0*/  STL [R1+0x17dc], R0 ;  /* 0x0017dc0001007387 */ /* 0x004fe20000100800 */
[----:B-1----:R-:W2:Y:S01]  /*667d0*/  LDL.LU R28, [R1+0xc04] ;  /* 0x000c0400011c7983 */ /* 0x002ea20000300800 */
[----:B------:R-:W-:Y:S02]  /*667e0*/  MOV R5, R27 ;  /* 0x0000001b00057202 */ /* 0x000fe40000000f00 */
[----:B--2---:R-:W-:Y:S01]  /*667f0*/  STL [R1+0x139c], R28 ;  /* 0x00139c1c01007387 */ /* 0x004fe20000100800 */
[----:B------:R-:W2:Y:S01]  /*66800*/  LDL.LU R27, [R1+0xc0c] ;  /* 0x000c0c00011b7983 */ /* 0x000ea20000300800 */
[----:B------:R-:W-:Y:S01]  /*66810*/  MOV R6, R11 ;  /* 0x0000000b00067202 */ /* 0x000fe20000000f00 */
[----:B------:R-:W-:Y:S01]  /*66820*/  MOV R11, R24 ;  /* 0x00000018000b7202 */ /* 0x000fe20000000f00 */
[----:B--2---:R-:W-:Y:S01]  /*66830*/  STL [R1+0x13a0], R27 ;  /* 0x0013a01b01007387 */ /* 0x004fe20000100800 */
[----:B------:R-:W2:Y:S01]  /*66840*/  LDL.LU R24, [R1+0xc18] ;  /* 0x000c180001187983 */ /* 0x000ea20000300800 */
[----:B------:R-:W-:-:S02]  /*66850*/  MOV R7, R15 ;  /* 0x0000000f00077202 */ /* 0x000fc40000000f00 */
[----:B--2---:R-:W-:Y:S01]  /*66860*/  STL [R1+0x13a4], R24 ;  /* 0x0013a41801007387 */ /* 0x004fe20000100800 */
[----:B------:R-:W2:Y:S01]  /*66870*/  LDL.LU R15, [R1+0xc20] ;  /* 0x000c2000010f7983 */ /* 0x000ea20000300800 */
[----:B------:R-:W-:Y:S01]  /*66880*/  MOV R3, R22 ;  /* 0x0000001600037202 */ /* 0x000fe20000000f00 */
[----:B------:R-:W-:Y:S01]  /*66890*/  IMAD.MOV.U32 R22, RZ, RZ, R12 ;  /* 0x000000ffff167224 */ /* 0x000fe200078e000c */
[----:B--2---:R-:W-:Y:S01]  /*668a0*/  STL [R1+0x13a8], R15 ;  /* 0x0013a80f01007387 */ /* 0x004fe20000100800 */
[----:B------:R-:W2:Y:S03]  /*668b0*/  LDL.LU R12, [R1+0xca4] ;  /* 0x000ca400010c7983 */ /* 0x000ea60000300800 */
[----:B--2---:R0:W-:Y:S01]  /*668c0*/  STL [R1+0x13ac], R12 ;  /* 0x0013ac0c01007387 */ /* 0x0041e20000100800 */
[----:B------:R-:W2:Y:S01]  /*668d0*/  LDL.LU R29, [R1+0xc1c] ;  /* 0x000c1c00011d7983 */ /* 0x000ea20000300800 */
[----:B0-----:R-:W-:-:S02]  /*668e0*/  MOV R12, R26 ;  /* 0x0000001a000c7202 */ /* 0x001fc40000000f00 */
[----:B--2---:R-:W-:Y:S01]  /*668f0*/  STL [R1+0x1384], R29 ;  /* 0x0013841d01007387 */ /* 0x004fe20000100800 */
[----:B------:R-:W2:Y:S02]  /*66900*/  LDL.LU R26, [R1+0xc24] ;  /* 0x000c2400011a7983 */ /* 0x000ea40000300800 */
[----:B------:R-:W-:Y:S01]  /*66910*/  IMAD.MOV.U32 R0, RZ, RZ, R25 ;  /* 0x000000ffff007224 */ /* 0x000fe200078e0019 */
[----:B--2---:R-:W-:Y:S01]  /*66920*/  STL [R1+0x1388], R26 ;  /* 0x0013881a01007387 */ /* 0x004fe20000100800 */
[----:B------:R-:W2:Y:S02]  /*66930*/  LDL.LU R25, [R1+0xca8] ;  /* 0x000ca80001197983 */ /* 0x000ea40000300800 */
[----:B------:R-:W-:Y:S01]  /*66940*/  IMAD.MOV.U32 R2, RZ, RZ, R21 ;  /* 0x000000ffff027224 */ /* 0x000fe200078e0015 */
[----:B------:R-:W-:Y:S01]  /*66950*/  MOV R21, R14 ;  /* 0x0000000e00157202 */ /* 0x000fe20000000f00 */
[----:B--2---:R-:W-:Y:S01]  /*66960*/  STL [R1+0x138c], R25 ;  /* 0x00138c1901007387 */ /* 0x004fe20000100800 */
[----:B------:R-:W2:Y:S02]  /*66970*/  LDL.LU R14, [R1+0xcb0] ;  /* 0x000cb000010e7983 */ /* 0x000ea40000300800 */
[----:B------:R-:W-:Y:S01]  /*66980*/  IMAD.MOV.U32 R28, RZ, RZ, R13 ;  /* 0x000000ffff1c7224 */ /* 0x000fe200078e000d */
[----:B--2---:R0:W-:Y:S01]  /*66990*/  STL [R1+0x1390], R14 ;  /* 0x0013900e01007387 */ /* 0x0041e20000100800 */
[----:B------:R-:W2:Y:S01]  /*669a0*/  LDL.LU R13, [R1+0xcb4] ;  /* 0x000cb400010d7983 */ /* 0x000ea20000300800 */
[----:B------:R-:W-:-:S02]  /*669b0*/  MOV R27, R10 ;  /* 0x0000000a001b7202 */ /* 0x000fc40000000f00 */
[----:B--2---:R1:W-:Y:S01]  /*669c0*/  STL [R1+0x1394], R13 ;  /* 0x0013940d01007387 */ /* 0x0043e20000100800 */
[----:B------:R-:W2:Y:S01]  /*669d0*/  LDL.LU R10, [R1+0xcb8] ;  /* 0x000cb800010a7983 */ /* 0x000ea20000300800 */
[----:B------:R-:W-:Y:S01]  /*669e0*/  MOV R24, R18 ;  /* 0x0000001200187202 */ /* 0x000fe20000000f00 */
[----:B------:R-:W-:Y:S02]  /*669f0*/  MOV R18, R17 ;  /* 0x0000001100127202 */ /* 0x000fe40000000f00 */
[----:B------:R-:W-:Y:S01]  /*66a00*/  IMAD.MOV.U32 R17, RZ, RZ, R8 ;  /* 0x000000ffff117224 */ /* 0x000fe200078e0008 */
[----:B--2---:R-:W-:Y:S01]  /*66a10*/  STL [R1+0x1398], R10 ;  /* 0x0013980a01007387 */ /* 0x004fe20000100800 */
[----:B------:R-:W2:Y:S01]  /*66a20*/  LDL.LU R8, [R1+0xce0] ;  /* 0x000ce00001087983 */ /* 0x000ea20000300800 */
[----:B0-----:R-:W-:Y:S01]  /*66a30*/  MOV R14, R0 ;  /* 0x00000000000e7202 */ /* 0x001fe20000000f00 */
[----:B------:R-:W-:Y:S01]  /*66a40*/  IMAD.MOV.U32 R0, RZ, RZ, R23 ;  /* 0x000000ffff007224 */ /* 0x000fe200078e0017 */
[----:B--2---:R-:W-:Y:S01]  /*66a50*/  STL [R1+0x1370], R8 ;  /* 0x0013700801007387 */ /* 0x004fe20000100800 */
[----:B------:R-:W2:Y:S01]  /*66a60*/  LDL.LU R23, [R1+0xce4] ;  /* 0x000ce40001177983 */ /* 0x000ea20000300800 */
[----:B-1----:R-:W-:-:S02]  /*66a70*/  MOV R13, R7 ;  /* 0x00000007000d7202 */ /* 0x002fc40000000f00 */
[----:B--2---:R0:W-:Y:S04]  /*66a80*/  STL [R1+0x1374], R23 ;  /* 0x0013741701007387 */ /* 0x0041e80000100800 */
[----:B0-----:R-:W2:Y:S01]  /*66a90*/  LDL.LU R23, [R1+0x12c] ;  /* 0x00012c0001177983 */ /* 0x001ea20000300800 */
[----:B------:R-:W3:Y:S01]  /*66aa0*/  LDL.LU R7, [R1+0xce8] ;  /* 0x000ce80001077983 */ /* 0x000ee20000300800 */
[----:B------:R-:W-:Y:S02]  /*66ab0*/  MOV R26, R22 ;  /* 0x00000016001a7202 */ /* 0x000fe40000000f00 */
[----:B---3--:R0:W-:Y:S04]  /*66ac0*/  STL [R1+0x1378], R7 ;  /* 0x0013780701007387 */ /* 0x0081e80000100800 */
[----:B0-----:R-:W3:Y:S01]  /*66ad0*/  LDL.LU R7, [R1+0x130] ;  /* 0x0001300001077983 */ /* 0x001ee20000300800 */
[----:B------:R-:W4:Y:S01]  /*66ae0*/  LDL.LU R22, [R1+0xcec] ;  /* 0x000cec0001167983 */ /* 0x000f220000300800 */
[----:B------:R-:W-:-:S02]  /*66af0*/  MOV R15, R21 ;  /* 0x00000015000f7202 */ /* 0x000fc40000000f00 */
[----:B----4-:R0:W-:Y:S04]  /*66b00*/  STL [R1+0x137c], R22 ;  /* 0x00137c1601007387 */ /* 0x0101e80000100800 */
[----:B0-----:R-:W4:Y:S01]  /*66b10*/  LDL.LU R22, [R1+0x118] ;  /* 0x0001180001167983 */ /* 0x001f220000300800 */
[----:B------:R-:W2:Y:S02]  /*66b20*/  LDL.LU R21, [R1+0xcf4] ;  /* 0x000cf40001157983 */ /* 0x000ea40000300800 */
[----:B------:R-:W-:Y:S01]  /*66b30*/  IMAD.MOV.U32 R29, RZ, RZ, R20 ;  /* 0x000000ffff1d7224 */ /* 0x000fe200078e0014 */
[----:B--2---:R0:W-:Y:S04]  /*66b40*/  STL [R1+0x1380], R21 ;  /* 0x0013801501007387 */ /* 0x0041e80000100800 */
[----:B0-----:R-:W2:Y:S01]  /*66b50*/  LDL.LU R21, [R1+0x120] ;  /* 0x0001200001157983 */ /* 0x001ea20000300800 */
[----:B------:R-:W2:Y:S01]  /*66b60*/  LDL.LU R20, [R1+0xcfc] ;  /* 0x000cfc0001147983 */ /* 0x000ea20000300800 */
[----:B------:R-:W-:Y:S01]  /*66b70*/  MOV R8, R19 ;  /* 0x0000001300087202 */ /* 0x000fe20000000f00 */
[----:B------:R-:W-:Y:S01]  /*66b80*/  MOV R19, R16 ;  /* 0x0000001000137202 */ /* 0x000fe20000000f00 */
[----:B--2---:R-:W-:Y:S01]  /*66b90*/  STL [R1+0x13b0], R20 ;  /* 0x0013b01401007387 */ /* 0x004fe20000100800 */
        /* <DEDUP_REMOVED lines=10> */
[----:B------:R-:W-:Y:S01]  /*66c40*/  MOV R24, R18 ;  /* 0x0000001200187202 */ /* 0x000fe20000000f00 */
[----:B--2---:R0:W-:Y:S04]  /*66c50*/  STL [R1+0x135c], R17 ;  /* 0x00135c1101007387 */ /* 0x0041e80000100800 */
[----:B0-----:R-:W2:Y:S01]  /*66c60*/  LDL.LU R17, [R1+0x13c] ;  /* 0x00013c0001117983 */ /* 0x001ea20000300800 */
[----:B------:R-:W2:Y:S01]  /*66c70*/  LDL.LU R18, [R1+0xd18] ;  /* 0x000d180001127983 */ /* 0x000ea20000300800 */
[----:B------:R-:W-:Y:S01]  /*66c80*/  MOV R6, R26 ;  /* 0x0000001a00067202 */ /* 0x000fe20000000f00 */
[----:B------:R-:W-:Y:S01]  /*66c90*/  MOV R26, R19 ;  /* 0x00000013001a7202 */ /* 0x000fe20000000f00 */
[----:B--2---:R0:W-:Y:S04]  /*66ca0*/  STL [R1+0x1360], R18 ;  /* 0x0013601201007387 */ /* 0x0041e80000100800 */
[----:B------:R-:W-:Y:S02]  /*66cb0*/  STL [R1+0x17e4], R26 ;  /* 0x0017e41a01007387 */ /* 0x000fe40000100800 */
[----:B------:R-:W-:Y:S02]  /*66cc0*/  STL [R1+0x17e8], R9 ;  /* 0x0017e80901007387 */ /* 0x000fe40000100800 */
[----:B0-----:R-:W-:-:S02]  /*66cd0*/  IMAD.MOV.U32 R18, RZ, RZ, R0 ;  /* 0x000000ffff127224 */ /* 0x001fc400078e0000 */
[----:B------:R-:W2:Y:S04]  /*66ce0*/  LDL R0, [R1+0x158] ;  /* 0x0001580001007983 */ /* 0x000ea80000100800 */
[----:B--2---:R0:W-:Y:S01]  /*66cf0*/  STL [R1+0x17ec], R0 ;  /* 0x0017ec0001007387 */ /* 0x0041e20000100800 */
[----:B------:R-:W2:Y:S03]  /*66d00*/  LDL.LU R19, [R1+0xd08] ;  /* 0x000d080001137983 */ /* 0x000ea60000300800 */
[----:B--2---:R1:W-:Y:S01]  /*66d10*/  STL [R1+0x1364], R19 ;  /* 0x0013641301007387 */ /* 0x0043e20000100800 */
[----:B0-----:R-:W2:Y:S02]  /*66d20*/  LDL R0, [R1+0x144] ;  /* 0x0001440001007983 */ /* 0x001ea40000100800 */
[----:B------:R-:W3:Y:S02]  /*66d30*/  LDL R9, [R1+0x14c] ;  /* 0x00014c0001097983 */ /* 0x000ee40000100800 */
[----:B------:R-:W3:Y:S01]  /*66d40*/  LDL R26, [R1+0x154] ;  /* 0x00015400011a7983 */ /* 0x000ee20000100800 */
[----:B-1----:R-:W-:Y:S01]  /*66d50*/  MOV R19, R8 ;  /* 0x0000000800137202 */ /* 0x002fe20000000f00 */
[----:B------:R-:W-:Y:S01]  /*66d60*/  IMAD.MOV.U32 R8, RZ, RZ, R13 ;  /* 0x000000ffff087224 */ /* 0x000fe200078e000d */
[----:B------:R-:W-:-:S02]  /*66d70*/  MOV R13, R2 ;  /* 0x00000002000d7202 */ /* 0x000fc40000000f00 */
[----:B------:R-:W3:Y:S01]  /*66d80*/  LDL.LU R2, [R1+0xd40] ;  /* 0x000d400001027983 */ /* 0x000ee20000300800 */
[----:B------:R-:W-:Y:S02]  /*66d90*/  @P1 FMUL R3, R3, 0.25 ;  /* 0x3e80000003031820 */ /* 0x000fe40000400000 */
[----:B------:R-:W-:Y:S02]  /*66da0*/  @P1 FMUL R21, R21, 0.25 ;  /* 0x3e80000015151820 */ /* 0x000fe40000400000 */
[----:B--2---:R-:W-:Y:S01]  /*66db0*/  @P1 FMUL R0, R0, 0.25 ;  /* 0x3e80000000001820 */ /* 0x004fe20000400000 */
[----:B---3--:R0:W-:Y:S04]  /*66dc0*/  STL [R1+0x1368], R2 ;  /* 0x0013680201007387 */ /* 0x0081e80000100800 */
[----:B0-----:R-:W2:Y:S01]  /*66dd0*/  LDL R2, [R1+0x5a0] ;  /* 0x0005a00001027983 */ /* 0x001ea20000100800 */
[----:B------:R0:W-:Y:S03]  /*66de0*/  STL [R1+0x17e0], R3 ;  /* 0x0017e00301007387 */ /* 0x0001e60000100800 */
[----:B0-----:R-:W3:Y:S01]  /*66df0*/  LDL R3, [R1+0x150] ;  /* 0x0001500001037983 */ /* 0x001ee20000100800 */
[----:B------:R0:W-:Y:S03]  /*66e00*/  STL [R1+0x17d8], R21 ;  /* 0x0017d81501007387 */ /* 0x0001e60000100800 */
[----:B0-----:R-:W2:Y:S01]  /*66e10*/  LDL R21, [R1+0x148] ;  /* 0x0001480001157983 */ /* 0x001ea20000100800 */
[----:B------:R0:W-:Y:S03]  /*66e20*/  @P1 STL [R1+0x144], R0 ;  /* 0x0001440001001387 */ /* 0x0001e60000100800 */
[----:B0-----:R-:W4:Y:S01]  /*66e30*/  LDL.LU R0, [R1+0x17ec] ;  /* 0x0017ec0001007983 */ /* 0x001f220000300800 */
[----:B------:R-:W-:-:S02]  /*66e40*/  @P1 FMUL R9, R9, 0.25 ;  /* 0x3e80000009091820 */ /* 0x000fc40000400000 */
[----:B------:R-:W-:Y:S01]  /*66e50*/  @P1 FMUL R26, R26, 0.25 ;  /* 0x3e8000001a1a1820 */ /* 0x000fe20000400000 */
[C---:B------:R-:W-:Y:S01]  /*66e60*/  FSETP.GEU.AND P0, PT, |R4|.reuse, 1.175494350822287508e-38, PT ;  /* 0x008000000400780b */ /* 0x040fe20003f0e200 */
[----:B------:R-:W-:Y:S01]  /*66e70*/  @P1 FMUL R4, R4, 0.25 ;  /* 0x3e80000004041820 */ /* 0x000fe20000400000 */
[----:B------:R0:W-:Y:S04]  /*66e80*/  @P1 STL [R1+0x14c], R9 ;  /* 0x00014c0901001387 */ /* 0x0001e80000100800 */
[----:B0-----:R-:W4:Y:S01]  /*66e90*/  LDL.LU R9, [R1+0x17e8] ;  /* 0x0017e80001097983 */ /* 0x001f220000300800 */
[----:B------:R0:W-:Y:S03]  /*66ea0*/  @P1 STL [R1+0x154], R26 ;  /* 0x0001541a01001387 */ /* 0x0001e60000100800 */
[----:B0-----:R-:W4:Y:S01]  /*66eb0*/  LDL.LU R26, [R1+0x17e4] ;  /* 0x0017e400011a7983 */ /* 0x001f220000300800 */
[----:B---3--:R-:W-:-:S02]  /*66ec0*/  @P1 FMUL R3, R3, 0.25 ;  /* 0x3e80000003031820 */ /* 0x008fc40000400000 */
[----:B--2---:R-:W-:-:S05]  /*66ed0*/  @P1 FMUL R21, R21, 0.25 ;  /* 0x3e80000015151820 */ /* 0x004fca0000400000 */
[----:B------:R-:W-:Y:S01]  /*66ee0*/  @P1 STL [R1+0x148], R21 ;  /* 0x0001481501001387 */ /* 0x000fe20000100800 */
[----:B------:R-:W-:Y:S02]  /*66ef0*/  @P1 STL [R1+0x150], R3 ;  /* 0x0001500301001387 */ /* 0x000fe40000100800 */
[----:B------:R0:W-:Y:S02]  /*66f00*/  STL [R1+0x17cc], R4 ;  /* 0x0017cc0401007387 */ /* 0x0001e40000100800 */
[----:B----4-:R-:W-:Y:S01]  /*66f10*/  @P1 FMUL R0, R0, 0.25 ;  /* 0x3e80000000001820 */ /* 0x010fe20000400000 */
[----:B0-----:R-:W-:Y:S02]  /*66f20*/  MOV R4, R3 ;  /* 0x0000000300047202 */ /* 0x001fe40000000f00 */
[----:B------:R-:W2:Y:S02]  /*66f30*/  LDL.LU R3, [R1+0x17e0] ;  /* 0x0017e00001037983 */ /* 0x000ea40000300800 */
[----:B------:R0:W-:Y:S02]  /*66f40*/  @P1 STL [R1+0x158], R0 ;  /* 0x0001580001001387 */ /* 0x0001e40000100800 */
        /* <DEDUP_REMOVED lines=8> */
[----:B------:R-:W-:Y:S01]  /*66fd0*/  @P1 FMUL R16, R16, 0.25 ;  /* 0x3e80000010101820 */ /* 0x000fe20000400000 */
[----:B---3--:R-:W-:Y:S01]  /*66fe0*/  FSETP.GT.AND P1, PT, |R0|, 8.50705917302346158658e+37, PT ;  /* 0x7e8000000000780b */ /* 0x008fe20003f24200 */
[----:B------:R0:W-:Y:S02]  /*66ff0*/  STL [R1+0x17d0], R0 ;  /* 0x0017d00001007387 */ /* 0x0001e40000100800 */
[----:B0-----:R-:W-:Y:S02]  /*67000*/  IMAD.MOV.U32 R0, RZ, RZ, R21 ;  /* 0x000000ffff007224 */ /* 0x001fe400078e0015 */
[----:B------:R-:W3:Y:S01]  /*67010*/  LDL.LU R21, [R1+0x17d8] ;  /* 0x0017d80001157983 */ /* 0x000ee20000300800 */
[----:B------:R-:W-:Y:S02]  /*67020*/  @!P0 FMUL R22, R22, 16777216 ;  /* 0x4b80000016168820 */ /* 0x000fe40000400000 */
[----:B--2---:R-:W-:Y:S02]  /*67030*/  @!P0 FMUL R3, R3, 16777216 ;  /* 0x4b80000003038820 */ /* 0x004fe40000400000 */
[----:B------:R-:W-:Y:S01]  /*67040*/  @!P0 FMUL R18, R18, 16777216 ;  /* 0x4b80000012128820 */ /* 0x000fe20000400000 */
[----:B------:R0:W-:Y:S01]  /*67050*/  STL [R1+0x13b4], R22 ;  /* 0x0013b41601007387 */ /* 0x0001e20000100800 */
[----:B------:R-:W-:-:S02]  /*67060*/  @!P0 FMUL R6, R6, 16777216 ;  /* 0x4b80000006068820 */ /* 0x000fc40000400000 */
[----:B------:R-:W-:Y:S02]  /*67070*/  @!P0 FMUL R23, R23, 16777216 ;  /* 0x4b80000017178820 */ /* 0x000fe40000400000 */
[----:B------:R-:W-:Y:S01]  /*67080*/  @!P0 FMUL R7, R7, 16777216 ;  /* 0x4b80000007078820 */ /* 0x000fe20000400000 */
[----:B0-----:R-:W2:Y:S01]  /*67090*/  LDL R22, [R1+0x5bc] ;  /* 0x0005bc0001167983 */ /* 0x001ea20000100800 */
[----:B------:R0:W-:Y:S03]  /*670a0*/  STL [R1+0x13b8], R3 ;  /* 0x0013b80301007387 */ /* 0x0001e60000100800 */
[----:B0-----:R-:W4:Y:S01]  /*670b0*/  LDL R3, [R1+0x30c] ;  /* 0x00030c0001037983 */ /* 0x001f220000100800 */
[----:B---3--:R-:W-:-:S05]  /*670c0*/  @!P0 FMUL R21, R21, 16777216 ;  /* 0x4b80000015158820 */ /* 0x008fca0000400000 */
[----:B------:R0:W-:Y:S04]  /*670d0*/  STL [R1+0x13bc], R21 ;  /* 0x0013bc1501007387 */ /* 0x0001e80000100800 */
[----:B0-----:R-:W3:Y:S01]  /*670e0*/  LDL R21, [R1+0x2b8] ;  /* 0x0002b80001157983 */ /* 0x001ee20000100800 */
[----:B------:R0:W-:Y:S03]  /*670f0*/  STL [R1+0x13c0], R18 ;  /* 0x0013c01201007387 */ /* 0x0001e60000100800 */
[----:B0-----:R-:W2:Y:S01]  /*67100*/  LDL R18, [R1+0x324] ;  /* 0x0003240001127983 */ /* 0x001ea20000100800 */
[----:B------:R0:W-:Y:S03]  /*67110*/  STL [R1+0x13c4], R6 ;  /* 0x0013c40601007387 */ /* 0x0001e60000100800 */
[----:B0-----:R-:W2:Y:S01]  /*67120*/  LDL R6, [R1+0x270] ;  /* 0x0002700001067983 */ /* 0x001ea20000100800 */
[----:B------:R0:W-:Y:S03]  /*67130*/  STL [R1+0x13c8], R23 ;  /* 0x0013c81701007387 */ /* 0x0001e60000100800 */
[----:B0-----:R-:W2:Y:S01]  /*67140*/  LDL R23, [R1+0x1ec] ;  /* 0x0001ec0001177983 */ /* 0x001ea20000100800 */
[----:B------:R0:W-:Y:S03]  /*67150*/  STL [R1+0x13cc], R7 ;  /* 0x0013cc0701007387 */ /* 0x0001e60000100800 */
[----:B0-----:R-:W2:Y:S01]  /*67160*/  LDL R7, [R1+0x188] ;  /* 0x0001880001077983 */ /* 0x001ea20000100800 */
[----:B------:R-:W-:-:S03]  /*67170*/  @!P0 FMUL R5, R5, 16777216 ;  /* 0x4b80000005058820 */ /* 0x000fc60000400000 */
[----:B--2---:R0:W-:Y:S04]  /*67180*/  STL [R1+0x17bc], R7 ;  /* 0x0017bc0701007387 */ /* 0x0041e80000100800 */
[----:B0-----:R-:W2:Y:S01]  /*67190*/  LDL R7, [R1+0x21c] ;  /* 0x00021c0001077983 */ /* 0x001ea20000100800 */
[----:B------:R0:W-:Y:S03]  /*671a0*/  STL [R1+0x13d0], R5 ;  /* 0x0013d00501007387 */ /* 0x0001e60000100800 */
[----:B0-----:R-:W2:Y:S01]  /*671b0*/  LDL R5, [R1+0x190] ;  /* 0x0001900001057983 */ /* 0x001ea20000100800 */
[----:B------:R-:W-:-:S03]  /*671c0*/  @!P0 FMUL R17, R17, 16777216 ;  /* 0x4b80000011118820 */ /* 0x000fc60000400000 */
[----:B--2---:R0:W-:Y:S04]  /*671d0*/  STL [R1+0x17c0], R5 ;  /* 0x0017c00501007387 */ /* 0x0041e80000100800 */
[----:B0-----:R-:W2:Y:S01]  /*671e0*/  LDL R5, [R1+0x144] ;  /* 0x0001440001057983 */ /* 0x001ea20000100800 */
[----:B------:R0:W-:Y:S03]  /*671f0*/  STL [R1+0x136c], R17 ;  /* 0x00136c1101007387 */ /* 0x0001e60000100800 */
[----:B0-----:R-:W3:Y:S01]  /*67200*/  LDL R17, [R1+0x1a0] ;  /* 0x0001a00001117983 */ /* 0x001ee20000100800 */
[----:B------:R2:W-:Y:S02]  /*67210*/  STL [R1+0x17d4], R20 ;  /* 0x0017d41401007387 */ /* 0x0005e40000100800 */
[----:B--2---:R-:W-:-:S02]  /*67220*/  MOV R20, R5 ;  /* 0x0000000500147202 */ /* 0x004fc40000000f00 */
[----:B------:R-:W2:Y:S01]  /*67230*/  LDL R5, [R1+0x14c] ;  /* 0x00014c0001057983 */ /* 0x000ea20000100800 */
[----:B------:R-:W-:Y:S02]  /*67240*/  @!P0 FMUL R16, R16, 16777216 ;  /* 0x4b80000010108820 */ /* 0x000fe40000400000 */
[----:B------:R-:W-:Y:S02]  /*67250*/  @!P0 FMUL R20, R20, 16777216 ;  /* 0x4b80000014148820 */ /* 0x000fe40000400000 */
[----:B------:R-:W-:Y:S01]  /*67260*/  @!P0 FMUL R0, R0, 16777216 ;  /* 0x4b80000000008820 */ /* 0x000fe20000400000 */
[----:B---3--:R0:W-:Y:S01]  /*67270*/  STL [R1+0x17c4], R17 ;  /* 0x0017c41101007387 */ /* 0x0081e20000100800 */
[----:B------:R-:W-:-:S03]  /*67280*/  @!P0 FMUL R4, R4, 16777216 ;  /* 0x4b80000004048820 */ /* 0x000fc60000400000 */
[----:B0-----:R-:W3:Y:S01]  /*67290*/  LDL.LU R17, [R1+0x8] ;  /* 0x0000080001117983 */ /* 0x001ee20000300800 */
[----:B------:R0:W-:Y:S03]  /*672a0*/  STL [R1+0x13d4], R16 ;  /* 0x0013d41001007387 */ /* 0x0001e60000100800 */
[----:B0-----:R-:W3:Y:S01]  /*672b0*/  LDL R16, [R1+0x154] ;  /* 0x0001540001107983 */ /* 0x001ee20000100800 */
[----:B------:R0:W-:Y:S03]  /*672c0*/  @!P0 STL [R1+0x144], R20 ;  /* 0x0001441401008387 */ /* 0x0001e60000100800 */
[----:B0-----:R-:W4:Y:S01]  /*672d0*/  LDL.LU R20, [R1+0x17d4] ;  /* 0x0017d40001147983 */ /* 0x001f220000300800 */
[----:B------:R0:W-:Y:S03]  /*672e0*/  @!P0 STL [R1+0x148], R0 ;  /* 0x0001480001008387 */ /* 0x0001e60000100800 */
[----:B0-----:R-:W4:Y:S01]  /*672f0*/  LDL.LU R0, [R1+0x17d0] ;  /* 0x0017d00001007983 */ /* 0x001f220000300800 */
[----:B--2---:R-:W-:-:S05]  /*67300*/  @!P0 FMUL R5, R5, 16777216 ;  /* 0x4b80000005058820 */ /* 0x004fca0000400000 */
[----:B------:R0:W-:Y:S04]  /*67310*/  @!P0 STL [R1+0x14c], R5 ;  /* 0x00014c0501008387 */ /* 0x0001e80000100800 */
[----:B0-----:R-:W2:Y:S01]  /*67320*/  LDL R5, [R1+0x158] ;  /* 0x0001580001057983 */ /* 0x001ea20000100800 */
[----:B------:R0:W-:Y:S03]  /*67330*/  @!P0 STL [R1+0x150], R4 ;  /* 0x0001500401008387 */ /* 0x0001e60000100800 */
[----:B0-----:R-:W4:Y:S01]  /*67340*/  LDL.LU R4, [R1+0x17cc] ;  /* 0x0017cc0001047983 */ /* 0x001f220000300800 */
[----:B---3--:R-:W-:-:S05]  /*67350*/  @!P0 FMUL R16, R16, 16777216 ;  /* 0x4b80000010108820 */ /* 0x008fca0000400000 */
[----:B------:R-:W-:Y:S01]  /*67360*/  @!P0 STL [R1+0x154], R16 ;  /* 0x0001541001008387 */ /* 0x000fe20000100800 */
[----:B--2---:R-:W-:Y:S02]  /*67370*/  @!P0 FMUL R5, R5, 16777216 ;  /* 0x4b80000005058820 */ /* 0x004fe40000400000 */
[----:B----4-:R-:W-:-:S05]  /*67380*/  @!P0 FMUL R4, R4, 16777216 ;  /* 0x4b80000004048820 */ /* 0x010fca0000400000 */
[----:B------:R0:W-:Y:S02]  /*67390*/  STL [R1+0x1344], R4 ;  /* 0x0013440401007387 */ /* 0x0001e40000100800 */
[----:B0-----:R-:W-:-:S05]  /*673a0*/  MOV R4, R17 ;  /* 0x0000001100047202 */ /* 0x001fca0000000f00 */
[----:B------:R-:W-:Y:S01]  /*673b0*/  STL [R1+0x17b0], R4 ;  /* 0x0017b00401007387 */ /* 0x000fe20000100800 */
[----:B------:R0:W-:Y:S03]  /*673c0*/  STL [R1+0x17c8], R26 ;  /* 0x0017c81a01007387 */ /* 0x0001e60000100800 */
[----:B0-----:R-:W2:Y:S01]  /*673d0*/  LDL R26, [R1+0x15c] ;  /* 0x00015c00011a7983 */ /* 0x001ea20000100800 */
[----:B------:R0:W-:Y:S02]  /*673e0*/  @!P0 STL [R1+0x158], R5 ;  /* 0x0001580501008387 */ /* 0x0001e40000100800 */
[----:B------:R-:W3:Y:S02]  /*673f0*/  LDL R4, [R1+0x160] ;  /* 0x0001600001047983 */ /* 0x000ee40000100800 */
[----:B------:R-:W4:Y:S02]  /*67400*/  LDL R17, [R1+0x168] ;  /* 0x0001680001117983 */ /* 0x000f240000100800 */
[----:B------:R-:W-:Y:S01]  /*67410*/  IMAD.MOV.U32 R16, RZ, RZ, R7 ;  /* 0x000000ffff107224 */ /* 0x000fe200078e0007 */
[----:B------:R-:W-:Y:S01]  /*67420*/  FSETP.GEU.AND P0, PT, |R0|, 1.175494350822287508e-38, PT ;  /* 0x008000000000780b */ /* 0x000fe20003f0e200 */
[----:B------:R-:W4:Y:S04]  /*67430*/  LDL R7, [R1+0x178] ;  /* 0x0001780001077983 */ /* 0x000f280000100800 */
[----:B0-----:R-:W4:Y:S01]  /*67440*/  LDL R5, [R1+0x170] ;  /* 0x0001700001057983 */ /* 0x001f220000100800 */
[----:B------:R0:W-:Y:S03]  /*67450*/  STL [R1+0x17b4], R0 ;  /* 0x0017b40001007387 */ /* 0x0001e60000100800 */
[----:B0-----:R-:W4:Y:S01]  /*67460*/  LDL R0, [R1+0x180] ;  /* 0x0001800001007983 */ /* 0x001f220000100800 */
[----:B--2---:R-:W-:-:S02]  /*67470*/  @P1 FMUL R26, R26, 0.25 ;  /* 0x3e8000001a1a1820 */ /* 0x004fc40000400000 */
[----:B---3--:R-:W-:-:S03]  /*67480*/  @P1 FMUL R4, R4, 0.25 ;  /* 0x3e80000004041820 */ /* 0x008fc60000400000 */
[----:B------:R0:W-:Y:S04]  /*67490*/  @P1 STL [R1+0x15c], R26 ;  /* 0x00015c1a01001387 */ /* 0x0001e80000100800 */
[----:B0-----:R-:W2:Y:S01]  /*674a0*/  LDL.LU R26, [R1+0x17c8] ;  /* 0x0017c800011a7983 */ /* 0x001ea20000300800 */
[----:B------:R0:W-:Y:S03]  /*674b0*/  @P1 STL [R1+0x160], R4 ;  /* 0x0001600401001387 */ /* 0x0001e60000100800 */
[----:B0-----:R-:W3:Y:S01]  /*674c0*/  LDL R4, [R1+0x198] ;  /* 0x0001980001047983 */ /* 0x001ee20000100800 */
[----:B----4-:R-:W-:Y:S02]  /*674d0*/  @P1 FMUL R17, R17, 0.25 ;  /* 0x3e80000011111820 */ /* 0x010fe40000400000 */
[----:B------:R-:W-:-:S02]  /*674e0*/  @P1 FMUL R5, R5, 0.25 ;  /* 0x3e80000005051820 */ /* 0x000fc40000400000 */
[----:B------:R-:W-:Y:S01]  /*674f0*/  @P1 FMUL R7, R7, 0.25 ;  /* 0x3e80000007071820 */ /* 0x000fe20000400000 */
[----:B------:R0:W-:Y:S01]  /*67500*/  @P1 STL [R1+0x168], R17 ;  /* 0x0001681101001387 */ /* 0x0001e20000100800 */
[----:B------:R-:W-:-:S03]  /*67510*/  @P1 FMUL R0, R0, 0.25 ;  /* 0x3e80000000001820 */ /* 0x000fc60000400000 */
[----:B0-----:R-:W4:Y:S01]  /*67520*/  LDL.LU R17, [R1+0x17c4] ;  /* 0x0017c40001117983 */ /* 0x001f220000300800 */
[----:B------:R0:W-:Y:S03]  /*67530*/  @P1 STL [R1+0x170], R5 ;  /* 0x0001700501001387 */ /* 0x0001e60000100800 */
[----:B0-----:R-:W2:Y:S01]  /*67540*/  LDL.LU R5, [R1+0x17c0] ;  /* 0x0017c00001057983 */ /* 0x001ea20000300800 */
[----:B------:R0:W-:Y:S03]  /*67550*/  @P1 STL [R1+0x178], R7 ;  /* 0x0001780701001387 */ /* 0x0001e60000100800 */
[----:B0-----:R-:W4:Y:S01]  /*67560*/  LDL.LU R7, [R1+0x17bc] ;  /* 0x0017bc0001077983 */ /* 0x001f220000300800 */
[----:B------:R-:W-:Y:S02]  /*67570*/  @P1 STL [R1+0x180], R0 ;  /* 0x0001800001001387 */ /* 0x000fe40000100800 */
[----:B------:R0:W-:Y:S02]  /*67580*/  STL [R1+0x17b8], R16 ;  /* 0x0017b81001007387 */ /* 0x0001e40000100800 */
[----:B---3--:R-:W-:-:S05]  /*67590*/  @P1 FMUL R4, R4, 0.25 ;  /* 0x3e80000004041820 */ /* 0x008fca0000400000 */
[----:B------:R1:W-:Y:S01]  /*675a0*/  @P1 STL [R1+0x198], R4 ;  /* 0x0001980401001387 */ /* 0x0003e20000100800 */
[----:B0-----:R-:W3:Y:S02]  /*675b0*/  LDL R16, [R1+0x1a8] ;  /* 0x0001a80001107983 */ /* 0x001ee40000100800 */
[----:B------:R-:W3:Y:S01]  /*675c0*/  LDL R0, [R1+0x1b0] ;  /* 0x0001b00001007983 */ /* 0x000ee20000100800 */
[----:B-1----:R-:W3:Y:S01]  /*675d0*/  LDL R4, [R1+0x1b8] ;  /* 0x0001b80001047983 */ /* 0x002ee20000100800 */
[----:B--2---:R-:W-:Y:S02]  /*675e0*/  @P1 FMUL R5, R5, 0.25 ;  /* 0x3e80000005051820 */ /* 0x004fe40000400000 */
[----:B----4-:R-:W-:-:S05]  /*675f0*/  @P1 FMUL R7, R7, 0.25 ;  /* 0x3e80000007071820 */ /* 0x010fca0000400000 */
[----:B------:R-:W-:Y:S01]  /*67600*/  @P1 STL [R1+0x188], R7 ;  /* 0x0001880701001387 */ /* 0x000fe20000100800 */
[----:B------:R0:W-:Y:S03]  /*67610*/  STL [R1+0x17a0], R7 ;  /* 0x0017a00701007387 */ /* 0x0001e60000100800 */
[----:B0-----:R-:W2:Y:S01]  /*67620*/  LDL R7, [R1+0x168] ;  /* 0x0001680001077983 */ /* 0x001ea20000100800 */
[----:B------:R-:W-:Y:S02]  /*67630*/  @P1 STL [R1+0x190], R5 ;  /* 0x0001900501001387 */ /* 0x000fe40000100800 */
[----:B------:R0:W-:Y:S02]  /*67640*/  STL [R1+0x17a4], R5 ;  /* 0x0017a40501007387 */ /* 0x0001e40000100800 */
[----:B0-----:R-:W4:Y:S01]  /*67650*/  LDL R5, [R1+0x170] ;  /* 0x0001700001057983 */ /* 0x001f220000100800 */
[----:B---3--:R-:W-:-:S02]  /*67660*/  @P1 FMUL R16, R16, 0.25 ;  /* 0x3e80000010101820 */ /* 0x008fc40000400000 */
[----:B------:R-:W-:-:S03]  /*67670*/  @P1 FMUL R0, R0, 0.25 ;  /* 0x3e80000000001820 */ /* 0x000fc60000400000 */
[----:B------:R0:W-:Y:S01]  /*67680*/  @P1 STL [R1+0x1a8], R16 ;  /* 0x0001a81001001387 */ /* 0x0001e20000100800 */
[----:B------:R-:W-:-:S03]  /*67690*/  @P1 FMUL R4, R4, 0.25 ;  /* 0x3e80000004041820 */ /* 0x000fc60000400000 */
[----:B0-----:R-:W3:Y:S01]  /*676a0*/  LDL.LU R16, [R1+0x17b8] ;  /* 0x0017b80001107983 */ /* 0x001ee20000300800 */
[----:B------:R0:W-:Y:S03]  /*676b0*/  @P1 STL [R1+0x1b0], R0 ;  /* 0x0001b00001001387 */ /* 0x0001e60000100800 */
[----:B0-----:R-:W2:Y:S01]  /*676c0*/  LDL R0, [R1+0x1c0] ;  /* 0x0001c00001007983 */ /* 0x001ea20000100800 */
[----:B------:R0:W-:Y:S03]  /*676d0*/  @P1 STL [R1+0x1b8], R4 ;  /* 0x0001b80401001387 */ /* 0x0001e60000100800 */
[----:B0-----:R-:W3:Y:S01]  /*676e0*/  LDL R4, [R1+0x1c8] ;  /* 0x0001c80001047983 */ /* 0x001ee20000100800 */
[----:B------:R-:W-:-:S05]  /*676f0*/  @P1 FMUL R17, R17, 0.25 ;  /* 0x3e80000011111820 */ /* 0x000fca0000400000 */
[----:B------:R-:W-:Y:S01]  /*67700*/  @P1 STL [R1+0x1a0], R17 ;  /* 0x0001a01101001387 */ /* 0x000fe20000100800 */
[----:B------:R0:W-:Y:S03]  /*67710*/  STL [R1+0x1794], R17 ;  /* 0x0017941101007387 */ /* 0x0001e60000100800 */
[----:B0-----:R-:W4:Y:S01]  /*67720*/  LDL R17, [R1+0x1b0] ;  /* 0x0001b00001117983 */ /* 0x001f220000100800 */
[----:B--2---:R-:W-:-:S05]  /*67730*/  @P1 FMUL R0, R0, 0.25 ;  /* 0x3e80000000001820 */ /* 0x004fca0000400000 */
[----:B------:R0:W-:Y:S01]  /*67740*/  @P1 STL [R1+0x1c0], R0 ;  /* 0x0001c00001001387 */ /* 0x0001e20000100800 */
[----:B---3--:R-:W-:-:S03]  /*67750*/  @P1 FMUL R4, R4, 0.25 ;  /* 0x3e80000004041820 */ /* 0x008fc60000400000 */
[----:B0-----:R-:W2:Y:S02]  /*67760*/  LDL.LU R0, [R1+0x17b4] ;  /* 0x0017b40001007983 */ /* 0x001ea40000300800 */
[----:B------:R0:W-:Y:S02]  /*67770*/  @P1 STL [R1+0x1c8], R4 ;  /* 0x0001c80401001387 */ /* 0x0001e40000100800 */
[----:B0-----:R-:W3:Y:S01]  /*67780*/  LDL R4, [R1+0x1d0] ;  /* 0x0001d00001047983 */ /* 0x001ee20000100800 */
[----:B--2---:R-:W-:-:S05]  /*67790*/  @P1 FMUL R0, R0, 0.25 ;  /* 0x3e80000000001820 */ /* 0x004fca0000400000 */
[----:B------:R0:W-:Y:S01]  /*677a0*/  STL [R1+0x1780], R0 ;  /* 0x0017800001007387 */ /* 0x0001e20000100800 */
[----:B---3--:R-:W-:-:S03]  /*677b0*/  @P1 FMUL R4, R4, 0.25 ;  /* 0x3e80000004041820 */ /* 0x008fc60000400000 */
[----:B0-----:R-:W2:Y:S02]  /*677c0*/  LDL R0, [R1+0x1c0] ;  /* 0x0001c00001007983 */ /* 0x001ea40000100800 */
[----:B------:R0:W-:Y:S02]  /*677d0*/  @P1 STL [R1+0x1d0], R4 ;  /* 0x0001d00401001387 */ /* 0x0001e40000100800 */
[----:B0-----:R-:W3:Y:S02]  /*677e0*/  LDL.LU R4, [R1+0x17b0] ;  /* 0x0017b00001047983 */ /* 0x001ee40000300800 */
[----:B---3--:R-:W-:Y:S02]  /*677f0*/  FSETP.GT.AND P1, PT, |R4|, 8.50705917302346158658e+37, PT ;  /* 0x7e8000000400780b */ /* 0x008fe40003f24200 */
[----:B------:R0:W-:Y:S04]  /*67800*/  STL [R1+0x177c], R4 ;  /* 0x00177c0401007387 */ /* 0x0001e80000100800 */
[----:B0-----:R-:W3:Y:S02]  /*67810*/  LDL R4, [R1+0x15c] ;  /* 0x00015c0001047983 */ /* 0x001ee40000100800 */
[----:B---3--:R-:W-:-:S05]  /*67820*/  @!P0 FMUL R4, R4, 16777216 ;  /* 0x4b80000004048820 */ /* 0x008fca0000400000 */
[----:B------:R-:W-:Y:S01]  /*67830*/  @!P0 STL [R1+0x15c], R4 ;  /* 0x00015c0401008387 */ /* 0x000fe20000100800 */
[----:B----4-:R0:W-:Y:S02]  /*67840*/  STL [R1+0x17a8], R5 ;  /* 0x0017a80501007387 */ /* 0x0101e40000100800 */
[----:B0-----:R-:W-:-:S05]  /*67850*/  MOV R5, R7 ;  /* 0x0000000700057202 */ /* 0x001fca0000000f00 */
[----:B------:R0:W-:Y:S01]  /*67860*/  STL [R1+0x17ac], R5 ;  /* 0x0017ac0501007387 */ /* 0x0001e20000100800 */
[----:B------:R-:W3:Y:S02]  /*67870*/  LDL R7, [R1+0x178] ;  /* 0x0001780001077983 */ /* 0x000ee40000100800 */
[----:B------:R-:W4:Y:S01]  /*67880*/  LDL R4, [R1+0x180] ;  /* 0x0001800001047983 */ /* 0x000f220000100800 */
[----:B0-----:R-:W2:Y:S02]  /*67890*/  LDL R5, [R1+0x160] ;  /* 0x0001600001057983 */ /* 0x001ea40000100800 */
[----:B--2---:R-:W-:-:S05]  /*678a0*/  @!P0 FMUL R5, R5, 16777216 ;  /* 0x4b80000005058820 */ /* 0x004fca0000400000 */
[----:B------:R0:W-:Y:S04]  /*678b0*/  @!P0 STL [R1+0x160], R5 ;  /* 0x0001600501008387 */ /* 0x0001e80000100800 */
[----:B0-----:R-:W2:Y:S02]  /*678c0*/  LDL.LU R5, [R1+0x17ac] ;  /* 0x0017ac0001057983 */ /* 0x001ea40000300800 */
[----:B--2---:R-:W-:-:S05]  /*678d0*/  @!P0 FMUL R5, R5, 16777216 ;  /* 0x4b80000005058820 */ /* 0x004fca0000400000 */
[----:B------:R0:W-:Y:S04]  /*678e0*/  @!P0 STL [R1+0x168], R5 ;  /* 0x0001680501008387 */ /* 0x0001e80000100800 */
[----:B0-----:R-:W2:Y:S01]  /*678f0*/  LDL.LU R5, [R1+0x17a8] ;  /* 0x0017a80001057983 */ /* 0x001ea20000300800 */
[----:B---3--:R-:W-:Y:S02]  /*67900*/  @!P0 FMUL R7, R7, 16777216 ;  /* 0x4b80000007078820 */ /* 0x008fe40000400000 */
[----:B--2---:R-:W-:-:S05]  /*67910*/  @!P0 FMUL R5, R5, 16777216 ;  /* 0x4b80000005058820 */ /* 0x004fca0000400000 */
[----:B------:R0:W-:Y:S04]  /*67920*/  @!P0 STL [R1+0x170], R5 ;  /* 0x0001700501008387 */ /* 0x0001e80000100800 */
[----:B0-----:R-:W2:Y:S01]  /*67930*/  LDL.LU R5, [R1+0x17a4] ;  /* 0x0017a40001057983 */ /* 0x001ea20000300800 */
[----:B------:R0:W-:Y:S03]  /*67940*/  @!P0 STL [R1+0x178], R7 ;  /* 0x0001780701008387 */ /* 0x0001e60000100800 */
[----:B0-----:R-:W3:Y:S01]  /*67950*/  LDL.LU R7, [R1+0x17a0] ;  /* 0x0017a00001077983 */ /* 0x001ee20000300800 */
[----:B----4-:R-:W-:-:S05]  /*67960*/  @!P0 FMUL R4, R4, 16777216 ;  /* 0x4b80000004048820 */ /* 0x010fca0000400000 */
[----:B------:R0:W-:Y:S01]  /*67970*/  @!P0 STL [R1+0x180], R4 ;  /* 0x0001800401008387 */ /* 0x0001e20000100800 */
[----:B------:R2:W-:Y:S01]  /*67980*/  STL [R1+0x1798], R20 ;  /* 0x0017981401007387 */ /* 0x0005e20000100800 */
[----:B0-----:R-:W-:Y:S01]  /*67990*/  MOV R4, R17 ;  /* 0x0000001100047202 */ /* 0x001fe20000000f00 */
[----:B--2---:R-:W-:-:S05]  /*679a0*/  IMAD.MOV.U32 R20, RZ, RZ, R5 ;  /* 0x000000ffff147224 */ /* 0x004fca00078e0005 */
[----:B------:R3:W-:Y:S01]  /*679b0*/  STL [R1+0x179c], R20 ;  /* 0x00179c1401007387 */ /* 0x0007e20000100800 */
[----:B------:R-:W-:Y:S02]  /*679c0*/  MOV R5, R23 ;  /* 0x0000001700057202 */ /* 0x000fe40000000f00 */
[----:B------:R-:W2:Y:S02]  /*679d0*/  LDL R23, [R1+0x25c] ;  /* 0x00025c0001177983 */ /* 0x000ea40000100800 */
[----:B------:R-:W4:Y:S01]  /*679e0*/  LDL R17, [R1+0x198] ;  /* 0x0001980001117983 */ /* 0x000f220000100800 */
[----:B---3--:R-:W-:Y:S01]  /*679f0*/  MOV R20, R7 ;  /* 0x0000000700147202 */ /* 0x008fe20000000f00 */
[----:B------:R-:W-:Y:S02]  /*67a00*/  IMAD.MOV.U32 R7, RZ, RZ, R25 ;  /* 0x000000ffff077224 */ /* 0x000fe400078e0019 */
[----:B------:R-:W3:Y:S02]  /*67a10*/  LDL R25, [R1+0x2ac] ;  /* 0x0002ac0001197983 */ /* 0x000ee40000100800 */
[----:B------:R-:W-:-:S05]  /*67a20*/  @!P0 FMUL R20, R20, 16777216 ;  /* 0x4b80000014148820 */ /* 0x000fca0000400000 */
[----:B------:R0:W-:Y:S04]  /*67a30*/  @!P0 STL [R1+0x188], R20 ;  /* 0x0001881401008387 */ /* 0x0001e80000100800 */
[----:B0-----:R-:W2:Y:S01]  /*67a40*/  LDL.LU R20, [R1+0x179c] ;  /* 0x00179c0001147983 */ /* 0x001ea20000300800 */
[----:B----4-:R-:W-:Y:S02]  /*67a50*/  @!P0 FMUL R17, R17, 16777216 ;  /* 0x4b80000011118820 */ /* 0x010fe40000400000 */
[----:B--2---:R-:W-:-:S05]  /*67a60*/  @!P0 FMUL R20, R20, 16777216 ;  /* 0x4b80000014148820 */ /* 0x004fca0000400000 */
[----:B------:R0:W-:Y:S04]  /*67a70*/  @!P0 STL [R1+0x190], R20 ;  /* 0x0001901401008387 */ /* 0x0001e80000100800 */
[----:B0-----:R-:W2:Y:S01]  /*67a80*/  LDL.LU R20, [R1+0x1798] ;  /* 0x0017980001147983 */ /* 0x001ea20000300800 */
[----:B------:R0:W-:Y:S03]  /*67a90*/  @!P0 STL [R1+0x198], R17 ;  /* 0x0001981101008387 */ /* 0x0001e60000100800 */
[----:B0-----:R-:W4:Y:S01]  /*67aa0*/  LDL.LU R17, [R1+0x1794] ;  /* 0x0017940001117983 */ /* 0x001f220000300800 */
[----:B------:R4:W-:Y:S02]  /*67ab0*/  STL [R1+0x1790], R4 ;  /* 0x0017900401007387 */ /* 0x0009e40000100800 */
[----:B----4-:R-:W-:Y:S01]  /*67ac0*/  MOV R4, R17 ;  /* 0x0000001100047202 */ /* 0x010fe20000000f00 */
[----:B------:R-:W-:-:S02]  /*67ad0*/  MOV R17, R23 ;  /* 0x0000001700117202 */ /* 0x000fc40000000f00 */
[----:B---3--:R-:W-:Y:S02]  /*67ae0*/  IMAD.MOV.U32 R23, RZ, RZ, R25 ;  /* 0x000000ffff177224 */ /* 0x008fe400078e0019 */
[----:B------:R-:W3:Y:S01]  /*67af0*/  LDL R25, [R1+0x2b0] ;  /* 0x0002b00001197983 */ /* 0x000ee20000100800 */
[----:B------:R0:W-:Y:S03]  /*67b00*/  STL [R1+0x178c], R0 ;  /* 0x00178c0001007387 */ /* 0x0001e60000100800 */
[----:B0-----:R-:W4:Y:S01]  /*67b10*/  LDL R0, [R1+0x1a8] ;  /* 0x0001a80001007983 */ /* 0x001f220000100800 */
[----:B------:R-:W-:-:S05]  /*67b20*/  @!P0 FMUL R4, R4, 16777216 ;  /* 0x4b80000004048820 */ /* 0x000fca0000400000 */
[----:B------:R0:W-:Y:S04]  /*67b30*/  @!P0 STL [R1+0x1a0], R4 ;  /* 0x0001a00401008387 */ /* 0x0001e80000100800 */
[----:B0-----:R-:W2:Y:S01]  /*67b40*/  LDL.LU R4, [R1+0x1790] ;  /* 0x0017900001047983 */ /* 0x001ea20000300800 */
[----:B----4-:R-:W-:-:S05]  /*67b50*/  @!P0 FMUL R0, R0, 16777216 ;  /* 0x4b80000000008820 */ /* 0x010fca0000400000 */
[----:B------:R0:W-:Y:S04]  /*67b60*/  @!P0 STL [R1+0x1a8], R0 ;  /* 0x0001a80001008387 */ /* 0x0001e80000100800 */
[----:B0-----:R-:W4:Y:S01]  /*67b70*/  LDL.LU R0, [R1+0x178c] ;  /* 0x00178c0001007983 */ /* 0x001f220000300800 */
[----:B------:R-:W-:Y:S03]  /*67b80*/  STL [R1+0x1788], R16 ;  /* 0x0017881001007387 */ /* 0x000fe60000100800 */
[----:B----4-:R0:W-:Y:S04]  /*67b90*/  STL [R1+0x1784], R0 ;  /* 0x0017840001007387 */ /* 0x0101e80000100800 */
[----:B0-----:R-:W4:Y:S01]  /*67ba0*/  LDL R0, [R1+0x1b8] ;  /* 0x0001b80001007983 */ /* 0x001f220000100800 */
[----:B--2---:R-:W-:-:S02]  /*67bb0*/  MOV R16, R4 ;  /* 0x0000000400107202 */ /* 0x004fc40000000f00 */
[----:B------:R-:W2:Y:S03]  /*67bc0*/  LDL R4, [R1+0x1c8] ;  /* 0x0001c80001047983 */ /* 0x000ea60000100800 */
[----:B------:R-:W-:-:S05]  /*67bd0*/  @!P0 FMUL R16, R16, 16777216 ;  /* 0x4b80000010108820 */ /* 0x000fca0000400000 */
[----:B------:R0:W-:Y:S04]  /*67be0*/  @!P0 STL [R1+0x1b0], R16 ;  /* 0x0001b01001008387 */ /* 0x0001e80000100800 */
[----:B0-----:R-:W3:Y:S01]  /*67bf0*/  LDL.LU R16, [R1+0x1788] ;  /* 0x0017880001107983 */ /* 0x001ee20000300800 */
[----:B----4-:R-:W-:-:S05]  /*67c00*/  @!P0 FMUL R0, R0, 16777216 ;  /* 0x4b80000000008820 */ /* 0x010fca0000400000 */
[----:B------:R0:W-:Y:S04]  /*67c10*/  @!P0 STL [R1+0x1b8], R0 ;  /* 0x0001b80001008387 */ /* 0x0001e80000100800 */
[----:B0-----:R-:W4:Y:S01]  /*67c20*/  LDL.LU R0, [R1+0x1784] ;  /* 0x0017840001007983 */ /* 0x001f220000300800 */
[----:B--2---:R-:W-:Y:S02]  /*67c30*/  @!P0 FMUL R4, R4, 16777216 ;  /* 0x4b80000004048820 */ /* 0x004fe40000400000 */
[----:B----4-:R-:W-:-:S05]  /*67c40*/  @!P0 FMUL R0, R0, 16777216 ;  /* 0x4b80000000008820 */ /* 0x010fca0000400000 */
[----:B------:R0:W-:Y:S04]  /*67c50*/  @!P0 STL [R1+0x1c0], R0 ;  /* 0x0001c00001008387 */ /* 0x0001e80000100800 */
[----:B0-----:R-:W2:Y:S01]  /*67c60*/  LDL.LU R0, [R1+0x1780] ;  /* 0x0017800001007983 */ /* 0x001ea20000300800 */
[----:B------:R0:W-:Y:S03]  /*67c70*/  @!P0 STL [R1+0x1c8], R4 ;  /* 0x0001c80401008387 */ /* 0x0001e60000100800 */
[----:B0-----:R-:W4:Y:S01]  /*67c80*/  LDL R4, [R1+0x1d0] ;  /* 0x0001d00001047983 */ /* 0x001f220000100800 */
[----:B--2---:R-:W-:-:S05]  /*67c90*/  @!P0 FMUL R0, R0, 16777216 ;  /* 0x4b80000000008820 */ /* 0x004fca0000400000 */
[----:B------:R0:W-:Y:S01]  /*67ca0*/  STL [R1+0x133c], R0 ;  /* 0x00133c0001007387 */ /* 0x0001e20000100800 */
[----:B----4-:R-:W-:-:S03]  /*67cb0*/  @!P0 FMUL R4, R4, 16777216 ;  /* 0x4b80000004048820 */ /* 0x010fc60000400000 */
[----:B0-----:R-:W2:Y:S02]  /*67cc0*/  LDL R0, [R1+0x214] ;  /* 0x0002140001007983 */ /* 0x001ea40000100800 */
[----:B------:R0:W-:Y:S02]  /*67cd0*/  @!P0 STL [R1+0x1d0], R4 ;  /* 0x0001d00401008387 */ /* 0x0001e40000100800 */
[----:B0-----:R-:W4:Y:S01]  /*67ce0*/  LDL.LU R4, [R1+0x177c] ;  /* 0x00177c0001047983 */ /* 0x001f220000300800 */
[----:B---3--:R0:W-:Y:S02]  /*67cf0*/  STL [R1+0x1774], R16 ;  /* 0x0017741001007387 */ /* 0x0081e40000100800 */
[----:B------:R1:W-:Y:S01]  /*67d00*/  STL [R1+0x1778], R25 ;  /* 0x0017781901007387 */ /* 0x0003e20000100800 */
[----:B0-----:R-:W3:Y:S04]  /*67d10*/  LDL R16, [R1+0x16c] ;  /* 0x00016c0001107983 */ /* 0x001ee80000100800 */
[----:B-1----:R-:W2:Y:S01]  /*67d20*/  LDL R25, [R1+0x164] ;  /* 0x0001640001197983 */ /* 0x002ea20000100800 */
[----:B----4-:R-:W-:-:S03]  /*67d30*/  FSETP.GEU.AND P0, PT, |R4|, 1.175494350822287508e-38, PT ;  /* 0x008000000400780b */ /* 0x010fc60003f0e200 */
[----:B------:R0:W-:Y:S04]  /*67d40*/  STL [R1+0x1750], R4 ;  /* 0x0017500401007387 */ /* 0x0001e80000100800 */
[----:B0-----:R-:W4:Y:S01]  /*67d50*/  LDL R4, [R1+0x174] ;  /* 0x0001740001047983 */ /* 0x001f220000100800 */
[----:B--2---:R-:W-:Y:S02]  /*67d60*/  @P1 FMUL R25, R25, 0.25 ;  /* 0x3e80000019191820 */ /* 0x004fe40000400000 */
[----:B---3--:R-:W-:-:S03]  /*67d70*/  @P1 FMUL R16, R16, 0.25 ;  /* 0x3e80000010101820 */ /* 0x008fc60000400000 */
[----:B------:R0:W-:Y:S04]  /*67d80*/  @P1 STL [R1+0x164], R25 ;  /* 0x0001641901001387 */ /* 0x0001e80000100800 */
[----:B0-----:R-:W2:Y:S01]  /*67d90*/  LDL.LU R25, [R1+0x1778] ;  /* 0x0017780001197983 */ /* 0x001ea20000300800 */
[----:B------:R0:W-:Y:S03]  /*67da0*/  @P1 STL [R1+0x16c], R16 ;  /* 0x00016c1001001387 */ /* 0x0001e60000100800 */
[----:B0-----:R-:W3:Y:S01]  /*67db0*/  LDL.LU R16, [R1+0x1774] ;  /* 0x0017740001107983 */ /* 0x001ee20000300800 */
[----:B----4-:R-:W-:-:S05]  /*67dc0*/  @P1 FMUL R4, R4, 0.25 ;  /* 0x3e80000004041820 */ /* 0x010fca0000400000 */
[----:B------:R0:W-:Y:S04]  /*67dd0*/  @P1 STL [R1+0x174], R4 ;  /* 0x0001740401001387 */ /* 0x0001e80000100800 */
[----:B0-----:R-:W4:Y:S04]  /*67de0*/  LDL R4, [R1+0x18c] ;  /* 0x00018c0001047983 */ /* 0x001f280000100800 */
[----:B----4-:R0:W-:Y:S04]  /*67df0*/  STL [R1+0x176c], R4 ;  /* 0x00176c0401007387 */ /* 0x0101e80000100800 */
[----:B0-----:R-:W4:Y:S04]  /*67e00*/  LDL R4, [R1+0x184] ;  /* 0x0001840001047983 */ /* 0x001f280000100800 */
[----:B----4-:R0:W-:Y:S04]  /*67e10*/  STL [R1+0x1770], R4 ;  /* 0x0017700401007387 */ /* 0x0101e80000100800 */
[----:B0-----:R-:W4:Y:S02]  /*67e20*/  LDL R4, [R1+0x17c] ;  /* 0x00017c0001047983 */ /* 0x001f240000100800 */
[----:B----4-:R-:W-:-:S05]  /*67e30*/  @P1 FMUL R4, R4, 0.25 ;  /* 0x3e80000004041820 */ /* 0x010fca0000400000 */
[----:B------:R0:W-:Y:S04]  /*67e40*/  @P1 STL [R1+0x17c], R4 ;  /* 0x00017c0401001387 */ /* 0x0001e80000100800 */
[----:B0-----:R-:W4:Y:S02]  /*67e50*/  LDL.LU R4, [R1+0x1770] ;  /* 0x0017700001047983 */ /* 0x001f240000300800 */
[----:B----4-:R-:W-:-:S05]  /*67e60*/  @P1 FMUL R4, R4, 0.25 ;  /* 0x3e80000004041820 */ /* 0x010fca0000400000 */
[----:B------:R0:W-:Y:S04]  /*67e70*/  @P1 STL [R1+0x184], R4 ;  /* 0x0001840401001387 */ /* 0x0001e80000100800 */
[----:B0-----:R-:W4:Y:S02]  /*67e80*/  LDL.LU R4, [R1+0x176c] ;  /* 0x00176c0001047983 */ /* 0x001f240000300800 */
        /* <DEDUP_REMOVED lines=27> */
[----:B------:R0:W-:Y:S01]  /*68040*/  @P1 STL [R1+0x1bc], R4 ;  /* 0x0001bc0401001387 */ /* 0x0001e20000100800 */
[----:B------:R1:W-:Y:S03]  /*68050*/  STL [R1+0x1758], R3 ;  /* 0x0017580301007387 */ /* 0x0003e60000100800 */
[----:B0-----:R-:W4:Y:S04]  /*68060*/  LDL R4, [R1+0x1d4] ;  /* 0x0001d40001047983 */ /* 0x001f280000100800 */
[----:B-1----:R-:W2:Y:S04]  /*68070*/  LDL R3, [R1+0x1c4] ;  /* 0x0001c40001037983 */ /* 0x002ea80000100800 */
[----:B----4-:R0:W-:Y:S04]  /*68080*/  STL [R1+0x1754], R4 ;  /* 0x0017540401007387 */ /* 0x0101e80000100800 */
[----:B0-----:R-:W4:Y:S01]  /*68090*/  LDL R4, [R1+0x1cc] ;  /* 0x0001cc0001047983 */ /* 0x001f220000100800 */
[----:B--2---:R-:W-:-:S05]  /*680a0*/  @P1 FMUL R3, R3, 0.25 ;  /* 0x3e80000003031820 */ /* 0x004fca0000400000 */
[----:B------:R0:W-:Y:S04]  /*680b0*/  @P1 STL [R1+0x1c4], R3 ;  /* 0x0001c40301001387 */ /* 0x0001e80000100800 */
[----:B0-----:R-:W2:Y:S01]  /*680c0*/  LDL.LU R3, [R1+0x1758] ;  /* 0x0017580001037983 */ /* 0x001ea20000300800 */
[----:B----4-:R-:W-:-:S05]  /*680d0*/  @P1 FMUL R4, R4, 0.25 ;  /* 0x3e80000004041820 */ /* 0x010fca0000400000 */
[----:B------:R0:W-:Y:S04]  /*680e0*/  @P1 STL [R1+0x1cc], R4 ;  /* 0x0001cc0401001387 */ /* 0x0001e80000100800 */
[----:B0-----:R-:W4:Y:S02]  /*680f0*/  LDL.LU R4, [R1+0x1754] ;  /* 0x0017540001047983 */ /* 0x001f240000300800 */
[----:B----4-:R-:W-:-:S05]  /*68100*/  @P1 FMUL R4, R4, 0.25 ;  /* 0x3e80000004041820 */ /* 0x010fca0000400000 */
[----:B------:R0:W-:Y:S04]  /*68110*/  @P1 STL [R1+0x1d4], R4 ;  /* 0x0001d40401001387 */ /* 0x0001e80000100800 */
[----:B0-----:R-:W4:Y:S01]  /*68120*/  LDL.LU R4, [R1+0x1750] ;  /* 0x0017500001047983 */ /* 0x001f220000300800 */
[----:B------:R0:W-:Y:S02]  /*68130*/  STL [R1+0x1748], R19 ;  /* 0x0017481301007387 */ /* 0x0001e40000100800 */
[----:B--2---:R1:W-:Y:S01]  /*68140*/  STL [R1+0x174c], R3 ;  /* 0x00174c0301007387 */ /* 0x0043e20000100800 */
[----:B0-----:R-:W2:Y:S04]  /*68150*/  LDL R19, [R1+0xc] ;  /* 0x00000c0001137983 */ /* 0x001ea80000100800 */
[----:B-1----:R-:W2:Y:S01]  /*68160*/  LDL R3, [R1+0x1d8] ;  /* 0x0001d80001037983 */ /* 0x002ea20000100800 */
[----:B----4-:R-:W-:-:S05]  /*68170*/  @P1 FMUL R4, R4, 0.25 ;  /* 0x3e80000004041820 */ /* 0x010fca0000400000 */
[----:B------:R0:W-:Y:S01]  /*68180*/  STL [R1+0x170c], R4 ;  /* 0x00170c0401007387 */ /* 0x0001e20000100800 */
[----:B--2---:R-:W-:-:S03]  /*68190*/  @P1 FMUL R3, R3, 0.25 ;  /* 0x3e80000003031820 */ /* 0x004fc60000400000 */
[----:B0-----:R-:W2:Y:S02]  /*681a0*/  LDL R4, [R1+0x1c4] ;  /* 0x0001c40001047983 */ /* 0x001ea40000100800 */
[----:B------:R0:W-:Y:S01]  /*681b0*/  @P1 STL [R1+0x1d8], R3 ;  /* 0x0001d80301001387 */ /* 0x0001e20000100800 */
[----:B------:R-:W-:Y:S01]  /*681c0*/  FSETP.GT.AND P1, PT, |R19|, 8.50705917302346158658e+37, PT ;  /* 0x7e8000001300780b */ /* 0x000fe20003f24200 */
[----:B0-----:R-:W4:Y:S01]  /*681d0*/  LDL.LU R3, [R1+0x174c] ;  /* 0x00174c0001037983 */ /* 0x001f220000300800 */
[----:B------:R-:W2:Y:S02]  /*681e0*/  LDL.LU R19, [R1+0x1748] ;  /* 0x0017480001137983 */ /* 0x000ea40000300800 */
[----:B------:R0:W-:Y:S02]  /*681f0*/  STL [R1+0x1740], R5 ;  /* 0x0017400501007387 */ /* 0x0001e40000100800 */
[----:B0-----:R-:W2:Y:S04]  /*68200*/  LDL R5, [R1+0x16c] ;  /* 0x00016c0001057983 */ /* 0x001ea80000100800 */
[----:B--2---:R0:W-:Y:S04]  /*68210*/  STL [R1+0x1744], R5 ;  /* 0x0017440501007387 */ /* 0x0041e80000100800 */
[----:B0-----:R-:W2:Y:S02]  /*68220*/  LDL R5, [R1+0x164] ;  /* 0x0001640001057983 */ /* 0x001ea40000100800 */
[----:B--2---:R-:W-:-:S05]  /*68230*/  @!P0 FMUL R5, R5, 16777216 ;  /* 0x4b80000005058820 */ /* 0x004fca0000400000 */
[----:B------:R0:W-:Y:S04]  /*68240*/  @!P0 STL [R1+0x164], R5 ;  /* 0x0001640501008387 */ /* 0x0001e80000100800 */
[----:B0-----:R-:W2:Y:S02]  /*68250*/  LDL.LU R5, [R1+0x1744] ;  /* 0x0017440001057983 */ /* 0x001ea40000300800 */
[----:B--2---:R-:W-:-:S05]  /*68260*/  @!P0 FMUL R5, R5, 16777216 ;  /* 0x4b80000005058820 */ /* 0x004fca0000400000 */
[----:B------:R0:W-:Y:S04]  /*68270*/  @!P0 STL [R1+0x16c], R5 ;  /* 0x00016c0501008387 */ /* 0x0001e80000100800 */
[----:B0-----:R-:W2:Y:S04]  /*68280*/  LDL.LU R5, [R1+0x1740] ;  /* 0x0017400001057983 */ /* 0x001ea80000300800 */
[----:B--2---:R0:W-:Y:S04]  /*68290*/  STL [R1+0x1738], R5 ;  /* 0x0017380501007387 */ /* 0x0041e80000100800 */
        /* <DEDUP_REMOVED lines=51> */
[----:B--2---:R0:W-:Y:S02]  /*685d0*/  STL [R1+0x1714], R5 ;  /* 0x0017140501007387 */ /* 0x0041e40000100800 */
[----:B0-----:R-:W-:-:S02]  /*685e0*/  MOV R5, R4 ;  /* 0x0000000400057202 */ /* 0x001fc40000000f00 */
[----:B------:R-:W2:Y:S03]  /*685f0*/  LDL R4, [R1+0x1d4] ;  /* 0x0001d40001047983 */ /* 0x000ea60000100800 */
[----:B------:R-:W-:-:S05]  /*68600*/  @!P0 FMUL R5, R5, 16777216 ;  /* 0x4b80000005058820 */ /* 0x000fca0000400000 */
[----:B------:R0:W-:Y:S04]  /*68610*/  @!P0 STL [R1+0x1c4], R5 ;  /* 0x0001c40501008387 */ /* 0x0001e80000100800 */
[----:B0-----:R-:W3:Y:S01]  /*68620*/  LDL.LU R5, [R1+0x1714] ;  /* 0x0017140001057983 */ /* 0x001ee20000300800 */
[----:B--2---:R-:W-:Y:S02]  /*68630*/  @!P0 FMUL R4, R4, 16777216 ;  /* 0x4b80000004048820 */ /* 0x004fe40000400000 */
[----:B---3--:R-:W-:-:S05]  /*68640*/  @!P0 FMUL R5, R5, 16777216 ;  /* 0x4b80000005058820 */ /* 0x008fca0000400000 */
[----:B------:R0:W-:Y:S04]  /*68650*/  @!P0 STL [R1+0x1cc], R5 ;  /* 0x0001cc0501008387 */ /* 0x0001e80000100800 */
[----:B0-----:R-:W2:Y:S01]  /*68660*/  LDL.LU R5, [R1+0x1710] ;  /* 0x0017100001057983 */ /* 0x001ea20000300800 */
[----:B------:R0:W-:Y:S03]  /*68670*/  @!P0 STL [R1+0x1d4], R4 ;  /* 0x0001d40401008387 */ /* 0x0001e60000100800 */
[----:B0-----:R-:W3:Y:S01]  /*68680*/  LDL.LU R4, [R1+0x170c] ;  /* 0x00170c0001047983 */ /* 0x001ee20000300800 */
[----:B------:R0:W-:Y:S03]  /*68690*/  STL [R1+0x1708], R12 ;  /* 0x0017080c01007387 */ /* 0x0001e60000100800 */
[----:B0-----:R-:W2:Y:S01]  /*686a0*/  LDL R12, [R1+0x1d8] ;  /* 0x0001d800010c7983 */ /* 0x001ea20000100800 */
[----:B---3--:R-:W-:-:S05]  /*686b0*/  @!P0 FMUL R4, R4, 16777216 ;  /* 0x4b80000004048820 */ /* 0x008fca0000400000 */
[----:B------:R0:W-:Y:S04]  /*686c0*/  STL [R1+0x13d8], R4 ;  /* 0x0013d80401007387 */ /* 0x0001e80000100800 */
[----:B0-----:R-:W3:Y:S01]  /*686d0*/  LDL R4, [R1+0x248] ;  /* 0x0002480001047983 */ /* 0x001ee20000100800 */
[----:B--2---:R-:W-:-:S05]  /*686e0*/  @!P0 FMUL R12, R12, 16777216 ;  /* 0x4b8000000c0c8820 */ /* 0x004fca0000400000 */
[----:B------:R0:W-:Y:S04]  /*686f0*/  @!P0 STL [R1+0x1d8], R12 ;  /* 0x0001d80c01008387 */ /* 0x0001e80000100800 */
[----:B0-----:R-:W2:Y:S01]  /*68700*/  LDL.LU R12, [R1+0x1708] ;  /* 0x00170800010c7983 */ /* 0x001ea20000300800 */
[----:B------:R3:W-:Y:S02]  /*68710*/  STL [R1+0x168c], R5 ;  /* 0x00168c0501007387 */ /* 0x0007e40000100800 */
[----:B---3--:R-:W-:Y:S01]  /*68720*/  IMAD.MOV.U32 R5, RZ, RZ, R4 ;  /* 0x000000ffff057224 */ /* 0x008fe200078e0004 */
[----:B------:R-:W-:Y:S01]  /*68730*/  MOV R4, R0 ;  /* 0x0000000000047202 */ /* 0x000fe20000000f00 */
[----:B------:R-:W-:Y:S02]  /*68740*/  MOV R0, R21 ;  /* 0x0000001500007202 */ /* 0x000fe40000000f00 */
[----:B------:R-:W-:-:S02]  /*68750*/  IMAD.MOV.U32 R21, RZ, RZ, R13 ;  /* 0x000000ffff157224 */ /* 0x000fc400078e000d */
[----:B------:R-:W3:Y:S01]  /*68760*/  LDL R13, [R1+0x2c] ;  /* 0x00002c00010d7983 */ /* 0x000ee20000100800 */
[----:B------:R0:W-:Y:S03]  /*68770*/  STL [R1+0x1700], R28 ;  /* 0x0017001c01007387 */ /* 0x0001e60000100800 */
[----:B0-----:R-:W2:Y:S04]  /*68780*/  LDL R28, [R1+0x1dc] ;  /* 0x0001dc00011c7983 */ /* 0x001ea80000100800 */
[----:B--2---:R0:W-:Y:S04]  /*68790*/  STL [R1+0x1704], R28 ;  /* 0x0017041c01007387 */ /* 0x0041e80000100800 */
[----:B0-----:R-:W2:Y:S01]  /*687a0*/  LDL R28, [R1+0xc] ;  /* 0x00000c00011c7983 */ /* 0x001ea20000100800 */
[----:B------:R0:W-:Y:S03]  /*687b0*/  STL [R1+0x16dc], R5 ;  /* 0x0016dc0501007387 */ /* 0x0001e60000100800 */
[----:B0-----:R-:W3:Y:S01]  /*687c0*/  LDL R5, [R1+0x1e0] ;  /* 0x0001e00001057983 */ /* 0x001ee20000100800 */
[----:B--2---:R-:W-:-:S03]  /*687d0*/  FSETP.GEU.AND P0, PT, |R28|, 1.175494350822287508e-38, PT ;  /* 0x008000001c00780b */ /* 0x004fc60003f0e200 */
[----:B------:R-:W2:Y:S01]  /*687e0*/  LDL.LU R28, [R1+0x1704] ;  /* 0x00170400011c7983 */ /* 0x000ea20000300800 */
[----:B---3--:R-:W-:Y:S02]  /*687f0*/  @P1 FMUL R5, R5, 0.25 ;  /* 0x3e80000005051820 */ /* 0x008fe40000400000 */
[----:B--2---:R-:W-:-:S05]  /*68800*/  @P1 FMUL R28, R28, 0.25 ;  /* 0x3e8000001c1c1820 */ /* 0x004fca0000400000 */
[----:B------:R0:W-:Y:S04]  /*68810*/  @P1 STL [R1+0x1dc], R28 ;  /* 0x0001dc1c01001387 */ /* 0x0001e80000100800 */
[----:B0-----:R-:W2:Y:S01]  /*68820*/  LDL.LU R28, [R1+0x1700] ;  /* 0x00170000011c7983 */ /* 0x001ea20000300800 */
[----:B------:R0:W-:Y:S03]  /*68830*/  @P1 STL [R1+0x1e0], R5 ;  /* 0x0001e00501001387 */ /* 0x0001e60000100800 */
[----:B0-----:R-:W3:Y:S04]  /*68840*/  LDL R5, [R1+0x1f8] ;  /* 0x0001f80001057983 */ /* 0x001ee80000100800 */
[----:B---3--:R0:W-:Y:S04]  /*68850*/  STL [R1+0x16f8], R5 ;  /* 0x0016f80501007387 */ /* 0x0081e80000100800 */
[----:B0-----:R-:W3:Y:S04]  /*68860*/  LDL R5, [R1+0x1f0] ;  /* 0x0001f00001057983 */ /* 0x001ee80000100800 */
[----:B---3--:R0:W-:Y:S04]  /*68870*/  STL [R1+0x16fc], R5 ;  /* 0x0016fc0501007387 */ /* 0x0081e80000100800 */
[----:B0-----:R-:W3:Y:S02]  /*68880*/  LDL R5, [R1+0x1e8] ;  /* 0x0001e80001057983 */ /* 0x001ee40000100800 */
[----:B---3--:R-:W-:-:S05]  /*68890*/  @P1 FMUL R5, R5, 0.25 ;  /* 0x3e80000005051820 */ /* 0x008fca0000400000 */
[----:B------:R0:W-:Y:S04]  /*688a0*/  @P1 STL [R1+0x1e8], R5 ;  /* 0x0001e80501001387 */ /* 0x0001e80000100800 */
[----:B0-----:R-:W3:Y:S02]  /*688b0*/  LDL.LU R5, [R1+0x16fc] ;  /* 0x0016fc0001057983 */ /* 0x001ee40000300800 */
[----:B---3--:R-:W-:-:S05]  /*688c0*/  @P1 FMUL R5, R5, 0.25 ;  /* 0x3e80000005051820 */ /* 0x008fca0000400000 */
[----:B------:R0:W-:Y:S04]  /*688d0*/  @P1 STL [R1+0x1f0], R5 ;  /* 0x0001f00501001387 */ /* 0x0001e80000100800 */
[----:B0-----:R-:W3:Y:S02]  /*688e0*/  LDL.LU R5, [R1+0x16f8] ;  /* 0x0016f80001057983 */ /* 0x001ee40000300800 */
[----:B---3--:R-:W-:-:S05]  /*688f0*/  @P1 FMUL R5, R5, 0.25 ;  /* 0x3e80000005051820 */ /* 0x008fca0000400000 */
[----:B------:R0:W-:Y:S04]  /*68900*/  @P1 STL [R1+0x1f8], R5 ;  /* 0x0001f80501001387 */ /* 0x0001e80000100800 */
        /* <DEDUP_REMOVED lines=25> */
[----:B------:R-:W-:Y:S01]  /*68aa0*/  @P1 STL [R1+0x228], R5 ;  /* 0x0002280501001387 */ /* 0x000fe20000100800 */
[----:B------:R0:W-:Y:S03]  /*68ab0*/  STL [R1+0x16e0], R17 ;  /* 0x0016e01101007387 */ /* 0x0001e60000100800 */
[----:B0-----:R-:W3:Y:S04]  /*68ac0*/  LDL R17, [R1+0x238] ;  /* 0x0002380001117983 */ /* 0x001ee80000100800 */
[----:B---3--:R0:W-:Y:S01]  /*68ad0*/  STL [R1+0x16e4], R17 ;  /* 0x0016e41101007387 */ /* 0x0081e20000100800 */
[----:B------:R-:W3:Y:S03]  /*68ae0*/  LDL R5, [R1+0x240] ;  /* 0x0002400001057983 */ /* 0x000ee60000100800 */
[----:B0-----:R-:W2:Y:S02]  /*68af0*/  LDL R17, [R1+0x230] ;  /* 0x0002300001117983 */ /* 0x001ea40000100800 */
[----:B--2---:R-:W-:-:S05]  /*68b00*/  @P1 FMUL R17, R17, 0.25 ;  /* 0x3e80000011111820 */ /* 0x004fca0000400000 */
[----:B------:R0:W-:Y:S04]  /*68b10*/  @P1 STL [R1+0x230], R17 ;  /* 0x0002301101001387 */ /* 0x0001e80000100800 */
[----:B0-----:R-:W2:Y:S01]  /*68b20*/  LDL.LU R17, [R1+0x16e4] ;  /* 0x0016e40001117983 */ /* 0x001ea20000300800 */
[----:B---3--:R-:W-:Y:S02]  /*68b30*/  @P1 FMUL R5, R5, 0.25 ;  /* 0x3e80000005051820 */ /* 0x008fe40000400000 */
[----:B--2---:R-:W-:-:S05]  /*68b40*/  @P1 FMUL R17, R17, 0.25 ;  /* 0x3e80000011111820 */ /* 0x004fca0000400000 */
[----:B------:R0:W-:Y:S04]  /*68b50*/  @P1 STL [R1+0x238], R17 ;  /* 0x0002381101001387 */ /* 0x0001e80000100800 */
[----:B0-----:R-:W2:Y:S01]  /*68b60*/  LDL.LU R17, [R1+0x16e0] ;  /* 0x0016e00001117983 */ /* 0x001ea20000300800 */
[----:B------:R0:W-:Y:S03]  /*68b70*/  @P1 STL [R1+0x240], R5 ;  /* 0x0002400501001387 */ /* 0x0001e60000100800 */
[----:B0-----:R-:W3:Y:S01]  /*68b80*/  LDL.LU R5, [R1+0x16dc] ;  /* 0x0016dc0001057983 */ /* 0x001ee20000300800 */
[----:B------:R0:W-:Y:S03]  /*68b90*/  STL [R1+0x16d8], R7 ;  /* 0x0016d80701007387 */ /* 0x0001e60000100800 */
[----:B0-----:R-:W2:Y:S01]  /*68ba0*/  LDL R7, [R1+0xc] ;  /* 0x00000c0001077983 */ /* 0x001ea20000100800 */
[----:B------:R0:W-:Y:S03]  /*68bb0*/  STL [R1+0x16d4], R29 ;  /* 0x0016d41d01007387 */ /* 0x0001e60000100800 */
[----:B0-----:R-:W3:Y:S01]  /*68bc0*/  LDL R29, [R1+0x250] ;  /* 0x00025000011d7983 */ /* 0x001ee20000100800 */
[----:B--2---:R-:W-:-:S05]  /*68bd0*/  @P1 FMUL R7, R7, 0.25 ;  /* 0x3e80000007071820 */ /* 0x004fca0000400000 */
[----:B------:R0:W-:Y:S01]  /*68be0*/  @P1 STL [R1+0xc], R7 ;  /* 0x00000c0701001387 */ /* 0x0001e20000100800 */
[----:B---3--:R-:W-:-:S03]  /*68bf0*/  @P1 FMUL R29, R29, 0.25 ;  /* 0x3e8000001d1d1820 */ /* 0x008fc60000400000 */
[----:B0-----:R-:W2:Y:S02]  /*68c00*/  LDL.LU R7, [R1+0x16d8] ;  /* 0x0016d80001077983 */ /* 0x001ea40000300800 */
[----:B------:R0:W-:Y:S02]  /*68c10*/  @P1 STL [R1+0x250], R29 ;  /* 0x0002501d01001387 */ /* 0x0001e40000100800 */
[----:B0-----:R-:W3:Y:S01]  /*68c20*/  LDL.LU R29, [R1+0x16d4] ;  /* 0x0016d400011d7983 */ /* 0x001ee20000300800 */
[----:B------:R-:W-:-:S03]  /*68c30*/  @P1 FMUL R5, R5, 0.25 ;  /* 0x3e80000005051820 */ /* 0x000fc60000400000 */
[----:B---3--:R0:W-:Y:S04]  /*68c40*/  STL [R1+0x16d0], R29 ;  /* 0x0016d01d01007387 */ /* 0x0081e80000100800 */
[----:B0-----:R-:W3:Y:S01]  /*68c50*/  LDL R29, [R1+0x10] ;  /* 0x00001000011d7983 */ /* 0x001ee20000100800 */
[----:B------:R-:W-:Y:S02]  /*68c60*/  @P1 STL [R1+0x248], R5 ;  /* 0x0002480501001387 */ /* 0x000fe40000100800 */
[----:B------:R0:W-:Y:S02]  /*68c70*/  STL [R1+0x16c4], R5 ;  /* 0x0016c40501007387 */ /* 0x0001e40000100800 */
[----:B0-----:R-:W4:Y:S01]  /*68c80*/  LDL R5, [R1+0x1dc] ;  /* 0x0001dc0001057983 */ /* 0x001f220000100800 */
[----:B---3--:R-:W-:-:S03]  /*68c90*/  FSETP.GT.AND P1, PT, |R29|, 8.50705917302346158658e+37, PT ;  /* 0x7e8000001d00780b */ /* 0x008fc60003f24200 */
[----:B------:R-:W3:Y:S01]  /*68ca0*/  LDL.LU R29, [R1+0x16d0] ;  /* 0x0016d000011d7983 */ /* 0x000ee20000300800 */
[----:B------:R4:W-:Y:S02]  /*68cb0*/  STL [R1+0x16cc], R16 ;  /* 0x0016cc1001007387 */ /* 0x0009e40000100800 */
[----:B--2---:R0:W-:Y:S01]  /*68cc0*/  STL [R1+0x16c8], R7 ;  /* 0x0016c80701007387 */ /* 0x0041e20000100800 */
[----:B----4-:R-:W-:Y:S01]  /*68cd0*/  MOV R16, R5 ;  /* 0x0000000500107202 */ /* 0x010fe20000000f00 */
[----:B0-----:R-:W2:Y:S04]  /*68ce0*/  LDL R7, [R1+0x1e0] ;  /* 0x0001e00001077983 */ /* 0x001ea80000100800 */
[----:B------:R-:W4:Y:S01]  /*68cf0*/  LDL R5, [R1+0x1e8] ;  /* 0x0001e80001057983 */ /* 0x000f220000100800 */
[----:B------:R-:W-:-:S05]  /*68d00*/  @!P0 FMUL R16, R16, 16777216 ;  /* 0x4b80000010108820 */ /* 0x000fca0000400000 */
[----:B------:R0:W-:Y:S04]  /*68d10*/  @!P0 STL [R1+0x1dc], R16 ;  /* 0x0001dc1001008387 */ /* 0x0001e80000100800 */
[----:B0-----:R-:W3:Y:S01]  /*68d20*/  LDL.LU R16, [R1+0x16cc] ;  /* 0x0016cc0001107983 */ /* 0x001ee20000300800 */
[----:B--2---:R-:W-:Y:S02]  /*68d30*/  @!P0 FMUL R7, R7, 16777216 ;  /* 0x4b80000007078820 */ /* 0x004fe40000400000 */
[----:B----4-:R-:W-:-:S03]  /*68d40*/  @!P0 FMUL R5, R5, 16777216 ;  /* 0x4b80000005058820 */ /* 0x010fc60000400000 */
[----:B------:R0:W-:Y:S04]  /*68d50*/  @!P0 STL [R1+0x1e0], R7 ;  /* 0x0001e00701008387 */ /* 0x0001e80000100800 */
[----:B0-----:R-:W2:Y:S01]  /*68d60*/  LDL.LU R7, [R1+0x16c8] ;  /* 0x0016c80001077983 */ /* 0x001ea20000300800 */
[----:B------:R0:W-:Y:S03]  /*68d70*/  @!P0 STL [R1+0x1e8], R5 ;  /* 0x0001e80501008387 */ /* 0x0001e60000100800 */
[----:B0-----:R-:W4:Y:S01]  /*68d80*/  LDL.LU R5, [R1+0x16c4] ;  /* 0x0016c40001057983 */ /* 0x001f220000300800 */
[----:B------:R4:W-:Y:S02]  /*68d90*/  STL [R1+0x1688], R4 ;  /* 0x0016880401007387 */ /* 0x0009e40000100800 */
[----:B----4-:R-:W-:Y:S01]  /*68da0*/  MOV R4, R5 ;  /* 0x0000000500047202 */ /* 0x010fe20000000f00 */
[----:B------:R-:W-:Y:S01]  /*68db0*/  IMAD.MOV.U32 R5, RZ, RZ, R17 ;  /* 0x000000ffff057224 */ /* 0x000fe200078e0011 */
[----:B------:R-:W-:-:S02]  /*68dc0*/  MOV R17, R25 ;  /* 0x0000001900117202 */ /* 0x000fc40000000f00 */
[----:B------:R-:W4:Y:S01]  /*68dd0*/  LDL R25, [R1+0x350] ;  /* 0x0003500001197983 */ /* 0x000f220000100800 */
[----:B------:R0:W-:Y:S03]  /*68de0*/  STL [R1+0x16bc], R8 ;  /* 0x0016bc0801007387 */ /* 0x0001e60000100800 */
[----:B0-----:R-:W2:Y:S04]  /*68df0*/  LDL R8, [R1+0x1f8] ;  /* 0x0001f80001087983 */ /* 0x001ea80000100800 */
[----:B--2---:R0:W-:Y:S04]  /*68e00*/  STL [R1+0x16c0], R8 ;  /* 0x0016c00801007387 */ /* 0x0041e80000100800 */
[----:B0-----:R-:W2:Y:S01]  /*68e10*/  LDL R8, [R1+0x1f0] ;  /* 0x0001f00001087983 */ /* 0x001ea20000100800 */
[----:B---3--:R0:W-:Y:S03]  /*68e20*/  STL [R1+0x1690], R16 ;  /* 0x0016901001007387 */ /* 0x0081e60000100800 */
[----:B0-----:R-:W3:Y:S01]  /*68e30*/  LDL R16, [R1+0x240] ;  /* 0x0002400001107983 */ /* 0x001ee20000100800 */
[----:B--2---:R-:W-:-:S05]  /*68e40*/  @!P0 FMUL R8, R8, 16777216 ;  /* 0x4b80000008088820 */ /* 0x004fca0000400000 */
[----:B------:R0:W-:Y:S04]  /*68e50*/  @!P0 STL [R1+0x1f0], R8 ;  /* 0x0001f00801008387 */ /* 0x0001e80000100800 */
[----:B0-----:R-:W2:Y:S02]  /*68e60*/  LDL.LU R8, [R1+0x16c0] ;  /* 0x0016c00001087983 */ /* 0x001ea40000300800 */
[----:B--2---:R-:W-:-:S05]  /*68e70*/  @!P0 FMUL R8, R8, 16777216 ;  /* 0x4b80000008088820 */ /* 0x004fca0000400000 */
[----:B------:R0:W-:Y:S04]  /*68e80*/  @!P0 STL [R1+0x1f8], R8 ;  /* 0x0001f80801008387 */ /* 0x0001e80000100800 */
[----:B0-----:R-:W2:Y:S01]  /*68e90*/  LDL.LU R8, [R1+0x16bc] ;  /* 0x0016bc0001087983 */ /* 0x001ea20000300800 */
[----:B------:R0:W-:Y:S03]  /*68ea0*/  STL [R1+0x16b4], R6 ;  /* 0x0016b40601007387 */ /* 0x0001e60000100800 */
        /* <DEDUP_REMOVED lines=28> */
[----:B0-----:R-:W2:Y:S01]  /*69070*/  LDL.LU R6, [R1+0x16a4] ;  /* 0x0016a40001067983 */ /* 0x001ea20000300800 */
[----:B---3--:R0:W-:Y:S03]  /*69080*/  STL [R1+0x16a0], R16 ;  /* 0x0016a01001007387 */ /* 0x0081e60000100800 */
[----:B0-----:R-:W3:Y:S01]  /*69090*/  LDL R16, [R1+0x230] ;  /* 0x0002300001107983 */ /* 0x001ee20000100800 */
[----:B------:R0:W-:Y:S03]  /*690a0*/  STL [R1+0x169c], R29 ;  /* 0x00169c1d01007387 */ /* 0x0001e60000100800 */
[----:B0-----:R-:W2:Y:S01]  /*690b0*/  LDL R29, [R1+0x238] ;  /* 0x00023800011d7983 */ /* 0x001ea20000100800 */
[----:B---3--:R-:W-:-:S05]  /*690c0*/  @!P0 FMUL R16, R16, 16777216 ;  /* 0x4b80000010108820 */ /* 0x008fca0000400000 */
[----:B------:R0:W-:Y:S01]  /*690d0*/  @!P0 STL [R1+0x230], R16 ;  /* 0x0002301001008387 */ /* 0x0001e20000100800 */
[----:B--2---:R-:W-:-:S03]  /*690e0*/  @!P0 FMUL R29, R29, 16777216 ;  /* 0x4b8000001d1d8820 */ /* 0x004fc60000400000 */
[----:B0-----:R-:W2:Y:S02]  /*690f0*/  LDL.LU R16, [R1+0x16a0] ;  /* 0x0016a00001107983 */ /* 0x001ea40000300800 */
[----:B------:R0:W-:Y:S02]  /*69100*/  @!P0 STL [R1+0x238], R29 ;  /* 0x0002381d01008387 */ /* 0x0001e40000100800 */
[----:B0-----:R-:W3:Y:S04]  /*69110*/  LDL.LU R29, [R1+0x169c] ;  /* 0x00169c00011d7983 */ /* 0x001ee80000300800 */
[----:B---3--:R2:W-:Y:S02]  /*69120*/  STL [R1+0x1698], R29 ;  /* 0x0016981d01007387 */ /* 0x0085e40000100800 */
[----:B--2---:R-:W-:-:S02]  /*69130*/  MOV R29, R16 ;  /* 0x00000010001d7202 */ /* 0x004fc40000000f00 */
[----:B------:R-:W2:Y:S03]  /*69140*/  LDL R16, [R1+0xc] ;  /* 0x00000c0001107983 */ /* 0x000ea60000100800 */
[----:B------:R-:W-:Y:S01]  /*69150*/  @!P0 FMUL R29, R29, 16777216 ;  /* 0x4b8000001d1d8820 */ /* 0x000fe20000400000 */
[----:B--2---:R0:W-:Y:S02]  /*69160*/  STL [R1+0x1694], R16 ;  /* 0x0016941001007387 */ /* 0x0041e40000100800 */
[----:B0-----:R-:W-:Y:S02]  /*69170*/  IMAD.MOV.U32 R16, RZ, RZ, R4 ;  /* 0x000000ffff107224 */ /* 0x001fe400078e0004 */
[----:B------:R-:W2:Y:S02]  /*69180*/  LDL R4, [R1+0x250] ;  /* 0x0002500001047983 */ /* 0x000ea40000100800 */
[----:B------:R-:W-:-:S02]  /*69190*/  @!P0 FMUL R16, R16, 16777216 ;  /* 0x4b80000010108820 */ /* 0x000fc40000400000 */
[----:B------:R0:W-:Y:S02]  /*691a0*/  @!P0 STL [R1+0x240], R29 ;  /* 0x0002401d01008387 */ /* 0x0001e40000100800 */
[----:B0-----:R-:W3:Y:S01]  /*691b0*/  LDL.LU R29, [R1+0x1698] ;  /* 0x00169800011d7983 */ /* 0x001ee20000300800 */
[----:B------:R0:W-:Y:S03]  /*691c0*/  @!P0 STL [R1+0x248], R16 ;  /* 0x0002481001008387 */ /* 0x0001e60000100800 */
[----:B0-----:R-:W3:Y:S01]  /*691d0*/  LDL.LU R16, [R1+0x1694] ;  /* 0x0016940001107983 */ /* 0x001ee20000300800 */
[----:B--2---:R-:W-:Y:S02]  /*691e0*/  @!P0 FMUL R4, R4, 16777216 ;  /* 0x4b80000004048820 */ /* 0x004fe40000400000 */
[----:B---3--:R-:W-:-:S05]  /*691f0*/  @!P0 FMUL R16, R16, 16777216 ;  /* 0x4b80000010108820 */ /* 0x008fca0000400000 */
[----:B------:R0:W-:Y:S04]  /*69200*/  @!P0 STL [R1+0xc], R16 ;  /* 0x00000c1001008387 */ /* 0x0001e80000100800 */
[----:B0-----:R-:W2:Y:S01]  /*69210*/  LDL.LU R16, [R1+0x1690] ;  /* 0x0016900001107983 */ /* 0x001ea20000300800 */
[----:B------:R-:W-:Y:S02]  /*69220*/  @!P0 STL [R1+0x250], R4 ;  /* 0x0002500401008387 */ /* 0x000fe40000100800 */
[----:B------:R-:W-:Y:S02]  /*69230*/  STL [R1+0x1630], R17 ;  /* 0x0016301101007387 */ /* 0x000fe40000100800 */
[----:B------:R0:W-:Y:S02]  /*69240*/  STL [R1+0x163c], R6 ;  /* 0x00163c0601007387 */ /* 0x0001e40000100800 */
[----:B0-----:R-:W3:Y:S01]  /*69250*/  LDL.LU R6, [R1+0x258] ;  /* 0x0002580001067983 */ /* 0x001ee20000300800 */
[----:B------:R-:W-:-:S03]  /*69260*/  MOV R17, R5 ;  /* 0x0000000500117202 */ /* 0x000fc60000000f00 */
[----:B---3--:R0:W-:Y:S01]  /*69270*/  STL [R1+0x1678], R6 ;  /* 0x0016780601007387 */ /* 0x0081e20000100800 */
[----:B------:R-:W3:Y:S02]  /*69280*/  LDL R5, [R1+0x1e4] ;  /* 0x0001e40001057983 */ /* 0x000ee40000100800 */
[----:B------:R-:W2:Y:S01]  /*69290*/  LDL R4, [R1+0x1fc] ;  /* 0x0001fc0001047983 */ /* 0x000ea20000100800 */
[----:B0-----:R-:W2:Y:S01]  /*692a0*/  LDL R6, [R1+0x204] ;  /* 0x0002040001067983 */ /* 0x001ea20000100800 */
[----:B------:R0:W-:Y:S03]  /*692b0*/  STL [R1+0x1640], R17 ;  /* 0x0016401101007387 */ /* 0x0001e60000100800 */
[----:B0-----:R-:W2:Y:S02]  /*692c0*/  LDL.LU R17, [R1+0x10] ;  /* 0x0000100001117983 */ /* 0x001ea40000300800 */
[----:B--2---:R-:W-:-:S02]  /*692d0*/  FSETP.GEU.AND P0, PT, |R17|, 1.175494350822287508e-38, PT ;  /* 0x008000001100780b */ /* 0x004fc40003f0e200 */
[----:B------:R0:W-:Y:S04]  /*692e0*/  STL [R1+0x167c], R17 ;  /* 0x00167c1101007387 */ /* 0x0001e80000100800 */
[----:B0-----:R-:W2:Y:S01]  /*692f0*/  LDL R17, [R1+0x1f4] ;  /* 0x0001f40001117983 */ /* 0x001ea20000100800 */
[----:B---3--:R-:W-:Y:S02]  /*69300*/  @P1 FMUL R5, R5, 0.25 ;  /* 0x3e80000005051820 */ /* 0x008fe40000400000 */
[----:B------:R-:W-:Y:S02]  /*69310*/  @P1 FMUL R4, R4, 0.25 ;  /* 0x3e80000004041820 */ /* 0x000fe40000400000 */
[----:B------:R-:W-:Y:S01]  /*69320*/  @P1 FMUL R6, R6, 0.25 ;  /* 0x3e80000006061820 */ /* 0x000fe20000400000 */
[----:B------:R0:W-:Y:S04]  /*69330*/  @P1 STL [R1+0x1e4], R5 ;  /* 0x0001e40501001387 */ /* 0x0001e80000100800 */
[----:B0-----:R-:W3:Y:S01]  /*69340*/  LDL.LU R5, [R1+0x168c] ;  /* 0x00168c0001057983 */ /* 0x001ee20000300800 */
[----:B------:R0:W-:Y:S03]  /*69350*/  @P1 STL [R1+0x1fc], R4 ;  /* 0x0001fc0401001387 */ /* 0x0001e60000100800 */
[----:B0-----:R-:W3:Y:S01]  /*69360*/  LDL R4, [R1+0x20c] ;  /* 0x00020c0001047983 */ /* 0x001ee20000100800 */
[----:B--2---:R-:W-:-:S05]  /*69370*/  @P1 FMUL R17, R17, 0.25 ;  /* 0x3e80000011111820 */ /* 0x004fca0000400000 */
[----:B------:R0:W-:Y:S04]  /*69380*/  @P1 STL [R1+0x1f4], R17 ;  /* 0x0001f41101001387 */ /* 0x0001e80000100800 */
[----:B0-----:R-:W2:Y:S01]  /*69390*/  LDL R17, [R1+0x224] ;  /* 0x0002240001117983 */ /* 0x001ea20000100800 */
[----:B------:R0:W-:Y:S03]  /*693a0*/  @P1 STL [R1+0x204], R6 ;  /* 0x0002040601001387 */ /* 0x0001e60000100800 */
[----:B0-----:R-:W4:Y:S01]  /*693b0*/  LDL R6, [R1+0x22c] ;  /* 0x00022c0001067983 */ /* 0x001f220000100800 */
[----:B---3--:R-:W-:Y:S02]  /*693c0*/  @P1 FMUL R5, R5, 0.25 ;  /* 0x3e80000005051820 */ /* 0x008fe40000400000 */
[----:B------:R-:W-:-:S03]  /*693d0*/  @P1 FMUL R4, R4, 0.25 ;  /* 0x3e80000004041820 */ /* 0x000fc60000400000 */
[----:B------:R-:W-:Y:S01]  /*693e0*/  @P1 STL [R1+0x1ec], R5 ;  /* 0x0001ec0501001387 */ /* 0x000fe20000100800 */
[----:B------:R0:W-:Y:S03]  /*693f0*/  STL [R1+0x1674], R5 ;  /* 0x0016740501007387 */ /* 0x0001e60000100800 */
[----:B0-----:R-:W3:Y:S01]  /*69400*/  LDL R5, [R1+0x234] ;  /* 0x0002340001057983 */ /* 0x001ee20000100800 */
[----:B------:R0:W-:Y:S03]  /*69410*/  @P1 STL [R1+0x20c], R4 ;  /* 0x00020c0401001387 */ /* 0x0001e60000100800 */
[----:B0-----:R-:W3:Y:S01]  /*69420*/  LDL.LU R4, [R1+0x1688] ;  /* 0x0016880001047983 */ /* 0x001ee20000300800 */
[----:B--2---:R-:W-:-:S05]  /*69430*/  @P1 FMUL R17, R17, 0.25 ;  /* 0x3e80000011111820 */ /* 0x004fca0000400000 */
[----:B------:R-:W-:Y:S01]  /*69440*/  @P1 STL [R1+0x224], R17 ;  /* 0x0002241101001387 */ /* 0x000fe20000100800 */
[----:B----4-:R0:W-:Y:S02]  /*69450*/  STL [R1+0x1680], R25 ;  /* 0x0016801901007387 */ /* 0x0101e40000100800 */
[----:B------:R-:W-:-:S05]  /*69460*/  @P1 FMUL R6, R6, 0.25 ;  /* 0x3e80000006061820 */ /* 0x000fca0000400000 */
[----:B------:R1:W-:Y:S01]  /*69470*/  @P1 STL [R1+0x22c], R6 ;  /* 0x00022c0601001387 */ /* 0x0003e20000100800 */
[----:B------:R2:W-:Y:S03]  /*69480*/  STL [R1+0x1684], R10 ;  /* 0x0016840a01007387 */ /* 0x0005e60000100800 */
[----:B0-----:R-:W4:Y:S01]  /*69490*/  LDL R25, [R1+0x244] ;  /* 0x0002440001197983 */ /* 0x001f220000100800 */
[----:B------:R-:W4:Y:S03]  /*694a0*/  LDL R17, [R1+0x24c] ;  /* 0x00024c0001117983 */ /* 0x000f260000100800 */
[----:B-1----:R-:W4:Y:S04]  /*694b0*/  LDL R6, [R1+0x254] ;  /* 0x0002540001067983 */ /* 0x002f280000100800 */
[----:B--2---:R-:W2:Y:S01]  /*694c0*/  LDL R10, [R1+0x23c] ;  /* 0x00023c00010a7983 */ /* 0x004ea20000100800 */
[----:B------:R-:W-:-:S02]  /*694d0*/  @P1 FMUL R16, R16, 0.25 ;  /* 0x3e80000010101820 */ /* 0x000fc40000400000 */
[----:B---3--:R-:W-:Y:S02]  /*694e0*/  @P1 FMUL R5, R5, 0.25 ;  /* 0x3e80000005051820 */ /* 0x008fe40000400000 */
[----:B------:R-:W-:-:S05]  /*694f0*/  @P1 FMUL R4, R4, 0.25 ;  /* 0x3e80000004041820 */ /* 0x000fca0000400000 */
[----:B------:R-:W-:Y:S01]  /*69500*/  @P1 STL [R1+0x214], R4 ;  /* 0x0002140401001387 */ /* 0x000fe20000100800 */
[----:B------:R0:W-:Y:S03]  /*69510*/  STL [R1+0x1660], R4 ;  /* 0x0016600401007387 */ /* 0x0001e60000100800 */
[----:B0-----:R-:W3:Y:S01]  /*69520*/  LDL R4, [R1+0x14] ;  /* 0x0000140001047983 */ /* 0x001ee20000100800 */
[----:B------:R-:W-:Y:S02]  /*69530*/  @P1 STL [R1+0x21c], R16 ;  /* 0x00021c1001001387 */ /* 0x000fe40000100800 */
[----:B------:R0:W-:Y:S02]  /*69540*/  STL [R1+0x1664], R16 ;  /* 0x0016641001007387 */ /* 0x0001e40000100800 */
[----:B0-----:R-:W3:Y:S01]  /*69550*/  LDL R16, [R1+0x1f4] ;  /* 0x0001f40001107983 */ /* 0x001ee20000100800 */
[----:B----4-:R-:W-:-:S02]  /*69560*/  @P1 FMUL R25, R25, 0.25 ;  /* 0x3e80000019191820 */ /* 0x010fc40000400000 */
[----:B------:R-:W-:Y:S02]  /*69570*/  @P1 FMUL R17, R17, 0.25 ;  /* 0x3e80000011111820 */ /* 0x000fe40000400000 */
[----:B--2---:R-:W-:Y:S02]  /*69580*/  @P1 FMUL R10, R10, 0.25 ;  /* 0x3e8000000a0a1820 */ /* 0x004fe40000400000 */
[----:B------:R-:W-:-:S03]  /*69590*/  @P1 FMUL R6, R6, 0.25 ;  /* 0x3e80000006061820 */ /* 0x000fc60000400000 */
[----:B------:R0:W-:Y:S04]  /*695a0*/  @P1 STL [R1+0x23c], R10 ;  /* 0x00023c0a01001387 */ /* 0x0001e80000100800 */
[----:B0-----:R-:W2:Y:S01]  /*695b0*/  LDL.LU R10, [R1+0x1684] ;  /* 0x00168400010a7983 */ /* 0x001ea20000300800 */
[----:B------:R-:W-:Y:S02]  /*695c0*/  @P1 STL [R1+0x234], R5 ;  /* 0x0002340501001387 */ /* 0x000fe40000100800 */
[----:B------:R0:W-:Y:S02]  /*695d0*/  @P1 STL [R1+0x244], R25 ;  /* 0x0002441901001387 */ /* 0x0001e40000100800 */
[----:B0-----:R-:W4:Y:S01]  /*695e0*/  LDL.LU R25, [R1+0x1680] ;  /* 0x0016800001197983 */ /* 0x001f220000300800 */
[----:B------:R0:W-:Y:S03]  /*695f0*/  @P1 STL [R1+0x24c], R17 ;  /* 0x00024c1101001387 */ /* 0x0001e60000100800 */
[----:B0-----:R-:W2:Y:S01]  /*69600*/  LDL.LU R17, [R1+0x167c] ;  /* 0x00167c0001117983 */ /* 0x001ea20000300800 */
[----:B------:R0:W-:Y:S03]  /*69610*/  @P1 STL [R1+0x254], R6 ;  /* 0x0002540601001387 */ /* 0x0001e60000100800 */
[----:B0-----:R-:W3:Y:S01]  /*69620*/  LDL.LU R6, [R1+0x1678] ;  /* 0x0016780001067983 */ /* 0x001ee20000300800 */
[----:B--2---:R-:W-:-:S05]  /*69630*/  @P1 FMUL R17, R17, 0.25 ;  /* 0x3e80000011111820 */ /* 0x004fca0000400000 */
[----:B------:R0:W-:Y:S01]  /*69640*/  STL [R1+0x1644], R17 ;  /* 0x0016441101007387 */ /* 0x0001e20000100800 */
[----:B---3--:R-:W-:-:S03]  /*69650*/  @P1 FMUL R6, R6, 0.25 ;  /* 0x3e80000006061820 */ /* 0x008fc60000400000 */
[----:B0-----:R-:W2:Y:S02]  /*69660*/  LDL R17, [R1+0x22c] ;  /* 0x00022c0001117983 */ /* 0x001ea40000100800 */
[----:B------:R0:W-:Y:S01]  /*69670*/  STL [R1+0x1648], R6 ;  /* 0x0016480601007387 */ /* 0x0001e20000100800 */
[----:B------:R-:W-:Y:S02]  /*69680*/  FSETP.GT.AND P1, PT, |R4|, 8.50705917302346158658e+37, PT ;  /* 0x7e8000000400780b */ /* 0x000fe40003f24200 */
[----:B0-----:R-:W-:Y:S02]  /*69690*/  MOV R6, R5 ;  /* 0x0000000500067202 */ /* 0x001fe40000000f00 */
[----:B------:R-:W3:Y:S01]  /*696a0*/  LDL.LU R5, [R1+0x1674] ;  /* 0x0016740001057983 */ /* 0x000ee20000300800 */
[----:B------:R0:W-:Y:S03]  /*696b0*/  STL [R1+0x1668], R4 ;  /* 0x0016680401007387 */ /* 0x0001e60000100800 */
[----:B0-----:R-:W2:Y:S02]  /*696c0*/  LDL R4, [R1+0x1e4] ;  /* 0x0001e40001047983 */ /* 0x001ea40000100800 */
[----:B--2---:R-:W-:-:S05]  /*696d0*/  @!P0 FMUL R4, R4, 16777216 ;  /* 0x4b80000004048820 */ /* 0x004fca0000400000 */
[----:B------:R-:W-:Y:S01]  /*696e0*/  @!P0 STL [R1+0x1e4], R4 ;  /* 0x0001e40401008387 */ /* 0x000fe20000100800 */
[----:B------:R0:W-:Y:S02]  /*696f0*/  STL [R1+0x166c], R21 ;  /* 0x00166c1501007387 */ /* 0x0001e40000100800 */
[----:B0-----:R-:W-:-:S05]  /*69700*/  IMAD.MOV.U32 R21, RZ, RZ, R16 ;  /* 0x000000ffff157224 */ /* 0x001fca00078e0010 */
[----:B------:R3:W-:Y:S01]  /*69710*/  STL [R1+0x1670], R21 ;  /* 0x0016701501007387 */ /* 0x0007e20000100800 */
[----:B------:R-:W2:Y:S02]  /*69720*/  LDL R4, [R1+0x1fc] ;  /* 0x0001fc0001047983 */ /* 0x000ea40000100800 */
[----:B------:R-:W4:Y:S01]  /*69730*/  LDL R16, [R1+0x204] ;  /* 0x0002040001107983 */ /* 0x000f220000100800 */
[----:B---3--:R-:W-:Y:S01]  /*69740*/  MOV R21, R5 ;  /* 0x0000000500157202 */ /* 0x008fe20000000f00 */
[----:B------:R-:W-:Y:S02]  /*69750*/  MOV R5, R7 ;  /* 0x0000000700057202 */ /* 0x000fe40000000f00 */
[----:B------:R-:W-:Y:S01]  /*69760*/  IMAD.MOV.U32 R7, RZ, RZ, R23 ;  /* 0x000000ffff077224 */ /* 0x000fe200078e0017 */
[----:B------:R-:W-:Y:S01]  /*69770*/  MOV R23, R18 ;  /* 0x0000001200177202 */ /* 0x000fe20000000f00 */
[----:B------:R-:W-:Y:S02]  /*69780*/  MOV R18, R3 ;  /* 0x0000000300127202 */ /* 0x000fe40000000f00 */
[----:B------:R-:W-:Y:S01]  /*69790*/  IMAD.MOV.U32 R3, RZ, RZ, R8 ;  /* 0x000000ffff037224 */ /* 0x000fe200078e0008 */
[----:B------:R-:W-:Y:S01]  /*697a0*/  MOV R8, R10 ;  /* 0x0000000a00087202 */ /* 0x000fe20000000f00 */
[----:B------:R-:W-:-:S02]  /*697b0*/  MOV R10, R13 ;  /* 0x0000000d000a7202 */ /* 0x000fc40000000f00 */
[----:B------:R-:W-:Y:S01]  /*697c0*/  IMAD.MOV.U32 R13, RZ, RZ, R14 ;  /* 0x000000ffff0d7224 */ /* 0x000fe200078e000e */
[----:B------:R-:W-:Y:S01]  /*697d0*/  MOV R14, R24 ;  /* 0x00000018000e7202 */ /* 0x000fe20000000f00 */
[----:B------:R-:W-:Y:S02]  /*697e0*/  MOV R24, R11 ;  /* 0x0000000b00187202 */ /* 0x000fe40000000f00 */
[----:B------:R-:W-:Y:S02]  /*697f0*/  @!P0 FMUL R21, R21, 16777216 ;  /* 0x4b80000015158820 */ /* 0x000fe40000400000 */
[----:B------:R-:W-:Y:S02]  /*69800*/  IMAD.MOV.U32 R11, RZ, RZ, R9 ;  /* 0x000000ffff0b7224 */ /* 0x000fe400078e0009 */
[----:B------:R-:W3:Y:S01]  /*69810*/  LDL R9, [R1+0x82c] ;  /* 0x00082c0001097983 */ /* 0x000ee20000100800 */
[----:B------:R0:W-:Y:S03]  /*69820*/  STL [R1+0x1634], R0 ;  /* 0x0016340001007387 */ /* 0x0001e60000100800 */
[----:B0-----:R-:W3:Y:S01]  /*69830*/  LDL R0, [R1+0x23c] ;  /* 0x00023c0001007983 */ /* 0x001ee20000100800 */
[----:B------:R0:W-:Y:S03]  /*69840*/  @!P0 STL [R1+0x1ec], R21 ;  /* 0x0001ec1501008387 */ /* 0x0001e60000100800 */
[----:B0-----:R-:W3:Y:S01]  /*69850*/  LDL.LU R21, [R1+0x1670] ;  /* 0x0016700001157983 */ /* 0x001ee20000300800 */
[----:B--2---:R-:W-:-:S02]  /*69860*/  @!P0 FMUL R4, R4, 16777216 ;  /* 0x4b80000004048820 */ /* 0x004fc40000400000 */
[----:B---3--:R-:W-:-:S05]  /*69870*/  @!P0 FMUL R21, R21, 16777216 ;  /* 0x4b80000015158820 */ /* 0x008fca0000400000 */
[----:B------:R0:W-:Y:S04]  /*69880*/  @!P0 STL [R1+0x1f4], R21 ;  /* 0x0001f41501008387 */ /* 0x0001e80000100800 */
[----:B0-----:R-:W2:Y:S01]  /*69890*/  LDL.LU R21, [R1+0x166c] ;  /* 0x00166c0001157983 */ /* 0x001ea20000300800 */
[----:B------:R0:W-:Y:S03]  /*698a0*/  @!P0 STL [R1+0x1fc], R4 ;  /* 0x0001fc0401008387 */ /* 0x0001e60000100800 */
[----:B0-----:R-:W3:Y:S01]  /*698b0*/  LDL.LU R4, [R1+0x1668] ;  /* 0x0016680001047983 */ /* 0x001ee20000300800 */
[----:B----4-:R-:W-:-:S05]  /*698c0*/  @!P0 FMUL R16, R16, 16777216 ;  /* 0x4b80000010108820 */ /* 0x010fca0000400000 */
[----:B------:R0:W-:Y:S04]  /*698d0*/  @!P0 STL [R1+0x204], R16 ;  /* 0x0002041001008387 */ /* 0x0001e80000100800 */
[----:B0-----:R-:W4:Y:S04]  /*698e0*/  LDL.LU R16, [R1+0x1664] ;  /* 0x0016640001107983 */ /* 0x001f280000300800 */
[----:B--2---:R3:W-:Y:S02]  /*698f0*/  STL [R1+0x1620], R21 ;  /* 0x0016201501007387 */ /* 0x0047e40000100800 */
[----:B---3--:R-:W-:-:S02]  /*69900*/  MOV R21, R4 ;  /* 0x0000000400157202 */ /* 0x008fc40000000f00 */
[----:B------:R-:W2:Y:S03]  /*69910*/  LDL.LU R4, [R1+0x1660] ;  /* 0x0016600001047983 */ /* 0x000ea60000300800 */
[----:B------:R0:W-:Y:S02]  /*69920*/  STL [R1+0x164c], R21 ;  /* 0x00164c1501007387 */ /* 0x0001e40000100800 */
[----:B0-----:R-:W3:Y:S02]  /*69930*/  LDL R21, [R1+0x20c] ;  /* 0x00020c0001157983 */ /* 0x001ee40000100800 */
[----:B---3--:R-:W-:-:S05]  /*69940*/  @!P0 FMUL R21, R21, 16777216 ;  /* 0x4b80000015158820 */ /* 0x008fca0000400000 */
[----:B------:R0:W-:Y:S01]  /*69950*/  @!P0 STL [R1+0x20c], R21 ;  /* 0x00020c1501008387 */ /* 0x0001e20000100800 */
[----:B------:R2:W-:Y:S02]  /*69960*/  STL [R1+0x165c], R6 ;  /* 0x00165c0601007387 */ /* 0x0005e40000100800 */
[----:B------:R4:W-:Y:S01]  /*69970*/  STL [R1+0x1658], R17 ;  /* 0x0016581101007387 */ /* 0x0009e20000100800 */
[----:B0-----:R-:W3:Y:S01]  /*69980*/  LDL R21, [R1+0x224] ;  /* 0x0002240001157983 */ /* 0x001ee20000100800 */
[----:B--2---:R-:W-:Y:S01]  /*69990*/  MOV R6, R4 ;  /* 0x0000000400067202 */ /* 0x004fe20000000f00 */
[----:B----4-:R-:W-:Y:S01]  /*699a0*/  IMAD.MOV.U32 R17, RZ, RZ, R16 ;  /* 0x000000ffff117224 */ /* 0x010fe200078e0010 */
[----:B------:R-:W-:Y:S01]  /*699b0*/  MOV R16, R5 ;  /* 0x0000000500107202 */ /* 0x000fe20000000f00 */
[----:B------:R-:W-:Y:S01]  /*699c0*/  MOV R5, R18 ;  /* 0x0000001200057202 */ /* 0x000fe20000000f00 */
[----:B------:R-:W-:Y:S01]  /*699d0*/  MOV R4, R7 ;  /* 0x0000000700047202 */ /* 0x000fe20000000f00 */
[----:B------:R-:W-:-:S02]  /*699e0*/  @!P0 FMUL R6, R6, 16777216 ;  /* 0x4b80000006068820 */ /* 0x000fc40000400000 */
[----:B------:R-:W-:Y:S02]  /*699f0*/  IMAD.MOV.U32 R18, RZ, RZ, R8 ;  /* 0x000000ffff127224 */ /* 0x000fe400078e0008 */
[----:B------:R-:W-:Y:S01]  /*69a00*/  IMAD.MOV.U32 R7, RZ, RZ, R23 ;  /* 0x000000ffff077224 */ /* 0x000fe200078e0017 */
[----:B------:R-:W-:Y:S02]  /*69a10*/  MOV R8, R13 ;  /* 0x0000000d00087202 */ /* 0x000fe40000000f00 */
[----:B------:R-:W-:Y:S01]  /*69a20*/  MOV R23, R3 ;  /* 0x0000000300177202 */ /* 0x000fe20000000f00 */
[----:B------:R-:W-:Y:S01]  /*69a30*/  MOV R13, R14 ;  /* 0x0000000e000d7202 */ /* 0x000fe20000000f00 */
[----:B------:R-:W2:Y:S04]  /*69a40*/  LDL R3, [R1+0x3a8] ;  /* 0x0003a80001037983 */ /* 0x000ea80000100800 */
[----:B------:R-:W4:Y:S01]  /*69a50*/  LDL R14, [R1+0x690] ;  /* 0x00069000010e7983 */ /* 0x000f220000100800 */
[----:B------:R0:W-:Y:S02]  /*69a60*/  @!P0 STL [R1+0x214], R6 ;  /* 0x0002140601008387 */ /* 0x0001e40000100800 */
[----:B------:R-:W-:Y:S01]  /*69a70*/  @!P0 FMUL R17, R17, 16777216 ;  /* 0x4b80000011118820 */ /* 0x000fe20000400000 */
[----:B0-----:R-:W2:Y:S04]  /*69a80*/  LDL.LU R6, [R1+0x165c] ;  /* 0x00165c0001067983 */ /* 0x001ea80000300800 */
[----:B------:R0:W-:Y:S02]  /*69a90*/  @!P0 STL [R1+0x21c], R17 ;  /* 0x00021c1101008387 */ /* 0x0001e40000100800 */
[----:B0-----:R-:W4:Y:S01]  /*69aa0*/  LDL.LU R17, [R1+0x1658] ;  /* 0x0016580001117983 */ /* 0x001f220000300800 */
[----:B---3--:R-:W-:-:S05]  /*69ab0*/  @!P0 FMUL R21, R21, 16777216 ;  /* 0x4b80000015158820 */ /* 0x008fca0000400000 */
[----:B------:R0:W-:Y:S02]  /*69ac0*/  @!P0 STL [R1+0x224], R21 ;  /* 0x0002241501008387 */ /* 0x0001e40000100800 */
[----:B0-----:R-:W-:-:S05]  /*69ad0*/  IMAD.MOV.U32 R21, RZ, RZ, R0 ;  /* 0x000000ffff157224 */ /* 0x001fca00078e0000 */
[----:B------:R2:W-:Y:S02]  /*69ae0*/  STL [R1+0x1650], R21 ;  /* 0x0016501501007387 */ /* 0x0005e40000100800 */
[----:B--2---:R-:W-:-:S05]  /*69af0*/  MOV R21, R6 ;  /* 0x0000000600157202 */ /* 0x004fca0000000f00 */
[----:B------:R4:W-:Y:S01]  /*69b00*/  STL [R1+0x1654], R21 ;  /* 0x0016541501007387 */ /* 0x0009e20000100800 */
[----:B------:R-:W2:Y:S02]  /*69b10*/  LDL R6, [R1+0x244] ;  /* 0x0002440001067983 */ /* 0x000ea40000100800 */
[----:B------:R-:W3:Y:S01]  /*69b20*/  LDL R0, [R1+0x254] ;  /* 0x0002540001007983 */ /* 0x000ee20000100800 */
[----:B----4-:R-:W-:Y:S02]  /*69b30*/  MOV R21, R17 ;  /* 0x0000001100157202 */ /* 0x010fe40000000f00 */
[----:B------:R-:W4:Y:S03]  /*69b40*/  LDL R17, [R1+0x24c] ;  /* 0x00024c0001117983 */ /* 0x000f260000100800 */
[----:B------:R-:W-:-:S05]  /*69b50*/  @!P0 FMUL R21, R21, 16777216 ;  /* 0x4b80000015158820 */ /* 0x000fca0000400000 */
[----:B------:R0:W-:Y:S04]  /*69b60*/  @!P0 STL [R1+0x22c], R21 ;  /* 0x00022c1501008387 */ /* 0x0001e80000100800 */
[----:B0-----:R-:W2:Y:S02]  /*69b70*/  LDL.LU R21, [R1+0x1654] ;  /* 0x0016540001157983 */ /* 0x001ea40000300800 */
[----:B--2---:R-:W-:-:S05]  /*69b80*/  @!P0 FMUL R21, R21, 16777216 ;  /* 0x4b80000015158820 */ /* 0x004fca0000400000 */
[----:B------:R0:W-:Y:S04]  /*69b90*/  @!P0 STL [R1+0x234], R21 ;  /* 0x0002341501008387 */ /* 0x0001e80000100800 */
[----:B0-----:R-:W2:Y:S01]  /*69ba0*/  LDL.LU R21, [R1+0x1650] ;  /* 0x0016500001157983 */ /* 0x001ea20000300800 */
[----:B------:R-:W-:Y:S02]  /*69bb0*/  @!P0 FMUL R6, R6, 16777216 ;  /* 0x4b80000006068820 */ /* 0x000fe40000400000 */
[----:B----4-:R-:W-:Y:S02]  /*69bc0*/  @!P0 FMUL R17, R17, 16777216 ;  /* 0x4b80000011118820 */ /* 0x010fe40000400000 */
[----:B--2---:R-:W-:-:S05]  /*69bd0*/  @!P0 FMUL R21, R21, 16777216 ;  /* 0x4b80000015158820 */ /* 0x004fca0000400000 */
[----:B------:R0:W-:Y:S04]  /*69be0*/  @!P0 STL [R1+0x23c], R21 ;  /* 0x00023c1501008387 */ /* 0x0001e80000100800 */
[----:B0-----:R-:W2:Y:S01]  /*69bf0*/  LDL.LU R21, [R1+0x164c] ;  /* 0x00164c0001157983 */ /* 0x001ea20000300800 */
[----:B------:R0:W-:Y:S03]  /*69c00*/  @!P0 STL [R1+0x244], R6 ;  /* 0x0002440601008387 */ /* 0x0001e60000100800 */
[----:B0-----:R-:W4:Y:S01]  /*69c10*/  LDL.LU R6, [R1+0x1648] ;  /* 0x0016480001067983 */ /* 0x001f220000300800 */
[----:B------:R0:W-:Y:S03]  /*69c20*/  @!P0 STL [R1+0x24c], R17 ;  /* 0x00024c1101008387 */ /* 0x0001e60000100800 */
[----:B0-----:R-:W2:Y:S01]  /*69c30*/  LDL.LU R17, [R1+0x1644] ;  /* 0x0016440001117983 */ /* 0x001ea20000300800 */
[----:B---3--:R-:W-:-:S02]  /*69c40*/  @!P0 FMUL R0, R0, 16777216 ;  /* 0x4b80000000008820 */ /* 0x008fc40000400000 */
[----:B--2---:R-:W-:-:S05]  /*69c50*/  @!P0 FMUL R17, R17, 16777216 ;  /* 0x4b80000011118820 */ /* 0x004fca0000400000 */
[----:B------:R0:W-:Y:S04]  /*69c60*/  STL [R1+0x10], R17 ;  /* 0x0000101101007387 */ /* 0x0001e80000100800 */
[----:B0-----:R-:W2:Y:S01]  /*69c70*/  LDL.LU R17, [R1+0x1640] ;  /* 0x0016400001117983 */ /* 0x001ea20000300800 */
[----:B------:R0:W-:Y:S03]  /*69c80*/  @!P0 STL [R1+0x254], R0 ;  /* 0x0002540001008387 */ /* 0x0001e60000100800 */
[----:B0-----:R-:W3:Y:S01]  /*69c90*/  LDL R0, [R1+0x260] ;  /* 0x0002600001007983 */ /* 0x001ee20000100800 */
[----:B----4-:R-:W-:Y:S01]  /*69ca0*/  @!P0 FMUL R6, R6, 16777216 ;  /* 0x4b80000006068820 */ /* 0x010fe20000400000 */
[----:B------:R-:W-:-:S04]  /*69cb0*/  FSETP.GEU.AND P0, PT, |R21|, 1.175494350822287508e-38, PT ;  /* 0x008000001500780b */ /* 0x000fc80003f0e200 */
[----:B------:R0:W-:Y:S04]  /*69cc0*/  STL [R1+0x258], R6 ;  /* 0x0002580601007387 */ /* 0x0001e80000100800 */
[----:B0-----:R-:W4:Y:S01]  /*69cd0*/  LDL.LU R6, [R1+0x163c] ;  /* 0x00163c0001067983 */ /* 0x001f220000300800 */
[----:B------:R0:W-:Y:S03]  /*69ce0*/  STL [R1+0x1628], R21 ;  /* 0x0016281501007387 */ /* 0x0001e60000100800 */
[----:B0-----:R-:W2:Y:S01]  /*69cf0*/  LDL R21, [R1+0x268] ;  /* 0x0002680001157983 */ /* 0x001ea20000100800 */
[----:B---3--:R-:W-:-:S05]  /*69d00*/  @P1 FMUL R0, R0, 0.25 ;  /* 0x3e80000000001820 */ /* 0x008fca0000400000 */
[----:B------:R0:W-:Y:S04]  /*69d10*/  @P1 STL [R1+0x260], R0 ;  /* 0x0002600001001387 */ /* 0x0001e80000100800 */
[----:B0-----:R-:W3:Y:S04]  /*69d20*/  LDL R0, [R1+0x280] ;  /* 0x0002800001007983 */ /* 0x001ee80000100800 */
[----:B---3--:R0:W-:Y:S04]  /*69d30*/  STL [R1+0x1638], R0 ;  /* 0x0016380001007387 */ /* 0x0081e80000100800 */
[----:B0-----:R-:W3:Y:S01]  /*69d40*/  LDL R0, [R1+0x278] ;  /* 0x0002780001007983 */ /* 0x001ee20000100800 */
[----:B--2---:R-:W-:-:S02]  /*69d50*/  @P1 FMUL R21, R21, 0.25 ;  /* 0x3e80000015151820 */ /* 0x004fc40000400000 */
[----:B------:R-:W-:-:S03]  /*69d60*/  @P1 FMUL R17, R17, 0.25 ;  /* 0x3e80000011111820 */ /* 0x000fc60000400000 */
[----:B------:R0:W-:Y:S04]  /*69d70*/  @P1 STL [R1+0x268], R21 ;  /* 0x0002681501001387 */ /* 0x0001e80000100800 */
[----:B0-----:R-:W2:Y:S01]  /*69d80*/  LDL R21, [R1+0x288] ;  /* 0x0002880001157983 */ /* 0x001ea20000100800 */
[----:B------:R-:W-:Y:S02]  /*69d90*/  @P1 STL [R1+0x25c], R17 ;  /* 0x00025c1101001387 */ /* 0x000fe40000100800 */
[----:B---3--:R-:W-:-:S05]  /*69da0*/  @P1 FMUL R0, R0, 0.25 ;  /* 0x3e80000000001820 */ /* 0x008fca0000400000 */
[----:B------:R0:W-:Y:S04]  /*69db0*/  @P1 STL [R1+0x278], R0 ;  /* 0x0002780001001387 */ /* 0x0001e80000100800 */
[----:B0-----:R-:W3:Y:S01]  /*69dc0*/  LDL.LU R0, [R1+0x1638] ;  /* 0x0016380001007983 */ /* 0x001ee20000300800 */
[----:B--2---:R-:W-:Y:S02]  /*69dd0*/  @P1 FMUL R21, R21, 0.25 ;  /* 0x3e80000015151820 */ /* 0x004fe40000400000 */
[----:B----4-:R-:W-:Y:S02]  /*69de0*/  @P1 FMUL R6, R6, 0.25 ;  /* 0x3e80000006061820 */ /* 0x010fe40000400000 */
[----:B---3--:R-:W-:-:S05]  /*69df0*/  @P1 FMUL R0, R0, 0.25 ;  /* 0x3e80000000001820 */ /* 0x008fca0000400000 */
[----:B------:R0:W-:Y:S04]  /*69e00*/  @P1 STL [R1+0x280], R0 ;  /* 0x0002800001001387 */ /* 0x0001e80000100800 */
[----:B0-----:R-:W2:Y:S01]  /*69e10*/  LDL R0, [R1+0x290] ;  /* 0x0002900001007983 */ /* 0x001ea20000100800 */
[----:B------:R0:W-:Y:S03]  /*69e20*/  @P1 STL [R1+0x288], R21 ;  /* 0x0002881501001387 */ /* 0x0001e60000100800 */
[----:B0-----:R-:W3:Y:S01]  /*69e30*/  LDL R21, [R1+0x2a0] ;  /* 0x0002a00001157983 */ /* 0x001ee20000100800 */
[----:B------:R-:W-:Y:S02]  /*69e40*/  @P1 STL [R1+0x270], R6 ;  /* 0x0002700601001387 */ /* 0x000fe40000100800 */
[----:B------:R0:W-:Y:S02]  /*69e50*/  STL [R1+0x1618], R6 ;  /* 0x0016180601007387 */ /* 0x0001e40000100800 */
[----:B0-----:R-:W4:Y:S01]  /*69e60*/  LDL R6, [R1+0x298] ;  /* 0x0002980001067983 */ /* 0x001f220000100800 */
[----:B--2---:R-:W-:-:S05]  /*69e70*/  @P1 FMUL R0, R0, 0.25 ;  /* 0x3e80000000001820 */ /* 0x004fca0000400000 */
[----:B------:R0:W-:Y:S01]  /*69e80*/  @P1 STL [R1+0x290], R0 ;  /* 0x0002900001001387 */ /* 0x0001e20000100800 */
[----:B---3--:R-:W-:-:S03]  /*69e90*/  @P1 FMUL R21, R21, 0.25 ;  /* 0x3e80000015151820 */ /* 0x008fc60000400000 */
[----:B0-----:R-:W2:Y:S01]  /*69ea0*/  LDL.LU R0, [R1+0x1634] ;  /* 0x0016340001007983 */ /* 0x001ea20000300800 */
[----:B----4-:R-:W-:-:S05]  /*69eb0*/  @P1 FMUL R6, R6, 0.25 ;  /* 0x3e80000006061820 */ /* 0x010fca0000400000 */
[----:B------:R0:W-:Y:S02]  /*69ec0*/  @P1 STL [R1+0x298], R6 ;  /* 0x0002980601001387 */ /* 0x0001e40000100800 */
[----:B0-----:R-:W-:Y:S02]  /*69ed0*/  IMAD.MOV.U32 R6, RZ, RZ, R17 ;  /* 0x000000ffff067224 */ /* 0x001fe400078e0011 */
[----:B------:R-:W3:Y:S01]  /*69ee0*/  LDL R17, [R1+0x2a8] ;  /* 0x0002a80001117983 */ /* 0x000ee20000100800 */
[----:B------:R0:W-:Y:S03]  /*69ef0*/  @P1 STL [R1+0x2a0], R21 ;  /* 0x0002a01501001387 */ /* 0x0001e60000100800 */
[----:B0-----:R-:W4:Y:S04]  /*69f00*/  LDL R21, [R1+0x2c8] ;  /* 0x0002c80001157983 */ /* 0x001f280000100800 */
[----:B----4-:R0:W-:Y:S04]  /*69f10*/  STL [R1+0x162c], R21 ;  /* 0x00162c1501007387 */ /* 0x0101e80000100800 */
[----:B0-----:R-:W4:Y:S01]  /*69f20*/  LDL R21, [R1+0x2c0] ;  /* 0x0002c00001157983 */ /* 0x001f220000100800 */
[----:B---3--:R-:W-:-:S05]  /*69f30*/  @P1 FMUL R17, R17, 0.25 ;  /* 0x3e80000011111820 */ /* 0x008fca0000400000 */
[----:B------:R0:W-:Y:S04]  /*69f40*/  @P1 STL [R1+0x2a8], R17 ;  /* 0x0002a81101001387 */ /* 0x0001e80000100800 */
[----:B0-----:R-:W3:Y:S01]  /*69f50*/  LDL.LU R17, [R1+0x1630] ;  /* 0x0016300001117983 */ /* 0x001ee20000300800 */
[----:B----4-:R-:W-:-:S05]  /*69f60*/  @P1 FMUL R21, R21, 0.25 ;  /* 0x3e80000015151820 */ /* 0x010fca0000400000 */
[----:B------:R0:W-:Y:S04]  /*69f70*/  @P1 STL [R1+0x2c0], R21 ;  /* 0x0002c01501001387 */ /* 0x0001e80000100800 */
[----:B0-----:R-:W4:Y:S02]  /*69f80*/  LDL.LU R21, [R1+0x162c] ;  /* 0x00162c0001157983 */ /* 0x001f240000300800 */
[----:B----4-:R-:W-:-:S05]  /*69f90*/  @P1 FMUL R21, R21, 0.25 ;  /* 0x3e80000015151820 */ /* 0x010fca0000400000 */
[----:B------:R0:W-:Y:S04]  /*69fa0*/  @P1 STL [R1+0x2c8], R21 ;  /* 0x0002c81501001387 */ /* 0x0001e80000100800 */
[----:B0-----:R-:W4:Y:S01]  /*69fb0*/  LDL.LU R21, [R1+0x1628] ;  /* 0x0016280001157983 */ /* 0x001f220000300800 */
[----:B---3--:R-:W-:Y:S02]  /*69fc0*/  @P1 FMUL R17, R17, 0.25 ;  /* 0x3e80000011111820 */ /* 0x008fe40000400000 */
[----:B------:R4:W-:Y:S02]  /*69fd0*/  STL [R1+0x1624], R6 ;  /* 0x0016240601007387 */ /* 0x0009e40000100800 */
[----:B--2---:R-:W-:Y:S01]  /*69fe0*/  @P1 FMUL R0, R0, 0.25 ;  /* 0x3e80000000001820 */ /* 0x004fe20000400000 */
[----:B----4-:R-:W-:-:S02]  /*69ff0*/  MOV R6, R21 ;  /* 0x0000001500067202 */ /* 0x010fc40000000f00 */
[----:B------:R-:W2:Y:S01]  /*6a000*/  LDL R21, [R1+0x2d0] ;  /* 0x0002d00001157983 */ /* 0x000ea20000100800 */
[----:B------:R-:W-:Y:S02]  /*6a010*/  @P1 STL [R1+0x2b0], R17 ;  /* 0x0002b01101001387 */ /* 0x000fe40000100800 */
[----:B------:R0:W-:Y:S02]  /*6a020*/  STL [R1+0x15fc], R17 ;  /* 0x0015fc1101007387 */ /* 0x0001e40000100800 */
[----:B------:R-:W-:Y:S01]  /*6a030*/  @P1 FMUL R6, R6, 0.25 ;  /* 0x3e80000006061820 */ /* 0x000fe20000400000 */
[----:B0-----:R-:W3:Y:S01]  /*6a040*/  LDL R17, [R1+0x280] ;  /* 0x0002800001117983 */ /* 0x001ee20000100800 */
[----:B------:R-:W-:Y:S02]  /*6a050*/  @P1 STL [R1+0x2b8], R0 ;  /* 0x0002b80001001387 */ /* 0x000fe40000100800 */
[----:B------:R0:W-:Y:S02]  /*6a060*/  STL [R1+0x1600], R0 ;  /* 0x0016000001007387 */ /* 0x0001e40000100800 */
[----:B0-----:R-:W4:Y:S01]  /*6a070*/  LDL R0, [R1+0x288] ;  /* 0x0002880001007983 */ /* 0x001f220000100800 */
[----:B------:R0:W-:Y:S03]  /*6a080*/  @P1 STL [R1+0x14], R6 ;  /* 0x0000140601001387 */ /* 0x0001e60000100800 */
[----:B0-----:R-:W3:Y:S01]  /*6a090*/  LDL.LU R6, [R1+0x1624] ;  /* 0x0016240001067983 */ /* 0x001ee20000300800 */
[----:B--2---:R-:W-:-:S05]  /*6a0a0*/  @P1 FMUL R21, R21, 0.25 ;  /* 0x3e80000015151820 */ /* 0x004fca0000400000 */
[----:B------:R0:W-:Y:S04]  /*6a0b0*/  @P1 STL [R1+0x2d0], R21 ;  /* 0x0002d01501001387 */ /* 0x0001e80000100800 */
[----:B0-----:R-:W2:Y:S01]  /*6a0c0*/  LDL.LU R21, [R1+0x1620] ;  /* 0x0016200001157983 */ /* 0x001ea20000300800 */
[----:B------:R3:W-:Y:S02]  /*6a0d0*/  STL [R1+0x161c], R20 ;  /* 0x00161c1401007387 */ /* 0x0007e40000100800 */
[----:B---3--:R-:W-:Y:S02]  /*6a0e0*/  MOV R20, R6 ;  /* 0x0000000600147202 */ /* 0x008fe40000000f00 */
[----:B------:R-:W3:Y:S03]  /*6a0f0*/  LDL R6, [R1+0x260] ;  /* 0x0002600001067983 */ /* 0x000ee60000100800 */
[----:B------:R-:W-:Y:S01]  /*6a100*/  @!P0 FMUL R20, R20, 16777216 ;  /* 0x4b80000014148820 */ /* 0x000fe20000400000 */
[----:B--2---:R-:W-:Y:S01]  /*6a110*/  FSETP.GT.AND P1, PT, |R21|, 8.50705917302346158658e+37, PT ;  /* 0x7e8000001500780b */ /* 0x004fe20003f24200 */
[----:B------:R0:W-:Y:S04]  /*6a120*/  STL [R1+0x1604], R21 ;  /* 0x0016041501007387 */ /* 0x0001e80000100800 */
[----:B0-----:R-:W2:Y:S01]  /*6a130*/  LDL R21, [R1+0x268] ;  /* 0x0002680001157983 */ /* 0x001ea20000100800 */
[----:B------:R0:W-:Y:S02]  /*6a140*/  @!P0 STL [R1+0x25c], R20 ;  /* 0x00025c1401008387 */ /* 0x0001e40000100800 */
[----:B---3--:R-:W-:Y:S01]  /*6a150*/  @!P0 FMUL R6, R6, 16777216 ;  /* 0x4b80000006068820 */ /* 0x008fe20000400000 */
[----:B0-----:R-:W3:Y:S04]  /*6a160*/  LDL.LU R20, [R1+0x161c] ;  /* 0x00161c0001147983 */ /* 0x001ee80000300800 */
[----:B------:R0:W-:Y:S04]  /*6a170*/  @!P0 STL [R1+0x260], R6 ;  /* 0x0002600601008387 */ /* 0x0001e80000100800 */
[----:B0-----:R-:W3:Y:S01]  /*6a180*/  LDL.LU R6, [R1+0x1618] ;  /* 0x0016180001067983 */ /* 0x001ee20000300800 */
[----:B----4-:R2:W-:Y:S02]  /*6a190*/  STL [R1+0x1614], R0 ;  /* 0x0016140001007387 */ /* 0x0105e40000100800 */
[----:B------:R3:W-:Y:S02]  /*6a1a0*/  STL [R1+0x1610], R17 ;  /* 0x0016101101007387 */ /* 0x0007e40000100800 */
[----:B--2---:R-:W-:-:S04]  /*6a1b0*/  IMAD.MOV.U32 R0, RZ, RZ, R21 ;  /* 0x000000ffff007224 */ /* 0x004fc800078e0015 */
[----:B------:R-:W-:Y:S01]  /*6a1c0*/  @!P0 FMUL R0, R0, 16777216 ;  /* 0x4b80000000008820 */ /* 0x000fe20000400000 */
[----:B---3--:R-:W-:Y:S02]  /*6a1d0*/  MOV R17, R6 ;  /* 0x0000000600117202 */ /* 0x008fe40000000f00 */
[----:B------:R-:W2:Y:S01]  /*6a1e0*/  LDL.LU R6, [R1+0x24] ;  /* 0x0000240001067983 */ /* 0x000ea20000300800 */
[----:B------:R-:W3:Y:S02]  /*6a1f0*/  LDL R21, [R1+0x278] ;  /* 0x0002780001157983 */ /* 0x000ee40000100800 */
[----:B------:R0:W-:Y:S02]  /*6a200*/  @!P0 STL [R1+0x268], R0 ;  /* 0x0002680001008387 */ /* 0x0001e40000100800 */
[----:B------:R-:W-:Y:S01]  /*6a210*/  @!P0 FMUL R17, R17, 16777216 ;  /* 0x4b80000011118820 */ /* 0x000fe20000400000 */
[----:B0-----:R-:W4:Y:S04]  /*6a220*/  LDL.LU R0, [R1+0x1614] ;  /* 0x0016140001007983 */ /* 0x001f280000300800 */
[----:B------:R0:W-:Y:S02]  /*6a230*/  @!P0 STL [R1+0x270], R17 ;  /* 0x0002701101008387 */ /* 0x0001e40000100800 */
[----:B0-----:R-:W2:Y:S01]  /*6a240*/  LDL.LU R17, [R1+0x1610] ;  /* 0x0016100001117983 */ /* 0x001ea20000300800 */
[----:B---3--:R-:W-:-:S05]  /*6a250*/  @!P0 FMUL R21, R21, 16777216 ;  /* 0x4b80000015158820 */ /* 0x008fca0000400000 */
[----:B------:R-:W-:Y:S01]  /*6a260*/  @!P0 STL [R1+0x278], R21 ;  /* 0x0002781501008387 */ /* 0x000fe20000100800 */
[----:B------:R4:W-:Y:S02]  /*6a270*/  STL [R1+0x1608], R16 ;  /* 0x0016081001007387 */ /* 0x0009e40000100800 */
[----:B----4-:R-:W-:-:S05]  /*6a280*/  MOV R16, R0 ;  /* 0x0000000000107202 */ /* 0x010fca0000000f00 */
[----:B------:R2:W-:Y:S01]  /*6a290*/  STL [R1+0x160c], R16 ;  /* 0x00160c1001007387 */ /* 0x0005e20000100800 */
[----:B------:R-:W3:Y:S02]  /*6a2a0*/  LDL R21, [R1+0x290] ;  /* 0x0002900001157983 */ /* 0x000ee40000100800 */
[----:B------:R-:W4:Y:S02]  /*6a2b0*/  LDL R0, [R1+0x298] ;  /* 0x0002980001007983 */ /* 0x000f240000100800 */
[----:B--2---:R-:W-:Y:S02]  /*6a2c0*/  IMAD.MOV.U32 R16, RZ, RZ, R17 ;  /* 0x000000ffff107224 */ /* 0x004fe400078e0011 */
[----:B------:R-:W2:Y:S02]  /*6a2d0*/  LDL R17, [R1+0x2a0] ;  /* 0x0002a00001117983 */ /* 0x000ea40000100800 */
[----:B------:R-:W-:-:S05]  /*6a2e0*/  @!P0 FMUL R16, R16, 16777216 ;  /* 0x4b80000010108820 */ /* 0x000fca0000400000 */
[----:B------:R0:W-:Y:S04]  /*6a2f0*/  @!P0 STL [R1+0x280], R16 ;  /* 0x0002801001008387 */ /* 0x0001e80000100800 */
[----:B0-----:R-:W2:Y:S01]  /*6a300*/  LDL.LU R16, [R1+0x160c] ;  /* 0x00160c0001107983 */ /* 0x001ea20000300800 */
[----:B---3--:R-:W-:Y:S02]  /*6a310*/  @!P0 FMUL R21, R21, 16777216 ;  /* 0x4b80000015158820 */ /* 0x008fe40000400000 */
[----:B----4-:R-:W-:Y:S02]  /*6a320*/  @!P0 FMUL R0, R0, 16777216 ;  /* 0x4b80000000008820 */ /* 0x010fe40000400000 */
[----:B--2---:R-:W-:Y:S02]  /*6a330*/  @!P0 FMUL R17, R17, 16777216 ;  /* 0x4b80000011118820 */ /* 0x004fe40000400000 */
[----:B------:R-:W-:-:S05]  /*6a340*/  @!P0 FMUL R16, R16, 16777216 ;  /* 0x4b80000010108820 */ /* 0x000fca0000400000 */
[----:B------:R0:W-:Y:S04]  /*6a350*/  @!P0 STL [R1+0x288], R16 ;  /* 0x0002881001008387 */ /* 0x0001e80000100800 */
[----:B0-----:R-:W2:Y:S01]  /*6a360*/  LDL.LU R16, [R1+0x1608] ;  /* 0x0016080001107983 */ /* 0x001ea20000300800 */
[----:B------:R0:W-:Y:S03]  /*6a370*/  @!P0 STL [R1+0x290], R21 ;  /* 0x0002901501008387 */ /* 0x0001e60000100800 */
[----:B0-----:R-:W3:Y:S01]  /*6a380*/  LDL.LU R21, [R1+0x1604] ;  /* 0x0016040001157983 */ /* 0x001ee20000300800 */
[----:B------:R0:W-:Y:S03]  /*6a390*/  @!P0 STL [R1+0x298], R0 ;  /* 0x0002980001008387 */ /* 0x0001e60000100800 */
[----:B0-----:R-:W4:Y:S01]  /*6a3a0*/  LDL.LU R0, [R1+0x1600] ;  /* 0x0016000001007983 */ /* 0x001f220000300800 */
[----:B------:R0:W-:Y:S03]  /*6a3b0*/  @!P0 STL [R1+0x2a0], R17 ;  /* 0x0002a01101008387 */ /* 0x0001e60000100800 */
[----:B0-----:R-:W2:Y:S01]  /*6a3c0*/  LDL.LU R17, [R1+0x15fc] ;  /* 0x0015fc0001117983 */ /* 0x001ea20000300800 */
[----:B------:R0:W-:Y:S03]  /*6a3d0*/  STL [R1+0x15d8], R4 ;  /* 0x0015d80401007387 */ /* 0x0001e60000100800 */
[----:B0-----:R-:W2:Y:S01]  /*6a3e0*/  LDL R4, [R1+0x2a8] ;  /* 0x0002a80001047983 */ /* 0x001ea20000100800 */
[----:B------:R4:W-:Y:S02]  /*6a3f0*/  STL [R1+0x15f4], R6 ;  /* 0x0015f40601007387 */ /* 0x0009e40000100800 */
[----:B----4-:R-:W-:Y:S01]  /*6a400*/  MOV R6, R0 ;  /* 0x0000000000067202 */ /* 0x010fe20000000f00 */
[----:B------:R-:W-:Y:S01]  /*6a410*/  IMAD.MOV.U32 R0, RZ, RZ, R5 ;  /* 0x000000ffff007224 */ /* 0x000fe200078e0005 */
[----:B------:R-:W-:Y:S01]  /*6a420*/  MOV R5, R23 ;  /* 0x0000001700057202 */ /* 0x000fe20000000f00 */
[----:B------:R-:W-:Y:S01]  /*6a430*/  MOV R23, R18 ;  /* 0x0000001200177202 */ /* 0x000fe20000000f00 */
[----:B------:R-:W-:Y:S01]  /*6a440*/  MOV R18, R3 ;  /* 0x0000000300127202 */ /* 0x000fe20000000f00 */
[----:B------:R-:W-:Y:S01]  /*6a450*/  MOV R3, R22 ;  /* 0x0000001600037202 */ /* 0x000fe20000000f00 */
[----:B------:R-:W-:Y:S01]  /*6a460*/  MOV R22, R25 ;  /* 0x0000001900167202 */ /* 0x000fe20000000f00 */
[----:B--2---:R-:W-:-:S05]  /*6a470*/  @!P0 FMUL R4, R4, 16777216 ;  /* 0x4b80000004048820 */ /* 0x004fca0000400000 */
[----:B------:R-:W-:Y:S01]  /*6a480*/  @!P0 STL [R1+0x2a8], R4 ;  /* 0x0002a80401008387 */ /* 0x000fe20000100800 */
[----:B------:R0:W-:Y:S02]  /*6a490*/  STL [R1+0x15f8], R6 ;  /* 0x0015f80601007387 */ /* 0x0001e40000100800 */
[----:B------:R-:W2:Y:S01]  /*6a4a0*/  LDL R25, [R1+0x6f0] ;  /* 0x0006f00001197983 */ /* 0x000ea20000100800 */
[----:B0-----:R-:W-:Y:S01]  /*6a4b0*/  MOV R6, R17 ;  /* 0x0000001100067202 */ /* 0x001fe20000000f00 */
[----:B---3--:R-:W-:Y:S02]  /*6a4c0*/  IMAD.MOV.U32 R4, RZ, RZ, R21 ;  /* 0x000000ffff047224 */ /* 0x008fe400078e0015 */
[----:B------:R-:W-:Y:S01]  /*6a4d0*/  IMAD.MOV.U32 R21, RZ, RZ, R19 ;  /* 0x000000ffff157224 */ /* 0x000fe200078e0013 */
[----:B------:R-:W3:Y:S04]  /*6a4e0*/  LDL R17, [R1+0x34c] ;  /* 0x00034c0001117983 */ /* 0x000ee80000100800 */
[----:B------:R-:W4:Y:S01]  /*6a4f0*/  LDL R19, [R1+0x5a8] ;  /* 0x0005a80001137983 */ /* 0x000f220000100800 */
[----:B------:R-:W-:-:S02]  /*6a500*/  @!P0 FMUL R6, R6, 16777216 ;  /* 0x4b80000006068820 */ /* 0x000fc40000400000 */
[----:B------:R0:W-:Y:S02]  /*6a510*/  STL [R1+0x15dc], R16 ;  /* 0x0015dc1001007387 */ /* 0x0001e40000100800 */
[----:B0-----:R-:W2:Y:S01]  /*6a520*/  LDL R16, [R1+0x2c0] ;  /* 0x0002c00001107983 */ /* 0x001ea20000100800 */
[----:B------:R0:W-:Y:S03]  /*6a530*/  @!P0 STL [R1+0x2b0], R6 ;  /* 0x0002b00601008387 */ /* 0x0001e60000100800 */
[----:B0-----:R-:W3:Y:S01]  /*6a540*/  LDL.LU R6, [R1+0x15f8] ;  /* 0x0015f80001067983 */ /* 0x001ee20000300800 */
[----:B--2---:R-:W-:Y:S02]  /*6a550*/  @!P0 FMUL R16, R16, 16777216 ;  /* 0x4b80000010108820 */ /* 0x004fe40000400000 */
[----:B---3--:R-:W-:-:S05]  /*6a560*/  @!P0 FMUL R6, R6, 16777216 ;  /* 0x4b80000006068820 */ /* 0x008fca0000400000 */
[----:B------:R0:W-:Y:S04]  /*6a570*/  @!P0 STL [R1+0x2b8], R6 ;  /* 0x0002b80601008387 */ /* 0x0001e80000100800 */
[----:B0-----:R-:W2:Y:S01]  /*6a580*/  LDL.LU R6, [R1+0x15f4] ;  /* 0x0015f40001067983 */ /* 0x001ea20000300800 */
[----:B------:R0:W-:Y:S03]  /*6a590*/  @!P0 STL [R1+0x2c0], R16 ;  /* 0x0002c01001008387 */ /* 0x0001e60000100800 */
[----:B0-----:R-:W3:Y:S04]  /*6a5a0*/  LDL R16, [R1+0x2d0] ;  /* 0x0002d00001107983 */ /* 0x001ee80000100800 */
[----:B---3--:R0:W-:Y:S04]  /*6a5b0*/  STL [R1+0x15ec], R16 ;  /* 0x0015ec1001007387 */ /* 0x0081e80000100800 */
[----:B0-----:R-:W3:Y:S04]  /*6a5c0*/  LDL R16, [R1+0x14] ;  /* 0x0000140001107983 */ /* 0x001ee80000100800 */
[----:B---3--:R0:W-:Y:S04]  /*6a5d0*/  STL [R1+0x15f0], R16 ;  /* 0x0015f01001007387 */ /* 0x0081e80000100800 */
[----:B0-----:R-:W3:Y:S02]  /*6a5e0*/  LDL R16, [R1+0x2c8] ;  /* 0x0002c80001107983 */ /* 0x001ee40000100800 */
[----:B---3--:R-:W-:-:S05]  /*6a5f0*/  @!P0 FMUL R16, R16, 16777216 ;  /* 0x4b80000010108820 */ /* 0x008fca0000400000 */
[----:B------:R0:W-:Y:S04]  /*6a600*/  @!P0 STL [R1+0x2c8], R16 ;  /* 0x0002c81001008387 */ /* 0x0001e80000100800 */
[----:B0-----:R-:W3:Y:S02]  /*6a610*/  LDL.LU R16, [R1+0x15f0] ;  /* 0x0015f00001107983 */ /* 0x001ee40000300800 */
[----:B---3--:R-:W-:-:S05]  /*6a620*/  @!P0 FMUL R16, R16, 16777216 ;  /* 0x4b80000010108820 */ /* 0x008fca0000400000 */
[----:B------:R0:W-:Y:S04]  /*6a630*/  @!P0 STL [R1+0x14], R16 ;  /* 0x0000141001008387 */ /* 0x0001e80000100800 */
[----:B0-----:R-:W3:Y:S02]  /*6a640*/  LDL.LU R16, [R1+0x15ec] ;  /* 0x0015ec0001107983 */ /* 0x001ee40000300800 */
[----:B---3--:R-:W-:-:S05]  /*6a650*/  @!P0 FMUL R16, R16, 16777216 ;  /* 0x4b80000010108820 */ /* 0x008fca0000400000 */
[----:B------:R-:W-:Y:S01]  /*6a660*/  @!P0 STL [R1+0x2d0], R16 ;  /* 0x0002d01001008387 */ /* 0x000fe20000100800 */
[----:B------:R0:W-:Y:S03]  /*6a670*/  STL [R1+0x1584], R7 ;  /* 0x0015840701007387 */ /* 0x0001e60000100800 */
[----:B0-----:R-:W3:Y:S04]  /*6a680*/  LDL.LU R7, [R1+0x2d4] ;  /* 0x0002d40001077983 */ /* 0x001ee80000300800 */
[----:B---3--:R-:W-:Y:S01]  /*6a690*/  STL [R1+0x15cc], R7 ;  /* 0x0015cc0701007387 */ /* 0x008fe20000100800 */
[----:B------:R0:W-:Y:S03]  /*6a6a0*/  STL [R1+0x1588], R5 ;  /* 0x0015880501007387 */ /* 0x0001e60000100800 */
[----:B0-----:R-:W3:Y:S04]  /*6a6b0*/  LDL R5, [R1+0x1c] ;  /* 0x00001c0001057983 */ /* 0x001ee80000100800 */
[----:B---3--:R0:W-:Y:S04]  /*6a6c0*/  STL [R1+0x15c4], R5 ;  /* 0x0015c40501007387 */ /* 0x0081e80000100800 */
[----:B0-----:R-:W3:Y:S04]  /*6a6d0*/  LDL R5, [R1+0x29c] ;  /* 0x00029c0001057983 */ /* 0x001ee80000100800 */
[----:B---3--:R-:W-:Y:S01]  /*6a6e0*/  STL [R1+0x15e0], R5 ;  /* 0x0015e00501007387 */ /* 0x008fe20000100800 */
[----:B------:R0:W-:Y:S03]  /*6a6f0*/  STL [R1+0x158c], R23 ;  /* 0x00158c1701007387 */ /* 0x0001e60000100800 */
[----:B0-----:R-:W3:Y:S04]  /*6a700*/  LDL.LU R23, [R1+0x2d8] ;  /* 0x0002d80001177983 */ /* 0x001ee80000300800 */
[----:B---3--:R0:W-:Y:S04]  /*6a710*/  STL [R1+0x15c8], R23 ;  /* 0x0015c81701007387 */ /* 0x0081e80000100800 */
[----:B0-----:R-:W3:Y:S04]  /*6a720*/  LDL R23, [R1+0x2b4] ;  /* 0x0002b40001177983 */ /* 0x001ee80000100800 */
[----:B---3--:R0:W-:Y:S01]  /*6a730*/  STL [R1+0x15e4], R23 ;  /* 0x0015e41701007387 */ /* 0x0081e20000100800 */
[----:B------:R-:W-:Y:S02]  /*6a740*/  STL [R1+0x1590], R0 ;  /* 0x0015900001007387 */ /* 0x000fe40000100800 */
[----:B------:R1:W-:Y:S02]  /*6a750*/  STL [R1+0x15e8], R10 ;  /* 0x0015e80a01007387 */ /* 0x0003e40000100800 */
[----:B------:R-:W3:Y:S01]  /*6a760*/  LDL R7, [R1+0x274] ;  /* 0x0002740001077983 */ /* 0x000ee20000100800 */
[----:B------:R-:W2:Y:S04]  /*6a770*/  LDL R5, [R1+0x284] ;  /* 0x0002840001057983 */ /* 0x000ea80000100800 */
[----:B------:R-:W4:Y:S04]  /*6a780*/  LDL R16, [R1+0x28c] ;  /* 0x00028c0001107983 */ /* 0x000f280000100800 */
[----:B0-----:R-:W4:Y:S04]  /*6a790*/  LDL R23, [R1+0x26c] ;  /* 0x00026c0001177983 */ /* 0x001f280000100800 */
[----:B-1----:R-:W4:Y:S01]  /*6a7a0*/  LDL R10, [R1+0x264] ;  /* 0x00026400010a7983 */ /* 0x002f220000100800 */
[----:B------:R-:W-:-:S02]  /*6a7b0*/  MOV R0, R4 ;  /* 0x0000000400007202 */ /* 0x000fc40000000f00 */
[----:B------:R-:W4:Y:S02]  /*6a7c0*/  LDL R4, [R1+0x294] ;  /* 0x0002940001047983 */ /* 0x000f240000100800 */
[----:B------:R-:W-:Y:S01]  /*6a7d0*/  FSETP.GEU.AND P0, PT, |R0|, 1.175494350822287508e-38, PT ;  /* 0x008000000000780b */ /* 0x000fe20003f0e200 */
[----:B------:R0:W-:Y:S04]  /*6a7e0*/  STL [R1+0x15d0], R0 ;  /* 0x0015d00001007387 */ /* 0x0001e80000100800 */
[----:B0-----:R-:W4:Y:S01]  /*6a7f0*/  LDL R0, [R1+0x27c] ;  /* 0x00027c0001007983 */ /* 0x001f220000100800 */
[----:B---3--:R-:W-:Y:S02]  /*6a800*/  @P1 FMUL R7, R7, 0.25 ;  /* 0x3e80000007071820 */ /* 0x008fe40000400000 */
[----:B--2---:R-:W-:-:S02]  /*6a810*/  @P1 FMUL R5, R5, 0.25 ;  /* 0x3e80000005051820 */ /* 0x004fc40000400000 */
[----:B----4-:R-:W-:Y:S02]  /*6a820*/  @P1 FMUL R10, R10, 0.25 ;  /* 0x3e8000000a0a1820 */ /* 0x010fe40000400000 */
[----:B------:R-:W-:Y:S02]  /*6a830*/  @P1 FMUL R23, R23, 0.25 ;  /* 0x3e80000017171820 */ /* 0x000fe40000400000 */
[----:B------:R-:W-:Y:S01]  /*6a840*/  @P1 FMUL R16, R16, 0.25 ;  /* 0x3e80000010101820 */ /* 0x000fe20000400000 */
[----:B------:R0:W-:Y:S01]  /*6a850*/  @P1 STL [R1+0x264], R10 ;  /* 0x0002640a01001387 */ /* 0x0001e20000100800 */
[----:B------:R-:W-:-:S03]  /*6a860*/  @P1 FMUL R4, R4, 0.25 ;  /* 0x3e80000004041820 */ /* 0x000fc60000400000 */
[----:B0-----:R-:W2:Y:S01]  /*6a870*/  LDL.LU R10, [R1+0x15e8] ;  /* 0x0015e800010a7983 */ /* 0x001ea20000300800 */
[----:B------:R0:W-:Y:S02]  /*6a880*/  @P1 STL [R1+0x26c], R23 ;  /* 0x00026c1701001387 */ /* 0x0001e40000100800 */
[----:B------:R-:W-:Y:S01]  /*6a890*/  @P1 FMUL R0, R0, 0.25 ;  /* 0x3e80000000001820 */ /* 0x000fe20000400000 */
[----:B0-----:R-:W3:Y:S01]  /*6a8a0*/  LDL.LU R23, [R1+0x15e4] ;  /* 0x0015e40001177983 */ /* 0x001ee20000300800 */
[----:B------:R0:W-:Y:S03]  /*6a8b0*/  @P1 STL [R1+0x274], R7 ;  /* 0x0002740701001387 */ /* 0x0001e60000100800 */
[----:B0-----:R-:W4:Y:S01]  /*6a8c0*/  LDL R7, [R1+0x2a4] ;  /* 0x0002a40001077983 */ /* 0x001f220000100800 */
[----:B------:R0:W-:Y:S03]  /*6a8d0*/  @P1 STL [R1+0x284], R5 ;  /* 0x0002840501001387 */ /* 0x0001e60000100800 */
[----:B0-----:R-:W2:Y:S01]  /*6a8e0*/  LDL.LU R5, [R1+0x15e0] ;  /* 0x0015e00001057983 */ /* 0x001ea20000300800 */
[----:B------:R0:W-:Y:S03]  /*6a8f0*/  @P1 STL [R1+0x28c], R16 ;  /* 0x00028c1001001387 */ /* 0x0001e60000100800 */
[----:B0-----:R-:W3:Y:S01]  /*6a900*/  LDL.LU R16, [R1+0x15dc] ;  /* 0x0015dc0001107983 */ /* 0x001ee20000300800 */
[----:B------:R0:W-:Y:S03]  /*6a910*/  @P1 STL [R1+0x294], R4 ;  /* 0x0002940401001387 */ /* 0x0001e60000100800 */
[----:B0-----:R-:W3:Y:S01]  /*6a920*/  LDL.LU R4, [R1+0x15d8] ;  /* 0x0015d80001047983 */ /* 0x001ee20000300800 */
[----:B------:R-:W-:Y:S02]  /*6a930*/  @P1 STL [R1+0x27c], R0 ;  /* 0x00027c0001001387 */ /* 0x000fe40000100800 */
[----:B------:R0:W-:Y:S02]  /*6a940*/  STL [R1+0x15d4], R0 ;  /* 0x0015d40001007387 */ /* 0x0001e40000100800 */
[----:B0-----:R-:W3:Y:S01]  /*6a950*/  LDL R0, [R1+0x2c4] ;  /* 0x0002c40001007983 */ /* 0x001ee20000100800 */
[----:B----4-:R-:W-:-:S05]  /*6a960*/  @P1 FMUL R7, R7, 0.25 ;  /* 0x3e80000007071820 */ /* 0x010fca0000400000 */
[----:B------:R0:W-:Y:S01]  /*6a970*/  @P1 STL [R1+0x2a4], R7 ;  /* 0x0002a40701001387 */ /* 0x0001e20000100800 */
[----:B--2---:R-:W-:-:S03]  /*6a980*/  @P1 FMUL R5, R5, 0.25 ;  /* 0x3e80000005051820 */ /* 0x004fc60000400000 */
[----:B0-----:R-:W2:Y:S02]  /*6a990*/  LDL R7, [R1+0x2cc] ;  /* 0x0002cc0001077983 */ /* 0x001ea40000100800 */
[----:B------:R-:W-:Y:S02]  /*6a9a0*/  @P1 STL [R1+0x29c], R5 ;  /* 0x00029c0501001387 */ /* 0x000fe40000100800 */
[----:B---3--:R-:W-:-:S05]  /*6a9b0*/  @P1 FMUL R0, R0, 0.25 ;  /* 0x3e80000000001820 */ /* 0x008fca0000400000 */
[----:B------:R0:W-:Y:S04]  /*6a9c0*/  @P1 STL [R1+0x2c4], R0 ;  /* 0x0002c40001001387 */ /* 0x0001e80000100800 */
[----:B0-----:R-:W3:Y:S01]  /*6a9d0*/  LDL.LU R0, [R1+0x15d4] ;  /* 0x0015d40001007983 */ /* 0x001ee20000300800 */
[----:B------:R-:W-:Y:S02]  /*6a9e0*/  @P1 FMUL R23, R23, 0.25 ;  /* 0x3e80000017171820 */ /* 0x000fe40000400000 */
[----:B------:R-:W-:-:S03]  /*6a9f0*/  @P1 FMUL R4, R4, 0.25 ;  /* 0x3e80000004041820 */ /* 0x000fc60000400000 */
[----:B------:R-:W-:Y:S02]  /*6aa00*/  @P1 STL [R1+0x2b4], R23 ;  /* 0x0002b41701001387 */ /* 0x000fe40000100800 */
[----:B------:R-:W-:Y:S02]  /*6aa10*/  @P1 STL [R1+0x2ac], R4 ;  /* 0x0002ac0401001387 */ /* 0x000fe40000100800 */
[----:B------:R3:W-:Y:S02]  /*6aa20*/  STL [R1+0x15b4], R4 ;  /* 0x0015b40401007387 */ /* 0x0007e40000100800 */
[----:B--2---:R-:W-:Y:S02]  /*6aa30*/  @P1 FMUL R7, R7, 0.25 ;  /* 0x3e80000007071820 */ /* 0x004fe40000400000 */
[----:B---3--:R-:W-:Y:S02]  /*6aa40*/  IMAD.MOV.U32 R4, RZ, RZ, R0 ;  /* 0x000000ffff047224 */ /* 0x008fe400078e0000 */
[----:B------:R-:W2:Y:S01]  /*6aa50*/  LDL.LU R0, [R1+0x15d0] ;  /* 0x0015d00001007983 */ /* 0x000ea20000300800 */
[----:B------:R0:W-:Y:S03]  /*6aa60*/  @P1 STL [R1+0x2cc], R7 ;  /* 0x0002cc0701001387 */ /* 0x0001e60000100800 */
[----:B0-----:R-:W3:Y:S01]  /*6aa70*/  LDL.LU R7, [R1+0x15cc] ;  /* 0x0015cc0001077983 */ /* 0x001ee20000300800 */
[----:B------:R-:W-:-:S05]  /*6aa80*/  @P1 FMUL R16, R16, 0.25 ;  /* 0x3e80000010101820 */ /* 0x000fca0000400000 */
[----:B------:R-:W-:Y:S01]  /*6aa90*/  @P1 STL [R1+0x2bc], R16 ;  /* 0x0002bc1001001387 */ /* 0x000fe20000100800 */
[----:B------:R0:W-:Y:S03]  /*6aaa0*/  STL [R1+0x15b0], R16 ;  /* 0x0015b01001007387 */ /* 0x0001e60000100800 */
[----:B0-----:R-:W4:Y:S01]  /*6aab0*/  LDL R16, [R1+0x28c] ;  /* 0x00028c0001107983 */ /* 0x001f220000100800 */
[----:B--2---:R-:W-:Y:S02]  /*6aac0*/  @P1 FMUL R0, R0, 0.25 ;  /* 0x3e80000000001820 */ /* 0x004fe40000400000 */
[----:B---3--:R-:W-:-:S05]  /*6aad0*/  @P1 FMUL R7, R7, 0.25 ;  /* 0x3e80000007071820 */ /* 0x008fca0000400000 */
[----:B------:R0:W-:Y:S02]  /*6aae0*/  STL [R1+0x1598], R7 ;  /* 0x0015980701007387 */ /* 0x0001e40000100800 */
[----:B0-----:R-:W-:Y:S02]  /*6aaf0*/  MOV R7, R23 ;  /* 0x0000001700077202 */ /* 0x001fe40000000f00 */
[----:B------:R-:W2:Y:S01]  /*6ab00*/  LDL.LU R23, [R1+0x15c8] ;  /* 0x0015c80001177983 */ /* 0x000ea20000300800 */
[----:B------:R0:W-:Y:S02]  /*6ab10*/  STL [R1+0x159c], R0 ;  /* 0x00159c0001007387 */ /* 0x0001e40000100800 */
[----:B0-----:R-:W-:Y:S02]  /*6ab20*/  MOV R0, R5 ;  /* 0x0000000500007202 */ /* 0x001fe40000000f00 */
[----:B------:R-:W3:Y:S03]  /*6ab30*/  LDL.LU R5, [R1+0x15c4] ;  /* 0x0015c40001057983 */ /* 0x000ee60000300800 */
[----:B------:R0:W-:Y:S02]  /*6ab40*/  STL [R1+0x15c0], R0 ;  /* 0x0015c00001007387 */ /* 0x0001e40000100800 */
[----:B0-----:R-:W4:Y:S01]  /*6ab50*/  LDL R0, [R1+0x264] ;  /* 0x0002640001007983 */ /* 0x001f220000100800 */
[----:B--2---:R-:W-:-:S05]  /*6ab60*/  @P1 FMUL R23, R23, 0.25 ;  /* 0x3e80000017171820 */ /* 0x004fca0000400000 */
[----:B------:R0:W-:Y:S01]  /*6ab70*/  STL [R1+0x15a0], R23 ;  /* 0x0015a01701007387 */ /* 0x0001e20000100800 */
[----:B---3--:R-:W-:-:S03]  /*6ab80*/  FSETP.GT.AND P1, PT, |R5|, 8.50705917302346158658e+37, PT ;  /* 0x7e8000000500780b */ /* 0x008fc60003f24200 */
[----:B0-----:R-:W2:Y:S01]  /*6ab90*/  LDL R23, [R1+0x2a4] ;  /* 0x0002a40001177983 */ /* 0x001ea20000100800 */
[----:B------:R0:W-:Y:S02]  /*6aba0*/  STL [R1+0x15a4], R5 ;  /* 0x0015a40501007387 */ /* 0x0001e40000100800 */
[----:B----4-:R-:W-:Y:S01]  /*6abb0*/  @!P0 FMUL R0, R0, 16777216 ;  /* 0x4b80000000008820 */ /* 0x010fe20000400000 */
[----:B0-----:R-:W3:Y:S04]  /*6abc0*/  LDL R5, [R1+0x26c] ;  /* 0x00026c0001057983 */ /* 0x001ee80000100800 */
[----:B------:R0:W-:Y:S02]  /*6abd0*/  @!P0 STL [R1+0x264], R0 ;  /* 0x0002640001008387 */ /* 0x0001e40000100800 */
[----:B0-----:R-:W4:Y:S01]  /*6abe0*/  LDL.LU R0, [R1+0x15c0] ;  /* 0x0015c00001007983 */ /* 0x001f220000300800 */
[----:B------:R-:W-:Y:S02]  /*6abf0*/  STL [R1+0x15bc], R29 ;  /* 0x0015bc1d01007387 */ /* 0x000fe40000100800 */
[----:B------:R0:W-:Y:S02]  /*6ac00*/  STL [R1+0x15b8], R4 ;  /* 0x0015b80401007387 */ /* 0x0001e40000100800 */
[----:B0-----:R-:W2:Y:S01]  /*6ac10*/  LDL R4, [R1+0x274] ;  /* 0x0002740001047983 */ /* 0x001ea20000100800 */
[----:B---3--:R-:W-:-:S03]  /*6ac20*/  IMAD.MOV.U32 R29, RZ, RZ, R5 ;  /* 0x000000ffff1d7224 */ /* 0x008fc600078e0005 */
[----:B------:R-:W3:Y:S01]  /*6ac30*/  LDL R5, [R1+0x284] ;  /* 0x0002840001057983 */ /* 0x000ee20000100800 */
        /* <DEDUP_REMOVED lines=9> */
[----:B---3--:R-:W-:-:S05]  /*6acd0*/  @!P0 FMUL R5, R5, 16777216 ;  /* 0x4b80000005058820 */ /* 0x008fca0000400000 */
[----:B------:R0:W-:Y:S02]  /*6ace0*/  @!P0 STL [R1+0x284], R5 ;  /* 0x0002840501008387 */ /* 0x0001e40000100800 */
[----:B0-----:R-:W-:Y:S01]  /*6acf0*/  MOV R5, R23 ;  /* 0x0000001700057202 */ /* 0x001fe20000000f00 */
[----:B----4-:R-:W-:Y:S02]  /*6ad00*/  MOV R23, R0 ;  /* 0x0000000000177202 */ /* 0x010fe40000000f00 */
[----:B--2---:R-:W-:Y:S02]  /*6ad10*/  IMAD.MOV.U32 R0, RZ, RZ, R4 ;  /* 0x000000ffff007224 */ /* 0x004fe400078e0004 */
[----:B------:R-:W2:Y:S01]  /*6ad20*/  LDL.LU R4, [R1+0x20] ;  /* 0x0000200001047983 */ /* 0x000ea20000300800 */
[----:B------:R-:W-:-:S03]  /*6ad30*/  @!P0 FMUL R16, R16, 16777216 ;  /* 0x4b80000010108820 */ /* 0x000fc60000400000 */
[----:B--2---:R0:W-:Y:S04]  /*6ad40*/  STL [R1+0x157c], R4 ;  /* 0x00157c0401007387 */ /* 0x0041e80000100800 */
[----:B0-----:R-:W2:Y:S01]  /*6ad50*/  LDL R4, [R1+0x294] ;  /* 0x0002940001047983 */ /* 0x001ea20000100800 */
[----:B------:R0:W-:Y:S03]  /*6ad60*/  @!P0 STL [R1+0x28c], R16 ;  /* 0x00028c1001008387 */ /* 0x0001e60000100800 */
[----:B0-----:R-:W3:Y:S01]  /*6ad70*/  LDL.LU R16, [R1+0x15b0] ;  /* 0x0015b00001107983 */ /* 0x001ee20000300800 */
[----:B------:R0:W-:Y:S02]  /*6ad80*/  STL [R1+0x15a8], R2 ;  /* 0x0015a80201007387 */ /* 0x0001e40000100800 */
[----:B0-----:R-:W-:Y:S01]  /*6ad90*/  MOV R2, R5 ;  /* 0x0000000500027202 */ /* 0x001fe20000000f00 */
[----:B------:R-:W-:-:S02]  /*6ada0*/  IMAD.MOV.U32 R5, RZ, RZ, R0 ;  /* 0x000000ffff057224 */ /* 0x000fc400078e0000 */
[----:B--2---:R-:W-:-:S05]  /*6adb0*/  @!P0 FMUL R4, R4, 16777216 ;  /* 0x4b80000004048820 */ /* 0x004fca0000400000 */
[----:B------:R-:W-:Y:S01]  /*6adc0*/  @!P0 STL [R1+0x294], R4 ;  /* 0x0002940401008387 */ /* 0x000fe20000100800 */
[----:B------:R0:W-:Y:S01]  /*6add0*/  STL [R1+0x15ac], R2 ;  /* 0x0015ac0201007387 */ /* 0x0001e20000100800 */
[----:B---3--:R-:W-:Y:S02]  /*6ade0*/  MOV R0, R16 ;  /* 0x0000001000007202 */ /* 0x008fe40000000f00 */
[----:B0-----:R-:W-:Y:S01]  /*6adf0*/  MOV R2, R23 ;  /* 0x0000001700027202 */ /* 0x001fe20000000f00 */
[----:B------:R-:W-:Y:S01]  /*6ae00*/  IMAD.MOV.U32 R16, RZ, RZ, R6 ;  /* 0x000000ffff107224 */ /* 0x000fe200078e0006 */
[----:B------:R-:W-:Y:S01]  /*6ae10*/  MOV R6, R18 ;  /* 0x0000001200067202 */ /* 0x000fe20000000f00 */
[----:B------:R-:W2:Y:S02]  /*6ae20*/  LDL R4, [R1+0x2cc] ;  /* 0x0002cc0001047983 */ /* 0x000ea40000100800 */
[----:B------:R-:W-:Y:S01]  /*6ae30*/  @!P0 FMUL R2, R2, 16777216 ;  /* 0x4b80000002028820 */ /* 0x000fe20000400000 */
[----:B------:R-:W-:-:S02]  /*6ae40*/  MOV R23, R7 ;  /* 0x0000000700177202 */ /* 0x000fc40000000f00 */
[----:B------:R-:W-:Y:S01]  /*6ae50*/  MOV R18, R21 ;  /* 0x0000001500127202 */ /* 0x000fe20000000f00 */
[----:B------:R-:W3:Y:S04]  /*6ae60*/  LDL R7, [R1+0x2c4] ;  /* 0x0002c40001077983 */ /* 0x000ee80000100800 */
[----:B------:R-:W4:Y:S01]  /*6ae70*/  LDL R21, [R1+0x5b4] ;  /* 0x0005b40001157983 */ /* 0x000f220000100800 */
[----:B------:R0:W-:Y:S03]  /*6ae80*/  @!P0 STL [R1+0x29c], R2 ;  /* 0x00029c0201008387 */ /* 0x0001e60000100800 */
[----:B0-----:R-:W2:Y:S01]  /*6ae90*/  LDL.LU R2, [R1+0x15ac] ;  /* 0x0015ac0001027983 */ /* 0x001ea20000300800 */
        /* <DEDUP_REMOVED lines=12> */
[----:B0-----:R-:W3:Y:S01]  /*6af60*/  LDL.LU R0, [R1+0x159c] ;  /* 0x00159c0001007983 */ /* 0x001ee20000300800 */
[----:B------:R0:W-:Y:S03]  /*6af70*/  @!P0 STL [R1+0x2c4], R7 ;  /* 0x0002c40701008387 */ /* 0x0001e60000100800 */
[----:B0-----:R-:W4:Y:S01]  /*6af80*/  LDL.LU R7, [R1+0x1598] ;  /* 0x0015980001077983 */ /* 0x001f220000300800 */
[----:B------:R-:W-:-:S02]  /*6af90*/  @!P0 FMUL R4, R4, 16777216 ;  /* 0x4b80000004048820 */ /* 0x000fc40000400000 */
[----:B--2---:R-:W-:Y:S02]  /*6afa0*/  @!P0 FMUL R23, R23, 16777216 ;  /* 0x4b80000017178820 */ /* 0x004fe40000400000 */
[----:B---3--:R-:W-:Y:S02]  /*6afb0*/  @!P0 FMUL R0, R0, 16777216 ;  /* 0x4b80000000008820 */ /* 0x008fe40000400000 */
[----:B----4-:R-:W-:-:S05]  /*6afc0*/  @!P0 FMUL R7, R7, 16777216 ;  /* 0x4b80000007078820 */ /* 0x010fca0000400000 */
[----:B------:R0:W-:Y:S04]  /*6afd0*/  STL [R1+0x2d4], R7 ;  /* 0x0002d40701007387 */ /* 0x0001e80000100800 */
[----:B0-----:R-:W2:Y:S01]  /*6afe0*/  LDL R7, [R1+0x2dc] ;  /* 0x0002dc0001077983 */ /* 0x001ea20000100800 */
[----:B------:R0:W-:Y:S02]  /*6aff0*/  @!P0 STL [R1+0x2cc], R4 ;  /* 0x0002cc0401008387 */ /* 0x0001e40000100800 */
[----:B------:R1:W-:Y:S02]  /*6b000*/  STL [R1+0x18], R0 ;  /* 0x0000180001007387 */ /* 0x0003e40000100800 */
[----:B------:R-:W-:Y:S01]  /*6b010*/  STL [R1+0x2d8], R23 ;  /* 0x0002d81701007387 */ /* 0x000fe20000100800 */
[----:B0-----:R-:W3:Y:S04]  /*6b020*/  LDL R4, [R1+0x2e4] ;  /* 0x0002e40001047983 */ /* 0x001ee80000100800 */
[----:B---3--:R0:W-:Y:S01]  /*6b030*/  STL [R1+0x1594], R4 ;  /* 0x0015940401007387 */ /* 0x0081e20000100800 */
[----:B--2---:R-:W-:-:S02]  /*6b040*/  @P1 FMUL R7, R7, 0.25 ;  /* 0x3e80000007071820 */ /* 0x004fc40000400000 */
[----:B-1----:R-:W2:Y:S01]  /*6b050*/  LDL R0, [R1+0x2ec] ;  /* 0x0002ec0001007983 */ /* 0x002ea20000100800 */
[----:B0-----:R-:W3:Y:S01]  /*6b060*/  LDL R4, [R1+0x2e0] ;  /* 0x0002e00001047983 */ /* 0x001ee20000100800 */
[----:B------:R-:W-:Y:S01]  /*6b070*/  FSETP.GEU.AND P0, PT, |R5|, 1.175494350822287508e-38, PT ;  /* 0x008000000500780b */ /* 0x000fe20003f0e200 */
[----:B------:R0:W-:Y:S02]  /*6b080*/  @P1 STL [R1+0x2dc], R7 ;  /* 0x0002dc0701001387 */ /* 0x0001e40000100800 */
[----:B------:R-:W4:Y:S01]  /*6b090*/  LDL R23, [R1+0x2f4] ;  /* 0x0002f40001177983 */ /* 0x000f220000100800 */
[----:B------:R-:W2:Y:S04]  /*6b0a0*/  LDL R5, [R1+0x2fc] ;  /* 0x0002fc0001057983 */ /* 0x000ea80000100800 */
[----:B0-----:R-:W2:Y:S01]  /*6b0b0*/  LDL R7, [R1+0x304] ;  /* 0x0003040001077983 */ /* 0x001ea20000100800 */
[----:B---3--:R-:W-:-:S05]  /*6b0c0*/  @P1 FMUL R4, R4, 0.25 ;  /* 0x3e80000004041820 */ /* 0x008fca0000400000 */
[----:B------:R0:W-:Y:S04]  /*6b0d0*/  @P1 STL [R1+0x2e0], R4 ;  /* 0x0002e00401001387 */ /* 0x0001e80000100800 */
[----:B0-----:R-:W3:Y:S01]  /*6b0e0*/  LDL.LU R4, [R1+0x1594] ;  /* 0x0015940001047983 */ /* 0x001ee20000300800 */
[----:B--2---:R-:W-:Y:S02]  /*6b0f0*/  @P1 FMUL R0, R0, 0.25 ;  /* 0x3e80000000001820 */ /* 0x004fe40000400000 */
[----:B---3--:R-:W-:-:S05]  /*6b100*/  @P1 FMUL R4, R4, 0.25 ;  /* 0x3e80000004041820 */ /* 0x008fca0000400000 */
[----:B------:R0:W-:Y:S04]  /*6b110*/  @P1 STL [R1+0x2e4], R4 ;  /* 0x0002e40401001387 */ /* 0x0001e80000100800 */
[----:B0-----:R-:W2:Y:S01]  /*6b120*/  LDL R4, [R1+0x31c] ;  /* 0x00031c0001047983 */ /* 0x001ea20000100800 */
[----:B----4-:R-:W-:Y:S02]  /*6b130*/  @P1 FMUL R23, R23, 0.25 ;  /* 0x3e80000017171820 */ /* 0x010fe40000400000 */
[----:B------:R-:W-:Y:S02]  /*6b140*/  @P1 FMUL R5, R5, 0.25 ;  /* 0x3e80000005051820 */ /* 0x000fe40000400000 */
[----:B------:R0:W-:Y:S02]  /*6b150*/  @P1 STL [R1+0x2ec], R0 ;  /* 0x0002ec0001001387 */ /* 0x0001e40000100800 */
[----:B------:R-:W-:Y:S01]  /*6b160*/  @P1 FMUL R7, R7, 0.25 ;  /* 0x3e80000007071820 */ /* 0x000fe20000400000 */
[----:B0-----:R-:W3:Y:S01]  /*6b170*/  LDL.LU R0, [R1+0x1590] ;  /* 0x0015900001007983 */ /* 0x001ee20000300800 */
[----:B------:R0:W-:Y:S03]  /*6b180*/  @P1 STL [R1+0x2f4], R23 ;  /* 0x0002f41701001387 */ /* 0x0001e60000100800 */
[----:B0-----:R-:W4:Y:S01]  /*6b190*/  LDL.LU R23, [R1+0x158c] ;  /* 0x00158c0001177983 */ /* 0x001f220000300800 */
[----:B------:R0:W-:Y:S03]  /*6b1a0*/  @P1 STL [R1+0x2fc], R5 ;  /* 0x0002fc0501001387 */ /* 0x0001e60000100800 */
[----:B0-----:R-:W4:Y:S01]  /*6b1b0*/  LDL.LU R5, [R1+0x1588] ;  /* 0x0015880001057983 */ /* 0x001f220000300800 */
[----:B------:R0:W-:Y:S03]  /*6b1c0*/  @P1 STL [R1+0x304], R7 ;  /* 0x0003040701001387 */ /* 0x0001e60000100800 */
[----:B0-----:R-:W4:Y:S01]  /*6b1d0*/  LDL.LU R7, [R1+0x1584] ;  /* 0x0015840001077983 */ /* 0x001f220000300800 */
[----:B------:R0:W-:Y:S02]  /*6b1e0*/  STL [R1+0x1580], R2 ;  /* 0x0015800201007387 */ /* 0x0001e40000100800 */
[----:B--2---:R-:W-:-:S05]  /*6b1f0*/  @P1 FMUL R4, R4, 0.25 ;  /* 0x3e80000004041820 */ /* 0x004fca0000400000 */
[----:B------:R1:W-:Y:S01]  /*6b200*/  @P1 STL [R1+0x31c], R4 ;  /* 0x00031c0401001387 */ /* 0x0003e20000100800 */
[----:B0-----:R-:W2:Y:S03]  /*6b210*/  LDL R2, [R1+0x334] ;  /* 0x0003340001027983 */ /* 0x001ea60000100800 */
[----:B-1----:R-:W2:Y:S01]  /*6b220*/  LDL R4, [R1+0x338] ;  /* 0x0003380001047983 */ /* 0x002ea20000100800 */
[----:B---3--:R-:W-:-:S05]  /*6b230*/  @P1 FMUL R0, R0, 0.25 ;  /* 0x3e80000000001820 */ /* 0x008fca0000400000 */
[----:B------:R-:W-:Y:S01]  /*6b240*/  @P1 STL [R1+0x30c], R0 ;  /* 0x00030c0001001387 */ /* 0x000fe20000100800 */
[----:B----4-:R-:W-:-:S03]  /*6b250*/  @P1 FMUL R23, R23, 0.25 ;  /* 0x3e80000017171820 */ /* 0x010fc60000400000 */
[----:B------:R0:W-:Y:S04]  /*6b260*/  STL [R1+0x156c], R0 ;  /* 0x00156c0001007387 */ /* 0x0001e80000100800 */
[----:B0-----:R-:W3:Y:S01]  /*6b270*/  LDL R0, [R1+0x304] ;  /* 0x0003040001007983 */ /* 0x001ee20000100800 */
[----:B------:R-:W-:Y:S02]  /*6b280*/  @P1 STL [R1+0x314], R23 ;  /* 0x0003141701001387 */ /* 0x000fe40000100800 */
[----:B------:R0:W-:Y:S02]  /*6b290*/  STL [R1+0x1570], R23 ;  /* 0x0015701701007387 */ /* 0x0001e40000100800 */
[----:B------:R-:W-:Y:S02]  /*6b2a0*/  @P1 FMUL R5, R5, 0.25 ;  /* 0x3e80000005051820 */ /* 0x000fe40000400000 */
[----:B------:R-:W-:Y:S01]  /*6b2b0*/  @P1 FMUL R7, R7, 0.25 ;  /* 0x3e80000007071820 */ /* 0x000fe20000400000 */
[----:B0-----:R-:W4:Y:S01]  /*6b2c0*/  LDL R23, [R1+0x1c] ;  /* 0x00001c0001177983 */ /* 0x001f220000100800 */
[----:B--2---:R-:W-:-:S05]  /*6b2d0*/  @P1 FMUL R2, R2, 0.25 ;  /* 0x3e80000002021820 */ /* 0x004fca0000400000 */
[----:B------:R0:W-:Y:S01]  /*6b2e0*/  @P1 STL [R1+0x334], R2 ;  /* 0x0003340201001387 */ /* 0x0001e20000100800 */
[----:B------:R-:W-:-:S03]  /*6b2f0*/  @P1 FMUL R4, R4, 0.25 ;  /* 0x3e80000004041820 */ /* 0x000fc60000400000 */
[----:B0-----:R-:W2:Y:S02]  /*6b300*/  LDL.LU R2, [R1+0x1580] ;  /* 0x0015800001027983 */ /* 0x001ea40000300800 */
[----:B------:R0:W-:Y:S02]  /*6b310*/  @P1 STL [R1+0x338], R4 ;  /* 0x0003380401001387 */ /* 0x0001e40000100800 */
[----:B0-----:R-:W2:Y:S01]  /*6b320*/  LDL R4, [R1+0x340] ;  /* 0x0003400001047983 */ /* 0x001ea20000100800 */
[----:B------:R-:W-:Y:S02]  /*6b330*/  @P1 STL [R1+0x324], R7 ;  /* 0x0003240701001387 */ /* 0x000fe40000100800 */
[----:B------:R0:W-:Y:S02]  /*6b340*/  STL [R1+0x155c], R7 ;  /* 0x00155c0701007387 */ /* 0x0001e40000100800 */
[----:B0-----:R-:W3:Y:S01]  /*6b350*/  LDL R7, [R1+0x2fc] ;  /* 0x0002fc0001077983 */ /* 0x001ee20000100800 */
[----:B------:R-:W-:Y:S02]  /*6b360*/  @P1 STL [R1+0x32c], R5 ;  /* 0x00032c0501001387 */ /* 0x000fe40000100800 */
[----:B------:R0:W-:Y:S02]  /*6b370*/  STL [R1+0x1560], R5 ;  /* 0x0015600501007387 */ /* 0x0001e40000100800 */
[----:B0-----:R-:W3:Y:S01]  /*6b380*/  LDL R5, [R1+0x348] ;  /* 0x0003480001057983 */ /* 0x001ee20000100800 */
[----:B--2---:R-:W-:-:S05]  /*6b390*/  @P1 FMUL R4, R4, 0.25 ;  /* 0x3e80000004041820 */ /* 0x004fca0000400000 */
[----:B------:R0:W-:Y:S04]  /*6b3a0*/  @P1 STL [R1+0x340], R4 ;  /* 0x0003400401001387 */ /* 0x0001e80000100800 */
[----:B0-----:R-:W2:Y:S01]  /*6b3b0*/  LDL.LU R4, [R1+0x157c] ;  /* 0x00157c0001047983 */ /* 0x001ea20000300800 */
[----:B---3--:R-:W-:-:S05]  /*6b3c0*/  @P1 FMUL R5, R5, 0.25 ;  /* 0x3e80000005051820 */ /* 0x008fca0000400000 */
[----:B------:R0:W-:Y:S01]  /*6b3d0*/  @P1 STL [R1+0x348], R5 ;  /* 0x0003480501001387 */ /* 0x0001e20000100800 */
[----:B------:R1:W-:Y:S02]  /*6b3e0*/  STL [R1+0x1574], R25 ;  /* 0x0015741901007387 */ /* 0x0003e40000100800 */
[----:B------:R3:W-:Y:S02]  /*6b3f0*/  STL [R1+0x1578], R20 ;  /* 0x0015781401007387 */ /* 0x0007e40000100800 */
[----:B0-----:R-:W-:Y:S01]  /*6b400*/  IMAD.MOV.U32 R5, RZ, RZ, R7 ;  /* 0x000000ffff057224 */ /* 0x001fe200078e0007 */
[----:B-1----:R-:W2:Y:S04]  /*6b410*/  LDL R25, [R1+0x2e0] ;  /* 0x0002e00001197983 */ /* 0x002ea80000100800 */
[----:B---3--:R-:W3:Y:S01]  /*6b420*/  LDL R20, [R1+0x2dc] ;  /* 0x0002dc0001147983 */ /* 0x008ee20000100800 */
[----:B------:R-:W-:-:S02]  /*6b430*/  MOV R7, R0 ;  /* 0x0000000000077202 */ /* 0x000fc40000000f00 */
[----:B------:R-:W3:Y:S02]  /*6b440*/  LDL R0, [R1+0x2e4] ;  /* 0x0002e40001007983 */ /* 0x000ee40000100800 */
[----:B----4-:R-:W-:-:S05]  /*6b450*/  @P1 FMUL R23, R23, 0.25 ;  /* 0x3e80000017171820 */ /* 0x010fca0000400000 */
[----:B------:R-:W-:Y:S01]  /*6b460*/  @P1 STL [R1+0x1c], R23 ;  /* 0x00001c1701001387 */ /* 0x000fe20000100800 */
[----:B--2---:R-:W-:-:S03]  /*6b470*/  FSETP.GT.AND P1, PT, |R4|, 8.50705917302346158658e+37, PT ;  /* 0x7e8000000400780b */ /* 0x004fc60003f24200 */
[----:B------:R0:W-:Y:S04]  /*6b480*/  STL [R1+0x154c], R4 ;  /* 0x00154c0401007387 */ /* 0x0001e80000100800 */
[----:B0-----:R-:W2:Y:S01]  /*6b490*/  LDL R4, [R1+0x338] ;  /* 0x0003380001047983 */ /* 0x001ea20000100800 */
[----:B---3--:R-:W-:Y:S02]  /*6b4a0*/  @!P0 FMUL R20, R20, 16777216 ;  /* 0x4b80000014148820 */ /* 0x008fe40000400000 */
[----:B------:R-:W-:Y:S02]  /*6b4b0*/  @!P0 FMUL R25, R25, 16777216 ;  /* 0x4b80000019198820 */ /* 0x000fe40000400000 */
[----:B------:R-:W-:Y:S01]  /*6b4c0*/  @!P0 FMUL R0, R0, 16777216 ;  /* 0x4b80000000008820 */ /* 0x000fe20000400000 */
[----:B------:R0:W-:Y:S04]  /*6b4d0*/  @!P0 STL [R1+0x2dc], R20 ;  /* 0x0002dc1401008387 */ /* 0x0001e80000100800 */
[----:B0-----:R-:W3:Y:S01]  /*6b4e0*/  LDL.LU R20, [R1+0x1578] ;  /* 0x0015780001147983 */ /* 0x001ee20000300800 */
[----:B------:R0:W-:Y:S03]  /*6b4f0*/  @!P0 STL [R1+0x2e0], R25 ;  /* 0x0002e01901008387 */ /* 0x0001e60000100800 */
[----:B0-----:R-:W4:Y:S01]  /*6b500*/  LDL.LU R25, [R1+0x1574] ;  /* 0x0015740001197983 */ /* 0x001f220000300800 */
[----:B------:R0:W-:Y:S03]  /*6b510*/  @!P0 STL [R1+0x2e4], R0 ;  /* 0x0002e40001008387 */ /* 0x0001e60000100800 */
[----:B0-----:R-:W2:Y:S01]  /*6b520*/  LDL R0, [R1+0x2ec] ;  /* 0x0002ec0001007983 */ /* 0x001ea20000100800 */
[----:B------:R0:W-:Y:S02]  /*6b530*/  STL [R1+0x1538], R17 ;  /* 0x0015381101007387 */ /* 0x0001e40000100800 */
[----:B0-----:R-:W-:-:S02]  /*6b540*/  MOV R17, R23 ;  /* 0x0000001700117202 */ /* 0x001fc40000000f00 */
[----:B------:R-:W3:Y:S01]  /*6b550*/  LDL.LU R23, [R1+0x1570] ;  /* 0x0015700001177983 */ /* 0x000ee20000300800 */
[----:B------:R0:W-:Y:S03]  /*6b560*/  STL [R1+0x153c], R22 ;  /* 0x00153c1601007387 */ /* 0x0001e60000100800 */
[----:B0-----:R-:W3:Y:S01]  /*6b570*/  LDL R22, [R1+0x2f4] ;  /* 0x0002f40001167983 */ /* 0x001ee20000100800 */
[----:B--2---:R-:W-:-:S05]  /*6b580*/  @!P0 FMUL R0, R0, 16777216 ;  /* 0x4b80000000008820 */ /* 0x004fca0000400000 */
[----:B------:R0:W-:Y:S04]  /*6b590*/  @!P0 STL [R1+0x2ec], R0 ;  /* 0x0002ec0001008387 */ /* 0x0001e80000100800 */
[----:B0-----:R-:W2:Y:S01]  /*6b5a0*/  LDL.LU R0, [R1+0x156c] ;  /* 0x00156c0001007983 */ /* 0x001ea20000300800 */
[----:B---3--:R-:W-:-:S05]  /*6b5b0*/  @!P0 FMUL R22, R22, 16777216 ;  /* 0x4b80000016168820 */ /* 0x008fca0000400000 */
[----:B------:R0:W-:Y:S02]  /*6b5c0*/  @!P0 STL [R1+0x2f4], R22 ;  /* 0x0002f41601008387 */ /* 0x0001e40000100800 */
[----:B0-----:R-:W-:Y:S01]  /*6b5d0*/  IMAD.MOV.U32 R22, RZ, RZ, R17 ;  /* 0x000000ffff167224 */ /* 0x001fe200078e0011 */
[----:B------:R-:W-:Y:S01]  /*6b5e0*/  MOV R17, R5 ;  /* 0x0000000500117202 */ /* 0x000fe20000000f00 */
[----:B------:R-:W-:Y:S02]  /*6b5f0*/  MOV R5, R7 ;  /* 0x0000000700057202 */ /* 0x000fe40000000f00 */
[----:B--2---:R-:W-:Y:S02]  /*6b600*/  IMAD.MOV.U32 R7, RZ, RZ, R0 ;  /* 0x000000ffff077224 */ /* 0x004fe400078e0000 */
[----:B------:R-:W2:Y:S04]  /*6b610*/  LDL.LU R0, [R1+0x358] ;  /* 0x0003580001007983 */ /* 0x000ea80000300800 */
[----:B--2---:R0:W-:Y:S04]  /*6b620*/  STL [R1+0x152c], R0 ;  /* 0x00152c0001007387 */ /* 0x0041e80000100800 */
[----:B0-----:R-:W2:Y:S04]  /*6b630*/  LDL R0, [R1+0x310] ;  /* 0x0003100001007983 */ /* 0x001ea80000100800 */
[----:B--2---:R0:W-:Y:S01]  /*6b640*/  STL [R1+0x1548], R0 ;  /* 0x0015480001007387 */ /* 0x0041e20000100800 */
[----:B------:R1:W-:Y:S03]  /*6b650*/  STL [R1+0x1564], R22 ;  /* 0x0015641601007387 */ /* 0x0003e60000100800 */
[----:B0-----:R-:W2:Y:S01]  /*6b660*/  LDL R0, [R1+0x340] ;  /* 0x0003400001007983 */ /* 0x001ea20000100800 */
[----:B-1----:R-:W-:Y:S01]  /*6b670*/  MOV R22, R5 ;  /* 0x0000000500167202 */ /* 0x002fe20000000f00 */
[----:B------:R-:W-:Y:S01]  /*6b680*/  IMAD.MOV.U32 R5, RZ, RZ, R7 ;  /* 0x000000ffff057224 */ /* 0x000fe200078e0007 */
[----:B------:R-:W-:Y:S01]  /*6b690*/  MOV R7, R23 ;  /* 0x0000001700077202 */ /* 0x000fe20000000f00 */
[----:B------:R-:W-:-:S02]  /*6b6a0*/  MOV R23, R6 ;  /* 0x0000000600177202 */ /* 0x000fc40000000f00 */
[----:B------:R-:W-:Y:S01]  /*6b6b0*/  IMAD.MOV.U32 R6, RZ, RZ, R18 ;  /* 0x000000ffff067224 */ /* 0x000fe200078e0012 */
[----:B--2---:R0:W-:Y:S01]  /*6b6c0*/  STL [R1+0x1568], R0 ;  /* 0x0015680001007387 */ /* 0x0041e20000100800 */
[----:B------:R-:W2:Y:S01]  /*6b6d0*/  LDL R18, [R1+0x28] ;  /* 0x0000280001127983 */ /* 0x000ea20000100800 */
[----:B0-----:R-:W-:Y:S02]  /*6b6e0*/  MOV R0, R17 ;  /* 0x0000001100007202 */ /* 0x001fe40000000f00 */
[----:B------:R-:W3:Y:S01]  /*6b6f0*/  LDL R17, [R1+0x348] ;  /* 0x0003480001117983 */ /* 0x000ee20000100800 */
[----:B------:R0:W-:Y:S03]  /*6b700*/  STL [R1+0x1530], R16 ;  /* 0x0015301001007387 */ /* 0x0001e60000100800 */
[----:B0-----:R-:W2:Y:S01]  /*6b710*/  LDL R16, [R1+0x2e8] ;  /* 0x0002e80001107983 */ /* 0x001ea20000100800 */
[----:B------:R-:W-:-:S02]  /*6b720*/  @!P0 FMUL R0, R0, 16777216 ;  /* 0x4b80000000008820 */ /* 0x000fc40000400000 */
[----:B------:R-:W-:Y:S02]  /*6b730*/  @!P0 FMUL R22, R22, 16777216 ;  /* 0x4b80000016168820 */ /* 0x000fe40000400000 */
[----:B------:R-:W-:Y:S02]  /*6b740*/  @!P0 FMUL R5, R5, 16777216 ;  /* 0x4b80000005058820 */ /* 0x000fe40000400000 */
[----:B------:R-:W-:Y:S01]  /*6b750*/  @!P0 FMUL R7, R7, 16777216 ;  /* 0x4b80000007078820 */ /* 0x000fe20000400000 */
[----:B--2---:R0:W-:Y:S04]  /*6b760*/  STL [R1+0x1550], R16 ;  /* 0x0015501001007387 */ /* 0x0041e80000100800 */
[----:B0-----:R-:W2:Y:S01]  /*6b770*/  LDL R16, [R1+0x31c] ;  /* 0x00031c0001107983 */ /* 0x001ea20000100800 */
[----:B------:R0:W-:Y:S03]  /*6b780*/  @!P0 STL [R1+0x2fc], R0 ;  /* 0x0002fc0001008387 */ /* 0x0001e60000100800 */
[----:B0-----:R-:W3:Y:S01]  /*6b790*/  LDL.LU R0, [R1+0x1568] ;  /* 0x0015680001007983 */ /* 0x001ee20000300800 */
[----:B------:R0:W-:Y:S03]  /*6b7a0*/  @!P0 STL [R1+0x304], R22 ;  /* 0x0003041601008387 */ /* 0x0001e60000100800 */
[----:B0-----:R-:W3:Y:S01]  /*6b7b0*/  LDL.LU R22, [R1+0x1564] ;  /* 0x0015640001167983 */ /* 0x001ee20000300800 */
[----:B------:R0:W-:Y:S03]  /*6b7c0*/  @!P0 STL [R1+0x30c], R5 ;  /* 0x00030c0501008387 */ /* 0x0001e60000100800 */
[----:B0-----:R-:W3:Y:S01]  /*6b7d0*/  LDL.LU R5, [R1+0x1560] ;  /* 0x0015600001057983 */ /* 0x001ee20000300800 */
[----:B------:R0:W-:Y:S03]  /*6b7e0*/  @!P0 STL [R1+0x314], R7 ;  /* 0x0003140701008387 */ /* 0x0001e60000100800 */
[----:B0-----:R-:W4:Y:S01]  /*6b7f0*/  LDL.LU R7, [R1+0x155c] ;  /* 0x00155c0001077983 */ /* 0x001f220000300800 */
[----:B--2---:R-:W-:-:S05]  /*6b800*/  @!P0 FMUL R16, R16, 16777216 ;  /* 0x4b80000010108820 */ /* 0x004fca0000400000 */
[----:B------:R-:W-:Y:S01]  /*6b810*/  @!P0 STL [R1+0x31c], R16 ;  /* 0x00031c1001008387 */ /* 0x000fe20000100800 */
[----:B------:R3:W-:Y:S02]  /*6b820*/  STL [R1+0x1554], R18 ;  /* 0x0015541201007387 */ /* 0x0007e40000100800 */
[----:B---3--:R-:W-:-:S05]  /*6b830*/  MOV R18, R5 ;  /* 0x0000000500127202 */ /* 0x008fca0000000f00 */
[----:B------:R4:W-:Y:S01]  /*6b840*/  STL [R1+0x1558], R18 ;  /* 0x0015581201007387 */ /* 0x0009e20000100800 */
[----:B------:R-:W-:Y:S01]  /*6b850*/  MOV R5, R6 ;  /* 0x0000000600057202 */ /* 0x000fe20000000f00 */
[----:B------:R-:W-:Y:S01]  /*6b860*/  IMAD.MOV.U32 R6, RZ, RZ, R2 ;  /* 0x000000ffff067224 */ /* 0x000fe200078e0002 */
[----:B----4-:R-:W-:Y:S01]  /*6b870*/  MOV R18, R7 ;  /* 0x0000000700127202 */ /* 0x010fe20000000f00 */
[----:B------:R-:W-:Y:S01]  /*6b880*/  IMAD.MOV.U32 R7, RZ, RZ, R23 ;  /* 0x000000ffff077224 */ /* 0x000fe200078e0017 */
[----:B------:R-:W-:Y:S01]  /*6b890*/  MOV R23, R21 ;  /* 0x0000001500177202 */ /* 0x000fe20000000f00 */
[----:B------:R-:W-:Y:S01]  /*6b8a0*/  MOV R21, R19 ;  /* 0x0000001300157202 */ /* 0x000fe20000000f00 */
[----:B------:R-:W2:Y:S01]  /*6b8b0*/  LDL R16, [R1+0x334] ;  /* 0x0003340001107983 */ /* 0x000ea20000100800 */
[----:B------:R-:W-:Y:S01]  /*6b8c0*/  @!P0 FMUL R18, R18, 16777216 ;  /* 0x4b80000012128820 */ /* 0x000fe20000400000 */
[----:B------:R-:W-:Y:S01]  /*6b8d0*/  MOV R19, R8 ;  /* 0x0000000800137202 */ /* 0x000fe20000000f00 */
[----:B------:R-:W-:Y:S01]  /*6b8e0*/  IMAD.MOV.U32 R2, RZ, RZ, R13 ;  /* 0x000000ffff027224 */ /* 0x000fe200078e000d */
[----:B------:R-:W3:Y:S04]  /*6b8f0*/  LDL R8, [R1+0x56c] ;  /* 0x00056c0001087983 */ /* 0x000ee80000100800 */
[----:B------:R-:W4:Y:S01]  /*6b900*/  LDL R13, [R1+0x6fc] ;  /* 0x0006fc00010d7983 */ /* 0x000f220000100800 */
[----:B------:R0:W-:Y:S03]  /*6b910*/  @!P0 STL [R1+0x324], R18 ;  /* 0x0003241201008387 */ /* 0x0001e60000100800 */
[----:B0-----:R-:W3:Y:S01]  /*6b920*/  LDL.LU R18, [R1+0x1558] ;  /* 0x0015580001127983 */ /* 0x001ee20000300800 */
[----:B------:R-:W-:-:S02]  /*6b930*/  @!P0 FMUL R4, R4, 16777216 ;  /* 0x4b80000004048820 */ /* 0x000fc40000400000 */
[----:B--2---:R-:W-:Y:S02]  /*6b940*/  @!P0 FMUL R16, R16, 16777216 ;  /* 0x4b80000010108820 */ /* 0x004fe40000400000 */
        /* <DEDUP_REMOVED lines=10> */
[----:B------:R0:W-:Y:S04]  /*6b9f0*/  @!P0 STL [R1+0x340], R0 ;  /* 0x0003400001008387 */ /* 0x0001e80000100800 */
[----:B0-----:R-:W3:Y:S01]  /*6ba00*/  LDL R0, [R1+0x2f0] ;  /* 0x0002f00001007983 */ /* 0x001ee20000100800 */
[----:B------:R0:W-:Y:S02]  /*6ba10*/  @!P0 STL [R1+0x348], R17 ;  /* 0x0003481101008387 */ /* 0x0001e40000100800 */
[----:B------:R1:W-:Y:S01]  /*6ba20*/  @!P0 STL [R1+0x1c], R22 ;  /* 0x00001c1601008387 */ /* 0x0003e20000100800 */
[----:B0-----:R-:W4:Y:S04]  /*6ba30*/  LDL R17, [R1+0x300] ;  /* 0x0003000001117983 */ /* 0x001f280000100800 */
[----:B-1----:R-:W4:Y:S01]  /*6ba40*/  LDL R22, [R1+0x308] ;  /* 0x0003080001167983 */ /* 0x002f220000100800 */
[----:B--2---:R-:W-:-:S03]  /*6ba50*/  FSETP.GEU.AND P0, PT, |R4|, 1.175494350822287508e-38, PT ;  /* 0x008000000400780b */ /* 0x004fc60003f0e200 */
[----:B------:R0:W-:Y:S04]  /*6ba60*/  STL [R1+0x1534], R4 ;  /* 0x0015340401007387 */ /* 0x0001e80000100800 */
[----:B0-----:R-:W2:Y:S01]  /*6ba70*/  LDL R4, [R1+0x2f8] ;  /* 0x0002f80001047983 */ /* 0x001ea20000100800 */
[----:B---3--:R-:W-:Y:S02]  /*6ba80*/  @P1 FMUL R0, R0, 0.25 ;  /* 0x3e80000000001820 */ /* 0x008fe40000400000 */
[----:B------:R-:W-:-:S03]  /*6ba90*/  @P1 FMUL R16, R16, 0.25 ;  /* 0x3e80000010101820 */ /* 0x000fc60000400000 */
[----:B------:R0:W-:Y:S01]  /*6baa0*/  @P1 STL [R1+0x2f0], R0 ;  /* 0x0002f00001001387 */ /* 0x0001e20000100800 */
[----:B----4-:R-:W-:-:S03]  /*6bab0*/  @P1 FMUL R17, R17, 0.25 ;  /* 0x3e80000011111820 */ /* 0x010fc60000400000 */
[----:B0-----:R-:W3:Y:S01]  /*6bac0*/  LDL.LU R0, [R1+0x1548] ;  /* 0x0015480001007983 */ /* 0x001ee20000300800 */
[----:B--2---:R-:W-:-:S05]  /*6bad0*/  @P1 FMUL R4, R4, 0.25 ;  /* 0x3e80000004041820 */ /* 0x004fca0000400000 */
[----:B------:R-:W-:Y:S01]  /*6bae0*/  @P1 STL [R1+0x2f8], R4 ;  /* 0x0002f80401001387 */ /* 0x000fe20000100800 */
[----:B------:R0:W-:Y:S03]  /*6baf0*/  @P1 STL [R1+0x300], R17 ;  /* 0x0003001101001387 */ /* 0x0001e60000100800 */
[----:B0-----:R-:W2:Y:S01]  /*6bb00*/  LDL R17, [R1+0x318] ;  /* 0x0003180001117983 */ /* 0x001ea20000100800 */
[----:B------:R-:W-:Y:S02]  /*6bb10*/  @P1 STL [R1+0x2e8], R16 ;  /* 0x0002e81001001387 */ /* 0x000fe40000100800 */
[----:B------:R-:W-:Y:S02]  /*6bb20*/  STL [R1+0x1540], R16 ;  /* 0x0015401001007387 */ /* 0x000fe40000100800 */
[----:B------:R-:W4:Y:S02]  /*6bb30*/  LDL R4, [R1+0x328] ;  /* 0x0003280001047983 */ /* 0x000f240000100800 */
[----:B------:R-:W-:Y:S01]  /*6bb40*/  @P1 FMUL R22, R22, 0.25 ;  /* 0x3e80000016161820 */ /* 0x000fe20000400000 */
[----:B----4-:R0:W-:Y:S04]  /*6bb50*/  STL [R1+0x1544], R4 ;  /* 0x0015440401007387 */ /* 0x0101e80000100800 */
[----:B0-----:R-:W4:Y:S01]  /*6bb60*/  LDL R4, [R1+0x320] ;  /* 0x0003200001047983 */ /* 0x001f220000100800 */
[----:B--2---:R-:W-:-:S02]  /*6bb70*/  @P1 FMUL R17, R17, 0.25 ;  /* 0x3e80000011111820 */ /* 0x004fc40000400000 */
[----:B------:R0:W-:Y:S02]  /*6bb80*/  @P1 STL [R1+0x308], R22 ;  /* 0x0003081601001387 */ /* 0x0001e40000100800 */
[----:B------:R-:W2:Y:S01]  /*6bb90*/  LDL R16, [R1+0x330] ;  /* 0x0003300001107983 */ /* 0x000ea20000100800 */
[----:B0-----:R-:W2:Y:S01]  /*6bba0*/  LDL R22, [R1+0x33c] ;  /* 0x00033c0001167983 */ /* 0x001ea20000100800 */
[----:B------:R0:W-:Y:S03]  /*6bbb0*/  @P1 STL [R1+0x318], R17 ;  /* 0x0003181101001387 */ /* 0x0001e60000100800 */
[----:B0-----:R-:W2:Y:S01]  /*6bbc0*/  LDL R17, [R1+0x344] ;  /* 0x0003440001117983 */ /* 0x001ea20000100800 */
[----:B----4-:R-:W-:-:S05]  /*6bbd0*/  @P1 FMUL R4, R4, 0.25 ;  /* 0x3e80000004041820 */ /* 0x010fca0000400000 */
[----:B------:R0:W-:Y:S04]  /*6bbe0*/  @P1 STL [R1+0x320], R4 ;  /* 0x0003200401001387 */ /* 0x0001e80000100800 */
[----:B0-----:R-:W4:Y:S01]  /*6bbf0*/  LDL.LU R4, [R1+0x1544] ;  /* 0x0015440001047983 */ /* 0x001f220000300800 */
[----:B---3--:R-:W-:Y:S02]  /*6bc00*/  @P1 FMUL R0, R0, 0.25 ;  /* 0x3e80000000001820 */ /* 0x008fe40000400000 */
[----:B--2---:R-:W-:Y:S02]  /*6bc10*/  @P1 FMUL R16, R16, 0.25 ;  /* 0x3e80000010101820 */ /* 0x004fe40000400000 */
[----:B------:R-:W-:Y:S02]  /*6bc20*/  @P1 FMUL R22, R22, 0.25 ;  /* 0x3e80000016161820 */ /* 0x000fe40000400000 */
[----:B------:R-:W-:-:S02]  /*6bc30*/  @P1 FMUL R17, R17, 0.25 ;  /* 0x3e80000011111820 */ /* 0x000fc40000400000 */
[----:B----4-:R-:W-:-:S05]  /*6bc40*/  @P1 FMUL R4, R4, 0.25 ;  /* 0x3e80000004041820 */ /* 0x010fca0000400000 */
[----:B------:R0:W-:Y:S04]  /*6bc50*/  @P1 STL [R1+0x328], R4 ;  /* 0x0003280401001387 */ /* 0x0001e80000100800 */
[----:B0-----:R-:W2:Y:S01]  /*6bc60*/  LDL R4, [R1+0x354] ;  /* 0x0003540001047983 */ /* 0x001ea20000100800 */
[----:B------:R-:W-:Y:S02]  /*6bc70*/  @P1 STL [R1+0x310], R0 ;  /* 0x0003100001001387 */ /* 0x000fe40000100800 */
[----:B------:R0:W-:Y:S02]  /*6bc80*/  @P1 STL [R1+0x330], R16 ;  /* 0x0003301001001387 */ /* 0x0001e40000100800 */
[----:B0-----:R-:W3:Y:S01]  /*6bc90*/  LDL.LU R16, [R1+0x1540] ;  /* 0x0015400001107983 */ /* 0x001ee20000300800 */
[----:B------:R0:W-:Y:S03]  /*6bca0*/  @P1 STL [R1+0x33c], R22 ;  /* 0x00033c1601001387 */ /* 0x0001e60000100800 */
[----:B0-----:R-:W4:Y:S01]  /*6bcb0*/  LDL.LU R22, [R1+0x153c] ;  /* 0x00153c0001167983 */ /* 0x001f220000300800 */
[----:B------:R0:W-:Y:S03]  /*6bcc0*/  @P1 STL [R1+0x344], R17 ;  /* 0x0003441101001387 */ /* 0x0001e60000100800 */
[----:B0-----:R-:W4:Y:S01]  /*6bcd0*/  LDL.LU R17, [R1+0x1538] ;  /* 0x0015380001117983 */ /* 0x001f220000300800 */
[----:B--2---:R-:W-:-:S05]  /*6bce0*/  @P1 FMUL R4, R4, 0.25 ;  /* 0x3e80000004041820 */ /* 0x004fca0000400000 */
[----:B------:R0:W-:Y:S04]  /*6bcf0*/  @P1 STL [R1+0x354], R4 ;  /* 0x0003540401001387 */ /* 0x0001e80000100800 */
[----:B0-----:R-:W2:Y:S01]  /*6bd00*/  LDL.LU R4, [R1+0x1534] ;  /* 0x0015340001047983 */ /* 0x001ea20000300800 */
[----:B------:R3:W-:Y:S02]  /*6bd10*/  STL [R1+0x1528], R18 ;  /* 0x0015281201007387 */ /* 0x0007e40000100800 */
[----:B---3--:R-:W-:Y:S02]  /*6bd20*/  MOV R18, R16 ;  /* 0x0000001000127202 */ /* 0x008fe40000000f00 */
[----:B------:R-:W3:Y:S01]  /*6bd30*/  LDL.LU R16, [R1+0x1530] ;  /* 0x0015300001107983 */ /* 0x000ee20000300800 */
[----:B------:R0:W-:Y:S02]  /*6bd40*/  STL [R1+0x1524], R7 ;  /* 0x0015240701007387 */ /* 0x0001e40000100800 */
[----:B----4-:R-:W-:Y:S01]  /*6bd50*/  @P1 FMUL R17, R17, 0.25 ;  /* 0x3e80000011111820 */ /* 0x010fe20000400000 */
[----:B0-----:R-:W4:Y:S04]  /*6bd60*/  LDL R7, [R1+0x2f0] ;  /* 0x0002f00001077983 */ /* 0x001f280000100800 */
[----:B------:R-:W-:Y:S02]  /*6bd70*/  @P1 STL [R1+0x34c], R17 ;  /* 0x00034c1101001387 */ /* 0x000fe40000100800 */
[----:B------:R0:W-:Y:S02]  /*6bd80*/  STL [R1+0x1514], R17 ;  /* 0x0015141101007387 */ /* 0x0001e40000100800 */
[----:B0-----:R-:W-:-:S02]  /*6bd90*/  MOV R17, R0 ;  /* 0x0000000000117202 */ /* 0x001fc40000000f00 */
[----:B------:R-:W3:Y:S01]  /*6bda0*/  LDL.LU R0, [R1+0x152c] ;  /* 0x00152c0001007983 */ /* 0x000ee20000300800 */
[----:B------:R-:W-:Y:S02]  /*6bdb0*/  @P1 FMUL R22, R22, 0.25 ;  /* 0x3e80000016161820 */ /* 0x000fe40000400000 */
[----:B------:R-:W-:Y:S02]  /*6bdc0*/  @!P0 FMUL R18, R18, 16777216 ;  /* 0x4b80000012128820 */ /* 0x000fe40000400000 */
[----:B--2---:R-:W-:-:S05]  /*6bdd0*/  @P1 FMUL R4, R4, 0.25 ;  /* 0x3e80000004041820 */ /* 0x004fca0000400000 */
[----:B------:R0:W-:Y:S04]  /*6bde0*/  STL [R1+0x1500], R4 ;  /* 0x0015000401007387 */ /* 0x0001e80000100800 */
[----:B0-----:R-:W2:Y:S01]  /*6bdf0*/  LDL R4, [R1+0x344] ;  /* 0x0003440001047983 */ /* 0x001ea20000100800 */
[----:B------:R-:W-:Y:S02]  /*6be00*/  @P1 STL [R1+0x350], R22 ;  /* 0x0003501601001387 */ /* 0x000fe40000100800 */
[----:B------:R0:W-:Y:S02]  /*6be10*/  STL [R1+0x1518], R22 ;  /* 0x0015181601007387 */ /* 0x0001e40000100800 */
[----:B----4-:R-:W-:Y:S01]  /*6be20*/  @!P0 FMUL R7, R7, 16777216 ;  /* 0x4b80000007078820 */ /* 0x010fe20000400000 */
[----:B0-----:R-:W4:Y:S01]  /*6be30*/  LDL R22, [R1+0x330] ;  /* 0x0003300001167983 */ /* 0x001f220000100800 */
[----:B---3--:R-:W-:Y:S01]  /*6be40*/  @P1 FMUL R0, R0, 0.25 ;  /* 0x3e80000000001820 */ /* 0x008fe20000400000 */
[----:B------:R-:W-:-:S04]  /*6be50*/  FSETP.GT.AND P1, PT, |R16|, 8.50705917302346158658e+37, PT ;  /* 0x7e8000001000780b */ /* 0x000fc80003f24200 */
[----:B------:R0:W-:Y:S04]  /*6be60*/  STL [R1+0x1504], R0 ;  /* 0x0015040001007387 */ /* 0x0001e80000100800 */
[----:B0-----:R-:W3:Y:S01]  /*6be70*/  LDL R0, [R1+0x33c] ;  /* 0x00033c0001007983 */ /* 0x001ee20000100800 */
[----:B------:R0:W-:Y:S03]  /*6be80*/  STL [R1+0x1508], R16 ;  /* 0x0015081001007387 */ /* 0x0001e60000100800 */
[----:B0-----:R-:W2:Y:S01]  /*6be90*/  LDL R16, [R1+0x2f8] ;  /* 0x0002f80001107983 */ /* 0x001ea20000100800 */
[----:B------:R0:W-:Y:S03]  /*6bea0*/  @!P0 STL [R1+0x2e8], R18 ;  /* 0x0002e81201008387 */ /* 0x0001e60000100800 */
[----:B0-----:R-:W2:Y:S01]  /*6beb0*/  LDL.LU R18, [R1+0x1528] ;  /* 0x0015280001127983 */ /* 0x001ea20000300800 */
[----:B------:R0:W-:Y:S03]  /*6bec0*/  @!P0 STL [R1+0x2f0], R7 ;  /* 0x0002f00701008387 */ /* 0x0001e60000100800 */
[----:B0-----:R-:W2:Y:S04]  /*6bed0*/  LDL.LU R7, [R1+0x1524] ;  /* 0x0015240001077983 */ /* 0x001ea80000300800 */
[----:B--2---:R0:W-:Y:S02]  /*6bee0*/  STL [R1+0x1520], R7 ;  /* 0x0015200701007387 */ /* 0x0041e40000100800 */
[----:B0-----:R-:W-:Y:S01]  /*6bef0*/  IMAD.MOV.U32 R7, RZ, RZ, R16 ;  /* 0x000000ffff077224 */ /* 0x001fe200078e0010 */
[----:B---3--:R-:W-:Y:S01]  /*6bf00*/  MOV R16, R0 ;  /* 0x0000000000107202 */ /* 0x008fe20000000f00 */
[----:B----4-:R-:W-:-:S02]  /*6bf10*/  MOV R0, R22 ;  /* 0x0000001600007202 */ /* 0x010fc40000000f00 */
[----:B------:R-:W-:Y:S02]  /*6bf20*/  IMAD.MOV.U32 R22, RZ, RZ, R17 ;  /* 0x000000ffff167224 */ /* 0x000fe400078e0011 */
[----:B------:R-:W2:Y:S01]  /*6bf30*/  LDL R17, [R1+0x308] ;  /* 0x0003080001117983 */ /* 0x000ea20000100800 */
[----:B------:R-:W-:-:S03]  /*6bf40*/  @!P0 FMUL R7, R7, 16777216 ;  /* 0x4b80000007078820 */ /* 0x000fc60000400000 */
[----:B--2---:R0:W-:Y:S04]  /*6bf50*/  STL [R1+0x151c], R17 ;  /* 0x00151c1101007387 */ /* 0x0041e80000100800 */
[----:B0-----:R-:W2:Y:S01]  /*6bf60*/  LDL R17, [R1+0x300] ;  /* 0x0003000001117983 */ /* 0x001ea20000100800 */
[----:B------:R0:W-:Y:S03]  /*6bf70*/  @!P0 STL [R1+0x2f8], R7 ;  /* 0x0002f80701008387 */ /* 0x0001e60000100800 */
[----:B0-----:R-:W3:Y:S01]  /*6bf80*/  LDL.LU R7, [R1+0x1520] ;  /* 0x0015200001077983 */ /* 0x001ee20000300800 */
[----:B--2---:R-:W-:-:S05]  /*6bf90*/  @!P0 FMUL R17, R17, 16777216 ;  /* 0x4b80000011118820 */ /* 0x004fca0000400000 */
[----:B------:R0:W-:Y:S04]  /*6bfa0*/  @!P0 STL [R1+0x300], R17 ;  /* 0x0003001101008387 */ /* 0x0001e80000100800 */
[----:B0-----:R-:W2:Y:S01]  /*6bfb0*/  LDL.LU R17, [R1+0x151c] ;  /* 0x00151c0001117983 */ /* 0x001ea20000300800 */
[----:B------:R-:W-:Y:S02]  /*6bfc0*/  @!P0 FMUL R22, R22, 16777216 ;  /* 0x4b80000016168820 */ /* 0x000fe40000400000 */
[----:B--2---:R-:W-:-:S05]  /*6bfd0*/  @!P0 FMUL R17, R17, 16777216 ;  /* 0x4b80000011118820 */ /* 0x004fca0000400000 */
[----:B------:R0:W-:Y:S04]  /*6bfe0*/  @!P0 STL [R1+0x308], R17 ;  /* 0x0003081101008387 */ /* 0x0001e80000100800 */
[----:B0-----:R-:W2:Y:S01]  /*6bff0*/  LDL R17, [R1+0x318] ;  /* 0x0003180001117983 */ /* 0x001ea20000100800 */
[----:B------:R0:W-:Y:S03]  /*6c000*/  @!P0 STL [R1+0x310], R22 ;  /* 0x0003101601008387 */ /* 0x0001e60000100800 */
[----:B0-----:R-:W4:Y:S01]  /*6c010*/  LDL.LU R22, [R1+0x1518] ;  /* 0x0015180001167983 */ /* 0x001f220000300800 */
[----:B------:R0:W-:Y:S03]  /*6c020*/  STL [R1+0x14e4], R18 ;  /* 0x0014e41201007387 */ /* 0x0001e60000100800 */
[----:B0-----:R-:W3:Y:S01]  /*6c030*/  LDL R18, [R1+0x320] ;  /* 0x0003200001127983 */ /* 0x001ee20000100800 */
[----:B--2---:R-:W-:-:S05]  /*6c040*/  @!P0 FMUL R17, R17, 16777216 ;  /* 0x4b80000011118820 */ /* 0x004fca0000400000 */
[----:B------:R0:W-:Y:S04]  /*6c050*/  @!P0 STL [R1+0x318], R17 ;  /* 0x0003181101008387 */ /* 0x0001e80000100800 */
[----:B0-----:R-:W2:Y:S01]  /*6c060*/  LDL.LU R17, [R1+0x1514] ;  /* 0x0015140001117983 */ /* 0x001ea20000300800 */
[----:B---3--:R-:W-:-:S05]  /*6c070*/  @!P0 FMUL R18, R18, 16777216 ;  /* 0x4b80000012128820 */ /* 0x008fca0000400000 */
[----:B------:R0:W-:Y:S04]  /*6c080*/  @!P0 STL [R1+0x320], R18 ;  /* 0x0003201201008387 */ /* 0x0001e80000100800 */
[----:B0-----:R-:W3:Y:S04]  /*6c090*/  LDL R18, [R1+0x370] ;  /* 0x0003700001127983 */ /* 0x001ee80000100800 */
[----:B---3--:R0:W-:Y:S04]  /*6c0a0*/  STL [R1+0x14fc], R18 ;  /* 0x0014fc1201007387 */ /* 0x0081e80000100800 */
[----:B0-----:R-:W3:Y:S01]  /*6c0b0*/  LDL R18, [R1+0x328] ;  /* 0x0003280001127983 */ /* 0x001ee20000100800 */
[----:B------:R0:W-:Y:S02]  /*6c0c0*/  STL [R1+0x150c], R7 ;  /* 0x00150c0701007387 */ /* 0x0001e40000100800 */
[----:B0-----:R-:W-:Y:S01]  /*6c0d0*/  MOV R7, R16 ;  /* 0x0000001000077202 */ /* 0x001fe20000000f00 */
[----:B------:R-:W-:Y:S01]  /*6c0e0*/  IMAD.MOV.U32 R16, RZ, RZ, R4 ;  /* 0x000000ffff107224 */ /* 0x000fe200078e0004 */
[----:B----4-:R-:W-:Y:S01]  /*6c0f0*/  MOV R4, R22 ;  /* 0x0000001600047202 */ /* 0x010fe20000000f00 */
[----:B------:R-:W-:Y:S01]  /*6c100*/  MOV R22, R10 ;  /* 0x0000000a00167202 */ /* 0x000fe20000000f00 */
[----:B------:R-:W-:Y:S01]  /*6c110*/  MOV R10, R14 ;  /* 0x0000000e000a7202 */ /* 0x000fe20000000f00 */
[----:B---3--:R-:W-:-:S05]  /*6c120*/  @!P0 FMUL R18, R18, 16777216 ;  /* 0x4b80000012128820 */ /* 0x008fca0000400000 */
[----:B------:R0:W-:Y:S01]  /*6c130*/  @!P0 STL [R1+0x328], R18 ;  /* 0x0003281201008387 */ /* 0x0001e20000100800 */
[----:B------:R1:W-:Y:S02]  /*6c140*/  STL [R1+0x1510], R7 ;  /* 0x0015100701007387 */ /* 0x0003e40000100800 */
[----:B------:R-:W3:Y:S01]  /*6c150*/  LDL R14, [R1+0x6f4] ;  /* 0x0006f400010e7983 */ /* 0x000ee20000100800 */
[----:B0-----:R-:W4:Y:S01]  /*6c160*/  LDL R18, [R1+0x354] ;  /* 0x0003540001127983 */ /* 0x001f220000100800 */
[----:B-1----:R-:W-:Y:S01]  /*6c170*/  MOV R7, R0 ;  /* 0x0000000000077202 */ /* 0x002fe20000000f00 */
[----:B--2---:R-:W-:Y:S01]  /*6c180*/  MOV R0, R17 ;  /* 0x0000001100007202 */ /* 0x004fe20000000f00 */
[----:B------:R-:W-:Y:S01]  /*6c190*/  MOV R17, R5 ;  /* 0x0000000500117202 */ /* 0x000fe20000000f00 */
[----:B------:R-:W-:Y:S01]  /*6c1a0*/  IMAD.MOV.U32 R5, RZ, RZ, R6 ;  /* 0x000000ffff057224 */ /* 0x000fe200078e0006 */
[----:B------:R-:W-:Y:S01]  /*6c1b0*/  MOV R6, R21 ;  /* 0x0000001500067202 */ /* 0x000fe20000000f00 */
[----:B------:R-:W-:-:S02]  /*6c1c0*/  @!P0 FMUL R7, R7, 16777216 ;  /* 0x4b80000007078820 */ /* 0x000fc40000400000 */
[----:B------:R-:W-:Y:S02]  /*6c1d0*/  IMAD.MOV.U32 R21, RZ, RZ, R8 ;  /* 0x000000ffff157224 */ /* 0x000fe400078e0008 */
[----:B------:R-:W-:Y:S02]  /*6c1e0*/  IMAD.MOV.U32 R8, RZ, RZ, R28 ;  /* 0x000000ffff087224 */ /* 0x000fe400078e001c */
[----:B------:R-:W2:Y:S01]  /*6c1f0*/  LDL R28, [R1+0x77c] ;  /* 0x00077c00011c7983 */ /* 0x000ea20000100800 */
[----:B------:R0:W-:Y:S03]  /*6c200*/  @!P0 STL [R1+0x330], R7 ;  /* 0x0003300701008387 */ /* 0x0001e60000100800 */
[----:B0-----:R-:W2:Y:S01]  /*6c210*/  LDL.LU R7, [R1+0x1510] ;  /* 0x0015100001077983 */ /* 0x001ea20000300800 */
[----:B------:R-:W-:Y:S02]  /*6c220*/  @!P0 FMUL R16, R16, 16777216 ;  /* 0x4b80000010108820 */ /* 0x000fe40000400000 */
[----:B------:R-:W-:-:S02]  /*6c230*/  @!P0 FMUL R0, R0, 16777216 ;  /* 0x4b80000000008820 */ /* 0x000fc40000400000 */
[----:B------:R-:W-:Y:S02]  /*6c240*/  @!P0 FMUL R4, R4, 16777216 ;  /* 0x4b80000004048820 */ /* 0x000fe40000400000 */
[----:B--2---:R-:W-:-:S05]  /*6c250*/  @!P0 FMUL R7, R7, 16777216 ;  /* 0x4b80000007078820 */ /* 0x004fca0000400000 */
[----:B------:R0:W-:Y:S04]  /*6c260*/  @!P0 STL [R1+0x33c], R7 ;  /* 0x00033c0701008387 */ /* 0x0001e80000100800 */
[----:B0-----:R-:W2:Y:S01]  /*6c270*/  LDL.LU R7, [R1+0x150c] ;  /* 0x00150c0001077983 */ /* 0x001ea20000300800 */
[----:B------:R0:W-:Y:S03]  /*6c280*/  @!P0 STL [R1+0x344], R16 ;  /* 0x0003441001008387 */ /* 0x0001e60000100800 */
[----:B0-----:R-:W3:Y:S01]  /*6c290*/  LDL.LU R16, [R1+0x1508] ;  /* 0x0015080001107983 */ /* 0x001ee20000300800 */
[----:B------:R0:W-:Y:S03]  /*6c2a0*/  @!P0 STL [R1+0x34c], R0 ;  /* 0x00034c0001008387 */ /* 0x0001e60000100800 */
[----:B0-----:R-:W3:Y:S01]  /*6c2b0*/  LDL.LU R0, [R1+0x1504] ;  /* 0x0015040001007983 */ /* 0x001ee20000300800 */
[----:B------:R0:W-:Y:S03]  /*6c2c0*/  @!P0 STL [R1+0x350], R4 ;  /* 0x0003500401008387 */ /* 0x0001e60000100800 */
[----:B0-----:R-:W3:Y:S01]  /*6c2d0*/  LDL.LU R4, [R1+0x1500] ;  /* 0x0015000001047983 */ /* 0x001ee20000300800 */
[----:B----4-:R-:W-:-:S05]  /*6c2e0*/  @!P0 FMUL R18, R18, 16777216 ;  /* 0x4b80000012128820 */ /* 0x010fca0000400000 */
[----:B------:R-:W-:Y:S04]  /*6c2f0*/  @!P0 STL [R1+0x354], R18 ;  /* 0x0003541201008387 */ /* 0x000fe80000100800 */
[----:B--2---:R3:W-:Y:S02]  /*6c300*/  STL [R1+0x14b0], R7 ;  /* 0x0014b00701007387 */ /* 0x0047e40000100800 */
[----:B---3--:R-:W-:Y:S01]  /*6c310*/  MOV R7, R16 ;  /* 0x0000001000077202 */ /* 0x008fe20000000f00 */
[----:B------:R-:W-:Y:S02]  /*6c320*/  MOV R16, R17 ;  /* 0x0000001100107202 */ /* 0x000fe40000000f00 */
[----:B------:R-:W-:Y:S02]  /*6c330*/  @!P0 FMUL R0, R0, 16777216 ;  /* 0x4b80000000008820 */ /* 0x000fe40000400000 */
[----:B------:R-:W-:-:S05]  /*6c340*/  @!P0 FMUL R4, R4, 16777216 ;  /* 0x4b80000004048820 */ /* 0x000fca0000400000 */
[----:B------:R-:W-:Y:S01]  /*6c350*/  STL [R1+0x20], R4 ;  /* 0x0000200401007387 */ /* 0x000fe20000100800 */
[----:B------:R-:W-:Y:S02]  /*6c360*/  STL [R1+0x358], R0 ;  /* 0x0003580001007387 */ /* 0x000fe40000100800 */
[----:B------:R-:W2:Y:S02]  /*6c370*/  LDL R18, [R1+0x35c] ;  /* 0x00035c0001127983 */ /* 0x000ea40000100800 */
[----:B------:R0:W-:Y:S02]  /*6c380*/  STL [R1+0x14b4], R16 ;  /* 0x0014b41001007387 */ /* 0x0001e40000100800 */
[----:B0-----:R-:W3:Y:S04]  /*6c390*/  LDL.LU R16, [R1+0x558] ;  /* 0x0005580001107983 */ /* 0x001ee80000300800 */
[----:B---3--:R0:W-:Y:S04]  /*6c3a0*/  STL [R1+0x14ec], R16 ;  /* 0x0014ec1001007387 */ /* 0x0081e80000100800 */
[----:B0-----:R-:W3:Y:S01]  /*6c3b0*/  LDL R16, [R1+0x368] ;  /* 0x0003680001107983 */ /* 0x001ee20000100800 */
[----:B------:R-:W4:Y:S03]  /*6c3c0*/  LDL.LU R4, [R1+0x384] ;  /* 0x0003840001047983 */ /* 0x000f260000300800 */
[----:B----4-:R0:W-:Y:S04]  /*6c3d0*/  STL [R1+0x14b8], R4 ;  /* 0x0014b80401007387 */ /* 0x0101e80000100800 */
[----:B0-----:R-:W4:Y:S04]  /*6c3e0*/  LDL.LU R4, [R1+0x550] ;  /* 0x0005500001047983 */ /* 0x001f280000300800 */
[----:B----4-:R0:W-:Y:S04]  /*6c3f0*/  STL [R1+0x14f0], R4 ;  /* 0x0014f00401007387 */ /* 0x0101e80000100800 */
[----:B0-----:R-:W4:Y:S01]  /*6c400*/  LDL R4, [R1+0x364] ;  /* 0x0003640001047983 */ /* 0x001f220000100800 */
[----:B------:R-:W2:Y:S02]  /*6c410*/  LDL.LU R0, [R1+0x38c] ;  /* 0x00038c0001007983 */ /* 0x000ea40000300800 */
[----:B------:R-:W-:Y:S01]  /*6c420*/  IMAD.MOV.U32 R17, RZ, RZ, R6 ;  /* 0x000000ffff117224 */ /* 0x000fe200078e0006 */
[----:B--2---:R0:W-:Y:S04]  /*6c430*/  STL [R1+0x14bc], R0 ;  /* 0x0014bc0001007387 */ /* 0x0041e80000100800 */
[----:B0-----:R-:W2:Y:S01]  /*6c440*/  LDL.LU R0, [R1+0x3b8] ;  /* 0x0003b80001007983 */ /* 0x001ea20000300800 */
[----:B------:R-:W-:Y:S01]  /*6c450*/  MOV R6, R21 ;  /* 0x0000001500067202 */ /* 0x000fe20000000f00 */
[----:B------:R-:W-:-:S02]  /*6c460*/  MOV R21, R22 ;  /* 0x0000001600157202 */ /* 0x000fc40000000f00 */
[----:B------:R-:W-:Y:S01]  /*6c470*/  IMAD.MOV.U32 R22, RZ, RZ, R8 ;  /* 0x000000ffff167224 */ /* 0x000fe200078e0008 */
[----:B--2---:R0:W-:Y:S04]  /*6c480*/  STL [R1+0x14f4], R0 ;  /* 0x0014f40001007387 */ /* 0x0041e80000100800 */
[----:B0-----:R-:W2:Y:S01]  /*6c490*/  LDL R0, [R1+0x360] ;  /* 0x0003600001007983 */ /* 0x001ea20000100800 */
[----:B------:R-:W2:Y:S02]  /*6c4a0*/  LDL.LU R8, [R1+0x39c] ;  /* 0x00039c0001087983 */ /* 0x000ea40000300800 */
[----:B------:R-:W-:Y:S01]  /*6c4b0*/  @P1 FMUL R18, R18, 0.25 ;  /* 0x3e80000012121820 */ /* 0x000fe20000400000 */
[----:B--2---:R0:W-:Y:S04]  /*6c4c0*/  STL [R1+0x14c0], R8 ;  /* 0x0014c00801007387 */ /* 0x0041e80000100800 */
[----:B0-----:R-:W2:Y:S01]  /*6c4d0*/  LDL.LU R8, [R1+0x3ac] ;  /* 0x0003ac0001087983 */ /* 0x001ea20000300800 */
[----:B------:R-:W-:Y:S01]  /*6c4e0*/  FSETP.GEU.AND P0, PT, |R7|, 1.175494350822287508e-38, PT ;  /* 0x008000000700780b */ /* 0x000fe20003f0e200 */
[----:B------:R-:W-:-:S02]  /*6c4f0*/  @P1 FMUL R0, R0, 0.25 ;  /* 0x3e80000000001820 */ /* 0x000fc40000400000 */
[----:B--2---:R-:W-:Y:S01]  /*6c500*/  STL [R1+0x14f8], R8 ;  /* 0x0014f80801007387 */ /* 0x004fe20000100800 */
[----:B------:R0:W-:Y:S03]  /*6c510*/  STL [R1+0x14e8], R7 ;  /* 0x0014e80701007387 */ /* 0x0001e60000100800 */
[----:B0-----:R-:W2:Y:S01]  /*6c520*/  LDL R7, [R1+0x390] ;  /* 0x0003900001077983 */ /* 0x001ea20000100800 */
[----:B------:R0:W-:Y:S02]  /*6c530*/  @P1 STL [R1+0x35c], R18 ;  /* 0x00035c1201001387 */ /* 0x0001e40000100800 */
[----:B------:R-:W2:Y:S01]  /*6c540*/  LDL R8, [R1+0x380] ;  /* 0x0003800001087983 */ /* 0x000ea20000100800 */
[----:B0-----:R-:W2:Y:S01]  /*6c550*/  LDL R18, [R1+0x36c] ;  /* 0x00036c0001127983 */ /* 0x001ea20000100800 */
[----:B----4-:R-:W-:Y:S02]  /*6c560*/  @P1 FMUL R4, R4, 0.25 ;  /* 0x3e80000004041820 */ /* 0x010fe40000400000 */
[----:B---3--:R-:W-:-:S02]  /*6c570*/  @P1 FMUL R16, R16, 0.25 ;  /* 0x3e80000010101820 */ /* 0x008fc40000400000 */
[----:B------:R0:W-:Y:S02]  /*6c580*/  @P1 STL [R1+0x360], R0 ;  /* 0x0003600001001387 */ /* 0x0001e40000100800 */
[----:B0-----:R-:W3:Y:S01]  /*6c590*/  LDL R0, [R1+0x388] ;  /* 0x0003880001007983 */ /* 0x001ee20000100800 */
[----:B------:R0:W-:Y:S03]  /*6c5a0*/  @P1 STL [R1+0x364], R4 ;  /* 0x0003640401001387 */ /* 0x0001e60000100800 */
[----:B0-----:R-:W4:Y:S01]  /*6c5b0*/  LDL R4, [R1+0x398] ;  /* 0x0003980001047983 */ /* 0x001f220000100800 */
[----:B------:R0:W-:Y:S03]  /*6c5c0*/  @P1 STL [R1+0x368], R16 ;  /* 0x0003681001001387 */ /* 0x0001e60000100800 */
[----:B0-----:R-:W4:Y:S01]  /*6c5d0*/  LDL R16, [R1+0x3a4] ;  /* 0x0003a40001107983 */ /* 0x001f220000100800 */
[----:B--2---:R-:W-:-:S02]  /*6c5e0*/  @P1 FMUL R8, R8, 0.25 ;  /* 0x3e80000008081820 */ /* 0x004fc40000400000 */
[----:B------:R-:W-:-:S05]  /*6c5f0*/  @P1 FMUL R18, R18, 0.25 ;  /* 0x3e80000012121820 */ /* 0x000fca0000400000 */
[----:B------:R0:W-:Y:S04]  /*6c600*/  @P1 STL [R1+0x36c], R18 ;  /* 0x00036c1201001387 */ /* 0x0001e80000100800 */
[----:B0-----:R-:W2:Y:S01]  /*6c610*/  LDL.LU R18, [R1+0x14fc] ;  /* 0x0014fc0001127983 */ /* 0x001ea20000300800 */
[----:B------:R0:W-:Y:S03]  /*6c620*/  @P1 STL [R1+0x380], R8 ;  /* 0x0003800801001387 */ /* 0x0001e60000100800 */
[----:B0-----:R-:W2:Y:S01]  /*6c630*/  LDL.LU R8, [R1+0x14f8] ;  /* 0x0014f80001087983 */ /* 0x001ea20000300800 */
[----:B---3--:R-:W-:Y:S02]  /*6c640*/  @P1 FMUL R0, R0, 0.25 ;  /* 0x3e80000000001820 */ /* 0x008fe40000400000 */
[----:B----4-:R-:W-:-:S02]  /*6c650*/  @P1 FMUL R4, R4, 0.25 ;  /* 0x3e80000004041820 */ /* 0x010fc40000400000 */
[----:B------:R-:W-:Y:S01]  /*6c660*/  @P1 FMUL R7, R7, 0.25 ;  /* 0x3e80000007071820 */ /* 0x000fe20000400000 */
[----:B------:R0:W-:Y:S01]  /*6c670*/  @P1 STL [R1+0x388], R0 ;  /* 0x0003880001001387 */ /* 0x0001e20000100800 */
[----:B------:R-:W-:-:S03]  /*6c680*/  @P1 FMUL R16, R16, 0.25 ;  /* 0x3e80000010101820 */ /* 0x000fc60000400000 */
[----:B0-----:R-:W3:Y:S01]  /*6c690*/  LDL.LU R0, [R1+0x14f4] ;  /* 0x0014f40001007983 */ /* 0x001ee20000300800 */
[----:B--2---:R-:W-:-:S05]  /*6c6a0*/  @P1 FMUL R18, R18, 0.25 ;  /* 0x3e80000012121820 */ /* 0x004fca0000400000 */
[----:B------:R-:W-:Y:S01]  /*6c6b0*/  @P1 STL [R1+0x370], R18 ;  /* 0x0003701201001387 */ /* 0x000fe20000100800 */
[----:B------:R0:W-:Y:S02]  /*6c6c0*/  @P1 STL [R1+0x398], R4 ;  /* 0x0003980401001387 */ /* 0x0001e40000100800 */
[----:B------:R-:W-:Y:S01]  /*6c6d0*/  @P1 FMUL R8, R8, 0.25 ;  /* 0x3e80000008081820 */ /* 0x000fe20000400000 */
[----:B0-----:R-:W2:Y:S01]  /*6c6e0*/  LDL.LU R4, [R1+0x14f0] ;  /* 0x0014f00001047983 */ /* 0x001ea20000300800 */
[----:B------:R0:W-:Y:S03]  /*6c6f0*/  @P1 STL [R1+0x3a4], R16 ;  /* 0x0003a41001001387 */ /* 0x0001e60000100800 */
[----:B0-----:R-:W4:Y:S01]  /*6c700*/  LDL.LU R16, [R1+0x14ec] ;  /* 0x0014ec0001107983 */ /* 0x001f220000300800 */
[----:B------:R-:W-:Y:S02]  /*6c710*/  @P1 STL [R1+0x390], R7 ;  /* 0x0003900701001387 */ /* 0x000fe40000100800 */
[----:B------:R0:W-:Y:S02]  /*6c720*/  STL [R1+0x14c4], R8 ;  /* 0x0014c40801007387 */ /* 0x0001e40000100800 */
[----:B0-----:R-:W-:-:S02]  /*6c730*/  MOV R8, R7 ;  /* 0x0000000700087202 */ /* 0x001fc40000000f00 */
[----:B------:R-:W4:Y:S01]  /*6c740*/  LDL.LU R7, [R1+0x14e8] ;  /* 0x0014e80001077983 */ /* 0x000f220000300800 */
[----:B---3--:R-:W-:-:S05]  /*6c750*/  @P1 FMUL R0, R0, 0.25 ;  /* 0x3e80000000001820 */ /* 0x008fca0000400000 */
[----:B------:R0:W-:Y:S04]  /*6c760*/  STL [R1+0x14c8], R0 ;  /* 0x0014c80001007387 */ /* 0x0001e80000100800 */
[----:B0-----:R-:W3:Y:S01]  /*6c770*/  LDL R0, [R1+0x388] ;  /* 0x0003880001007983 */ /* 0x001ee20000100800 */
[----:B--2---:R-:W-:-:S05]  /*6c780*/  @P1 FMUL R4, R4, 0.25 ;  /* 0x3e80000004041820 */ /* 0x004fca0000400000 */
[----:B------:R0:W-:Y:S01]  /*6c790*/  STL [R1+0x14cc], R4 ;  /* 0x0014cc0401007387 */ /* 0x0001e20000100800 */
[----:B----4-:R-:W-:-:S03]  /*6c7a0*/  @P1 FMUL R16, R16, 0.25 ;  /* 0x3e80000010101820 */ /* 0x010fc60000400000 */
[----:B0-----:R-:W2:Y:S04]  /*6c7b0*/  LDL R4, [R1+0x380] ;  /* 0x0003800001047983 */ /* 0x001ea80000100800 */
[----:B------:R0:W-:Y:S01]  /*6c7c0*/  STL [R1+0x14d0], R16 ;  /* 0x0014d01001007387 */ /* 0x0001e20000100800 */
[----:B------:R-:W-:Y:S01]  /*6c7d0*/  @P1 FMUL R7, R7, 0.25 ;  /* 0x3e80000007071820 */ /* 0x000fe20000400000 */
[----:B0-----:R-:W-:Y:S02]  /*6c7e0*/  MOV R16, R18 ;  /* 0x0000001200107202 */ /* 0x001fe40000000f00 */
[----:B------:R-:W4:Y:S02]  /*6c7f0*/  LDL.LU R18, [R1+0x14e4] ;  /* 0x0014e40001127983 */ /* 0x000f240000300800 */
[----:B------:R0:W-:Y:S02]  /*6c800*/  STL [R1+0x14d4], R7 ;  /* 0x0014d40701007387 */ /* 0x0001e40000100800 */
[----:B0-----:R-:W2:Y:S02]  /*6c810*/  LDL R7, [R1+0x560] ;  /* 0x0005600001077983 */ /* 0x001ea40000100800 */
[----:B--2---:R-:W-:-:S05]  /*6c820*/  @P1 FMUL R7, R7, 0.25 ;  /* 0x3e80000007071820 */ /* 0x004fca0000400000 */
[----:B------:R-:W-:Y:S01]  /*6c830*/  @P1 STL [R1+0x560], R7 ;  /* 0x0005600701001387 */ /* 0x000fe20000100800 */
[----:B------:R0:W-:Y:S03]  /*6c840*/  STL [R1+0x14dc], R11 ;  /* 0x0014dc0b01007387 */ /* 0x0001e60000100800 */
[----:B0-----:R-:W2:Y:S04]  /*6c850*/  LDL R11, [R1+0x360] ;  /* 0x00036000010b7983 */ /* 0x001ea80000100800 */
[----:B--2---:R0:W-:Y:S04]  /*6c860*/  STL [R1+0x14e0], R11 ;  /* 0x0014e00b01007387 */ /* 0x0041e80000100800 */
[----:B0-----:R-:W2:Y:S01]  /*6c870*/  LDL R11, [R1+0x35c] ;  /* 0x00035c00010b7983 */ /* 0x001ea20000100800 */
[----:B------:R0:W-:Y:S02]  /*6c880*/  STL [R1+0x14d8], R21 ;  /* 0x0014d81501007387 */ /* 0x0001e40000100800 */
[----:B------:R-:W3:Y:S01]  /*6c890*/  LDL R7, [R1+0x368] ;  /* 0x0003680001077983 */ /* 0x000ee20000100800 */
[----:B0-----:R-:W3:Y:S01]  /*6c8a0*/  LDL R21, [R1+0x364] ;  /* 0x0003640001157983 */ /* 0x001ee20000100800 */
[----:B--2---:R-:W-:-:S05]  /*6c8b0*/  @!P0 FMUL R11, R11, 16777216 ;  /* 0x4b8000000b0b8820 */ /* 0x004fca0000400000 */
[----:B------:R0:W-:Y:S04]  /*6c8c0*/  @!P0 STL [R1+0x35c], R11 ;  /* 0x00035c0b01008387 */ /* 0x0001e80000100800 */
[----:B0-----:R-:W2:Y:S01]  /*6c8d0*/  LDL.LU R11, [R1+0x14e0] ;  /* 0x0014e000010b7983 */ /* 0x001ea20000300800 */
[----:B---3--:R-:W-:Y:S02]  /*6c8e0*/  @!P0 FMUL R21, R21, 16777216 ;  /* 0x4b80000015158820 */ /* 0x008fe40000400000 */
[----:B------:R-:W-:Y:S02]  /*6c8f0*/  @!P0 FMUL R7, R7, 16777216 ;  /* 0x4b80000007078820 */ /* 0x000fe40000400000 */
[----:B--2---:R-:W-:-:S05]  /*6c900*/  @!P0 FMUL R11, R11, 16777216 ;  /* 0x4b8000000b0b8820 */ /* 0x004fca0000400000 */
[----:B------:R0:W-:Y:S04]  /*6c910*/  @!P0 STL [R1+0x360], R11 ;  /* 0x0003600b01008387 */ /* 0x0001e80000100800 */
[----:B0-----:R-:W2:Y:S01]  /*6c920*/  LDL.LU R11, [R1+0x14dc] ;  /* 0x0014dc00010b7983 */ /* 0x001ea20000300800 */
[----:B------:R0:W-:Y:S03]  /*6c930*/  @!P0 STL [R1+0x364], R21 ;  /* 0x0003641501008387 */ /* 0x0001e60000100800 */
[----:B0-----:R-:W3:Y:S01]  /*6c940*/  LDL.LU R21, [R1+0x14d8] ;  /* 0x0014d80001157983 */ /* 0x001ee20000300800 */
[----:B------:R0:W-:Y:S03]  /*6c950*/  @!P0 STL [R1+0x368], R7 ;  /* 0x0003680701008387 */ /* 0x0001e60000100800 */
[----:B0-----:R-:W2:Y:S01]  /*6c960*/  LDL.LU R7, [R1+0x14d4] ;  /* 0x0014d40001077983 */ /* 0x001ea20000300800 */
[----:B------:R0:W-:Y:S03]  /*6c970*/  STL [R1+0x1498], R6 ;  /* 0x0014980601007387 */ /* 0x0001e60000100800 */
[----:B0-----:R-:W2:Y:S01]  /*6c980*/  LDL R6, [R1+0x36c] ;  /* 0x00036c0001067983 */ /* 0x001ea20000100800 */
[----:B------:R-:W-:-:S02]  /*6c990*/  @!P0 FMUL R16, R16, 16777216 ;  /* 0x4b80000010108820 */ /* 0x000fc40000400000 */
[----:B------:R-:W-:Y:S02]  /*6c9a0*/  @!P0 FMUL R4, R4, 16777216 ;  /* 0x4b80000004048820 */ /* 0x000fe40000400000 */
[----:B------:R-:W-:Y:S02]  /*6c9b0*/  @!P0 FMUL R0, R0, 16777216 ;  /* 0x4b80000000008820 */ /* 0x000fe40000400000 */
[----:B------:R-:W-:Y:S02]  /*6c9c0*/  @!P0 FMUL R8, R8, 16777216 ;  /* 0x4b80000008088820 */ /* 0x000fe40000400000 */
[----:B--2---:R-:W-:-:S05]  /*6c9d0*/  @!P0 FMUL R6, R6, 16777216 ;  /* 0x4b80000006068820 */ /* 0x004fca0000400000 */
[----:B------:R0:W-:Y:S04]  /*6c9e0*/  @!P0 STL [R1+0x36c], R6 ;  /* 0x00036c0601008387 */ /* 0x0001e80000100800 */
[----:B0-----:R-:W2:Y:S01]  /*6c9f0*/  LDL R6, [R1+0x3a4] ;  /* 0x0003a40001067983 */ /* 0x001ea20000100800 */
[----:B------:R0:W-:Y:S03]  /*6ca00*/  STL [R1+0x149c], R2 ;  /* 0x00149c0201007387 */ /* 0x0001e60000100800 */
[----:B0-----:R-:W4:Y:S01]  /*6ca10*/  LDL R2, [R1+0x398] ;  /* 0x0003980001027983 */ /* 0x001f220000100800 */
[----:B---3--:R0:W-:Y:S03]  /*6ca20*/  STL [R1+0x14a0], R21 ;  /* 0x0014a01501007387 */ /* 0x0081e60000100800 */
[----:B0-----:R-:W3:Y:S01]  /*6ca30*/  LDL R21, [R1+0x560] ;  /* 0x0005600001157983 */ /* 0x001ee20000100800 */
[----:B------:R0:W-:Y:S03]  /*6ca40*/  @!P0 STL [R1+0x370], R16 ;  /* 0x0003701001008387 */ /* 0x0001e60000100800 */
[----:B0-----:R-:W3:Y:S01]  /*6ca50*/  LDL.LU R16, [R1+0x14d0] ;  /* 0x0014d00001107983 */ /* 0x001ee20000300800 */
[----:B------:R0:W-:Y:S03]  /*6ca60*/  @!P0 STL [R1+0x380], R4 ;  /* 0x0003800401008387 */ /* 0x0001e60000100800 */
[----:B0-----:R-:W3:Y:S01]  /*6ca70*/  LDL.LU R4, [R1+0x14cc] ;  /* 0x0014cc0001047983 */ /* 0x001ee20000300800 */
[----:B------:R0:W-:Y:S03]  /*6ca80*/  @!P0 STL [R1+0x388], R0 ;  /* 0x0003880001008387 */ /* 0x0001e60000100800 */
[----:B0-----:R-:W3:Y:S01]  /*6ca90*/  LDL.LU R0, [R1+0x14c8] ;  /* 0x0014c80001007983 */ /* 0x001ee20000300800 */
[----:B------:R0:W-:Y:S03]  /*6caa0*/  @!P0 STL [R1+0x390], R8 ;  /* 0x0003900801008387 */ /* 0x0001e60000100800 */
[----:B0-----:R-:W3:Y:S01]  /*6cab0*/  LDL.LU R8, [R1+0x14c4] ;  /* 0x0014c40001087983 */ /* 0x001ee20000300800 */
[----:B--2---:R-:W-:-:S02]  /*6cac0*/  @!P0 FMUL R6, R6, 16777216 ;  /* 0x4b80000006068820 */ /* 0x004fc40000400000 */
[----:B----4-:R-:W-:-:S05]  /*6cad0*/  @!P0 FMUL R2, R2, 16777216 ;  /* 0x4b80000002028820 */ /* 0x010fca0000400000 */
[----:B------:R0:W-:Y:S04]  /*6cae0*/  @!P0 STL [R1+0x398], R2 ;  /* 0x0003980201008387 */ /* 0x0001e80000100800 */
[----:B0-----:R-:W2:Y:S01]  /*6caf0*/  LDL R2, [R1+0x374] ;  /* 0x0003740001027983 */ /* 0x001ea20000100800 */
[----:B---3--:R-:W-:Y:S02]  /*6cb00*/  @!P0 FMUL R4, R4, 16777216 ;  /* 0x4b80000004048820 */ /* 0x008fe40000400000 */
[----:B------:R-:W-:Y:S02]  /*6cb10*/  @!P0 FMUL R0, R0, 16777216 ;  /* 0x4b80000000008820 */ /* 0x000fe40000400000 */
[----:B------:R-:W-:-:S05]  /*6cb20*/  @!P0 FMUL R8, R8, 16777216 ;  /* 0x4b80000008088820 */ /* 0x000fca0000400000 */
[----:B------:R0:W-:Y:S04]  /*6cb30*/  STL [R1+0x3ac], R8 ;  /* 0x0003ac0801007387 */ /* 0x0001e80000100800 */
[----:B0-----:R-:W3:Y:S01]  /*6cb40*/  LDL.LU R8, [R1+0x14c0] ;  /* 0x0014c00001087983 */ /* 0x001ee20000300800 */
[----:B------:R-:W-:Y:S02]  /*6cb50*/  @!P0 STL [R1+0x3a4], R6 ;  /* 0x0003a40601008387 */ /* 0x000fe40000100800 */
[----:B------:R0:W-:Y:S02]  /*6cb60*/  STL [R1+0x3b8], R0 ;  /* 0x0003b80001007387 */ /* 0x0001e40000100800 */
[----:B0-----:R-:W4:Y:S01]  /*6cb70*/  LDL.LU R0, [R1+0x14bc] ;  /* 0x0014bc0001007983 */ /* 0x001f220000300800 */
[----:B------:R0:W-:Y:S03]  /*6cb80*/  STL [R1+0x550], R4 ;  /* 0x0005500401007387 */ /* 0x0001e60000100800 */
[----:B0-----:R-:W3:Y:S01]  /*6cb90*/  LDL.LU R4, [R1+0x14b8] ;  /* 0x0014b80001047983 */ /* 0x001ee20000300800 */
[----:B------:R-:W3:Y:S01]  /*6cba0*/  LDL R6, [R1+0x394] ;  /* 0x0003940001067983 */ /* 0x000ee20000100800 */
[----:B------:R-:W-:Y:S01]  /*6cbb0*/  FSETP.GT.AND P1, PT, |R18|, 8.50705917302346158658e+37, PT ;  /* 0x7e8000001200780b */ /* 0x000fe20003f24200 */
[----:B------:R-:W-:-:S02]  /*6cbc0*/  @!P0 FMUL R16, R16, 16777216 ;  /* 0x4b80000010108820 */ /* 0x000fc40000400000 */
[----:B------:R-:W-:Y:S02]  /*6cbd0*/  @!P0 FMUL R7, R7, 16777216 ;  /* 0x4b80000007078820 */ /* 0x000fe40000400000 */
[----:B------:R-:W-:Y:S01]  /*6cbe0*/  @!P0 FMUL R21, R21, 16777216 ;  /* 0x4b80000015158820 */ /* 0x000fe20000400000 */
[----:B------:R0:W-:Y:S04]  /*6cbf0*/  STL [R1+0x558], R16 ;  /* 0x0005581001007387 */ /* 0x0001e80000100800 */
[----:B0-----:R-:W3:Y:S01]  /*6cc00*/  LDL.LU R16, [R1+0x14b4] ;  /* 0x0014b40001107983 */ /* 0x001ee20000300800 */
[----:B------:R0:W-:Y:S03]  /*6cc10*/  STL [R1+0x24], R7 ;  /* 0x0000240701007387 */ /* 0x0001e60000100800 */
[----:B0-----:R-:W3:Y:S01]  /*6cc20*/  LDL.LU R7, [R1+0x14b0] ;  /* 0x0014b00001077983 */ /* 0x001ee20000300800 */
[----:B------:R-:W-:Y:S02]  /*6cc30*/  @!P0 STL [R1+0x560], R21 ;  /* 0x0005601501008387 */ /* 0x000fe40000100800 */
[----:B------:R-:W-:Y:S01]  /*6cc40*/  STL [R1+0x14a4], R18 ;  /* 0x0014a41201007387 */ /* 0x000fe20000100800 */
[----:B------:R-:W-:Y:S01]  /*6cc50*/  FSETP.GEU.AND P0, PT, |R18|, 1.175494350822287508e-38, PT ;  /* 0x008000001200780b */ /* 0x000fe20003f0e200 */
[----:B--2---:R-:W-:-:S05]  /*6cc60*/  @P1 FMUL R2, R2, 0.25 ;  /* 0x3e80000002021820 */ /* 0x004fca0000400000 */
[----:B------:R-:W-:Y:S01]  /*6cc70*/  @P1 STL [R1+0x374], R2 ;  /* 0x0003740201001387 */ /* 0x000fe20000100800 */
[----:B----4-:R-:W-:Y:S02]  /*6cc80*/  @P1 FMUL R0, R0, 0.25 ;  /* 0x3e80000000001820 */ /* 0x010fe40000400000 */
[----:B---3--:R-:W-:Y:S02]  /*6cc90*/  @P1 FMUL R4, R4, 0.25 ;  /* 0x3e80000004041820 */ /* 0x008fe40000400000 */
[----:B------:R-:W-:-:S03]  /*6cca0*/  @P1 FMUL R6, R6, 0.25 ;  /* 0x3e80000006061820 */ /* 0x000fc60000400000 */
[----:B------:R0:W-:Y:S01]  /*6ccb0*/  STL [R1+0x14a8], R4 ;  /* 0x0014a80401007387 */ /* 0x0001e20000100800 */
[----:B------:R1:W-:Y:S03]  /*6ccc0*/  STL [R1+0x14ac], R0 ;  /* 0x0014ac0001007387 */ /* 0x0003e60000100800 */
[----:B0-----:R-:W2:Y:S04]  /*6ccd0*/  LDL R4, [R1+0x3b4] ;  /* 0x0003b40001047983 */ /* 0x001ea80000100800 */
[----:B-1----:R-:W3:Y:S01]  /*6cce0*/  LDL R0, [R1+0x3b0] ;  /* 0x0003b00001007983 */ /* 0x002ee20000100800 */
[----:B------:R0:W-:Y:S02]  /*6ccf0*/  @P1 STL [R1+0x394], R6 ;  /* 0x0003940601001387 */ /* 0x0001e40000100800 */
[----:B------:R-:W4:Y:S02]  /*6cd00*/  LDL R18, [R1+0x3bc] ;  /* 0x0003bc0001127983 */ /* 0x000f240000100800 */
[----:B------:R-:W4:Y:S01]  /*6cd10*/  LDL R21, [R1+0x554] ;  /* 0x0005540001157983 */ /* 0x000f220000100800 */
[----:B------:R-:W4:Y:S04]  /*6cd20*/  LDL R2, [R1+0x55c] ;  /* 0x00055c0001027983 */ /* 0x000f280000100800 */
[----:B0-----:R-:W4:Y:S01]  /*6cd30*/  LDL R6, [R1+0x568] ;  /* 0x0005680001067983 */ /* 0x001f220000100800 */
[----:B------:R-:W-:-:S02]  /*6cd40*/  @P1 FMUL R8, R8, 0.25 ;  /* 0x3e80000008081820 */ /* 0x000fc40000400000 */
[----:B------:R-:W-:-:S03]  /*6cd50*/  @P1 FMUL R16, R16, 0.25 ;  /* 0x3e80000010101820 */ /* 0x000fc60000400000 */
[----:B------:R0:W-:Y:S01]  /*6cd60*/  STL [R1+0x1494], R8 ;  /* 0x0014940801007387 */ /* 0x0001e20000100800 */
[----:B------:R-:W-:-:S03]  /*6cd70*/  @P1 FMUL R7, R7, 0.25 ;  /* 0x3e80000007071820 */ /* 0x000fc60000400000 */
[----:B0-----:R-:W4:Y:S01]  /*6cd80*/  LDL R8, [R1+0x564] ;  /* 0x0005640001087983 */ /* 0x001f220000100800 */
[----:B---3--:R-:W-:Y:S02]  /*6cd90*/  @P1 FMUL R0, R0, 0.25 ;  /* 0x3e80000000001820 */ /* 0x008fe40000400000 */
[----:B--2---:R-:W-:Y:S02]  /*6cda0*/  @P1 FMUL R4, R4, 0.25 ;  /* 0x3e80000004041820 */ /* 0x004fe40000400000 */
[----:B----4-:R-:W-:Y:S01]  /*6cdb0*/  @P1 FMUL R18, R18, 0.25 ;  /* 0x3e80000012121820 */ /* 0x010fe20000400000 */
[----:B------:R0:W-:Y:S01]  /*6cdc0*/  @P1 STL [R1+0x3b0], R0 ;  /* 0x0003b00001001387 */ /* 0x0001e20000100800 */
[----:B------:R-:W-:Y:S02]  /*6cdd0*/  @P1 FMUL R21, R21, 0.25 ;  /* 0x3e80000015151820 */ /* 0x000fe40000400000 */
[----:B------:R-:W-:Y:S01]  /*6cde0*/  @P1 FMUL R2, R2, 0.25 ;  /* 0x3e80000002021820 */ /* 0x000fe20000400000 */
[----:B0-----:R-:W2:Y:S01]  /*6cdf0*/  LDL.LU R0, [R1+0x14ac] ;  /* 0x0014ac0001007983 */ /* 0x001ea20000300800 */
[----:B------:R0:W-:Y:S02]  /*6ce00*/  @P1 STL [R1+0x3b4], R4 ;  /* 0x0003b40401001387 */ /* 0x0001e40000100800 */
[----:B------:R-:W-:Y:S01]  /*6ce10*/  @P1 FMUL R6, R6, 0.25 ;  /* 0x3e80000006061820 */ /* 0x000fe20000400000 */
[----:B0-----:R-:W3:Y:S01]  /*6ce20*/  LDL.LU R4, [R1+0x14a8] ;  /* 0x0014a80001047983 */ /* 0x001ee20000300800 */
[----:B------:R-:W-:Y:S02]  /*6ce30*/  @P1 STL [R1+0x3a0], R16 ;  /* 0x0003a01001001387 */ /* 0x000fe40000100800 */
[----:B------:R0:W-:Y:S02]  /*6ce40*/  @P1 STL [R1+0x3bc], R18 ;  /* 0x0003bc1201001387 */ /* 0x0001e40000100800 */
[----:B0-----:R-:W4:Y:S01]  /*6ce50*/  LDL.LU R18, [R1+0x14a4] ;  /* 0x0014a40001127983 */ /* 0x001f220000300800 */
[----:B------:R-:W-:Y:S02]  /*6ce60*/  @P1 STL [R1+0x3a8], R7 ;  /* 0x0003a80701001387 */ /* 0x000fe40000100800 */
[----:B------:R0:W-:Y:S02]  /*6ce70*/  @P1 STL [R1+0x554], R21 ;  /* 0x0005541501001387 */ /* 0x0001e40000100800 */
[----:B0-----:R-:W2:Y:S01]  /*6ce80*/  LDL.LU R21, [R1+0x14a0] ;  /* 0x0014a00001157983 */ /* 0x001ea20000300800 */
[----:B------:R0:W-:Y:S03]  /*6ce90*/  @P1 STL [R1+0x55c], R2 ;  /* 0x00055c0201001387 */ /* 0x0001e60000100800 */
[----:B0-----:R-:W2:Y:S01]  /*6cea0*/  LDL.LU R2, [R1+0x149c] ;  /* 0x00149c0001027983 */ /* 0x001ea20000300800 */
[----:B------:R0:W-:Y:S03]  /*6ceb0*/  @P1 STL [R1+0x568], R6 ;  /* 0x0005680601001387 */ /* 0x0001e60000100800 */
[----:B0-----:R-:W3:Y:S01]  /*6cec0*/  LDL.LU R6, [R1+0x1498] ;  /* 0x0014980001067983 */ /* 0x001ee20000300800 */
[----:B------:R-:W-:-:S05]  /*6ced0*/  @P1 FMUL R8, R8, 0.25 ;  /* 0x3e80000008081820 */ /* 0x000fca0000400000 */
[----:B------:R-:W-:Y:S01]  /*6cee0*/  @P1 STL [R1+0x564], R8 ;  /* 0x0005640801001387 */ /* 0x000fe20000100800 */
[----:B----4-:R-:W-:Y:S02]  /*6cef0*/  @P1 FMUL R18, R18, 0.25 ;  /* 0x3e80000012121820 */ /* 0x010fe40000400000 */
[----:B--2---:R-:W-:-:S05]  /*6cf00*/  @P1 FMUL R2, R2, 0.25 ;  /* 0x3e80000002021820 */ /* 0x004fca0000400000 */
[----:B------:R-:W-:Y:S01]  /*6cf10*/  @P1 STL [R1+0x570], R2 ;  /* 0x0005700201001387 */ /* 0x000fe20000100800 */
[----:B---3--:R-:W-:-:S05]  /*6cf20*/  @P1 FMUL R6, R6, 0.25 ;  /* 0x3e80000006061820 */ /* 0x008fca0000400000 */
[----:B------:R-:W-:Y:S01]  /*6cf30*/  @P1 STL [R1+0x56c], R6 ;  /* 0x00056c0601001387 */ /* 0x000fe20000100800 */
[----:B------:R-:W-:Y:S01]  /*6cf40*/  @P1 STL [R1+0x28], R18 ;  /* 0x0000281201001387 */ /* 0x000fe20000100800 */
[----:B------:R-:W-:Y:S01]  /*6cf50*/  FSETP.GT.AND P1, PT, |R21|, 8.50705917302346158658e+37, PT ;  /* 0x7e8000001500780b */ /* 0x000fe20003f24200 */
[----:B------:R0:W-:Y:S02]  /*6cf60*/  STL [R1+0x1464], R21 ;  /* 0x0014641501007387 */ /* 0x0001e40000100800 */
[----:B0-----:R-:W2:Y:S01]  /*6cf70*/  LDL R21, [R1+0x374] ;  /* 0x0003740001157983 */ /* 0x001ea20000100800 */
[----:B------:R-:W-:Y:S02]  /*6cf80*/  @!P0 FMUL R4, R4, 16777216 ;  /* 0x4b80000004048820 */ /* 0x000fe40000400000 */
[----:B------:R-:W-:Y:S02]  /*6cf90*/  @!P0 FMUL R0, R0, 16777216 ;  /* 0x4b80000000008820 */ /* 0x000fe40000400000 */
[----:B--2---:R-:W-:-:S05]  /*6cfa0*/  @!P0 FMUL R21, R21, 16777216 ;  /* 0x4b80000015158820 */ /* 0x004fca0000400000 */
[----:B------:R-:W-:Y:S01]  /*6cfb0*/  @!P0 STL [R1+0x374], R21 ;  /* 0x0003741501008387 */ /* 0x000fe20000100800 */
[----:B------:R0:W-:Y:S02]  /*6cfc0*/  STL [R1+0x384], R4 ;  /* 0x0003840401007387 */ /* 0x0001e40000100800 */
[----:B------:R1:W-:Y:S01]  /*6cfd0*/  STL [R1+0x38c], R0 ;  /* 0x00038c0001007387 */ /* 0x0003e20000100800 */
[----:B0-----:R-:W-:Y:S02]  /*6cfe0*/  MOV R4, R5 ;  /* 0x0000000500047202 */ /* 0x001fe40000000f00 */
[----:B------:R-:W2:Y:S01]  /*6cff0*/  LDL.LU R5, [R1+0x574] ;  /* 0x0005740001057983 */ /* 0x000ea20000300800 */
[----:B------:R-:W-:Y:S01]  /*6d000*/  IMAD.MOV.U32 R21, RZ, RZ, R16 ;  /* 0x000000ffff157224 */ /* 0x000fe200078e0010 */
[----:B------:R-:W-:Y:S02]  /*6d010*/  MOV R16, R23 ;  /* 0x0000001700107202 */ /* 0x000fe40000000f00 */
[----:B--2---:R-:W-:Y:S01]  /*6d020*/  STL [R1+0x1468], R5 ;  /* 0x0014680501007387 */ /* 0x004fe20000100800 */
[----:B------:R-:W2:Y:S01]  /*6d030*/  LDL.LU R23, [R1+0x578] ;  /* 0x0005780001177983 */ /* 0x000ea20000300800 */
[----:B-1----:R-:W-:Y:S01]  /*6d040*/  MOV R0, R17 ;  /* 0x0000001100007202 */ /* 0x002fe20000000f00 */
[----:B------:R-:W-:Y:S01]  /*6d050*/  MOV R17, R3 ;  /* 0x0000000300117202 */ /* 0x000fe20000000f00 */
[----:B--2---:R0:W-:Y:S04]  /*6d060*/  STL [R1+0x146c], R23 ;  /* 0x00146c1701007387 */ /* 0x0041e80000100800 */
[----:B0-----:R-:W2:Y:S01]  /*6d070*/  LDL R23, [R1+0x394] ;  /* 0x0003940001177983 */ /* 0x001ea20000100800 */
[----:B------:R-:W3:Y:S02]  /*6d080*/  LDL.LU R3, [R1+0x57c] ;  /* 0x00057c0001037983 */ /* 0x000ee40000300800 */
[----:B------:R-:W-:-:S02]  /*6d090*/  IMAD.MOV.U32 R5, RZ, RZ, R7 ;  /* 0x000000ffff057224 */ /* 0x000fc400078e0007 */
[----:B------:R-:W-:Y:S01]  /*6d0a0*/  IMAD.MOV.U32 R7, RZ, RZ, R22 ;  /* 0x000000ffff077224 */ /* 0x000fe200078e0016 */
[----:B---3--:R-:W-:Y:S01]  /*6d0b0*/  STL [R1+0x1470], R3 ;  /* 0x0014700301007387 */ /* 0x008fe20000100800 */
[----:B------:R-:W3:Y:S02]  /*6d0c0*/  LDL.LU R22, [R1+0x580] ;  /* 0x0005800001167983 */ /* 0x000ee40000300800 */
[----:B--2---:R-:W-:Y:S01]  /*6d0d0*/  @!P0 FMUL R23, R23, 16777216 ;  /* 0x4b80000017178820 */ /* 0x004fe20000400000 */
[----:B---3--:R0:W-:Y:S01]  /*6d0e0*/  STL [R1+0x1474], R22 ;  /* 0x0014741601007387 */ /* 0x0081e20000100800 */
[----:B------:R-:W-:Y:S03]  /*6d0f0*/  STL [R1+0x1460], R19 ;  /* 0x0014601301007387 */ /* 0x000fe60000100800 */
[----:B------:R-:W-:Y:S02]  /*6d100*/  @!P0 STL [R1+0x394], R23 ;  /* 0x0003941701008387 */ /* 0x000fe40000100800 */
[----:B------:R-:W-:Y:S01]  /*6d110*/  STL [R1+0x1478], R20 ;  /* 0x0014781401007387 */ /* 0x000fe20000100800 */
[----:B------:R-:W-:Y:S01]  /*6d120*/  STL [R1+0x147c], R4 ;  /* 0x00147c0401007387 */ /* 0x000fe20000100800 */
[----:B------:R-:W-:Y:S02]  /*6d130*/  STL [R1+0x1480], R0 ;  /* 0x0014800001007387 */ /* 0x000fe40000100800 */
[----:B------:R-:W-:Y:S02]  /*6d140*/  STL [R1+0x1484], R16 ;  /* 0x0014841001007387 */ /* 0x000fe40000100800 */
[----:B------:R-:W-:Y:S01]  /*6d150*/  STL [R1+0x1488], R17 ;  /* 0x0014881101007387 */ /* 0x000fe20000100800 */
[----:B------:R1:W-:Y:S01]  /*6d160*/  STL [R1+0x148c], R7 ;  /* 0x00148c0701007387 */ /* 0x0003e20000100800 */
[----:B0-----:R-:W-:Y:S01]  /*6d170*/  IMAD.MOV.U32 R22, RZ, RZ, R8 ;  /* 0x000000ffff167224 */ /* 0x001fe200078e0008 */
[----:B-1----:R-:W-:-:S05]  /*6d180*/  MOV R7, R5 ;  /* 0x0000000500077202 */ /* 0x002fca0000000f00 */
[----:B------:R0:W-:Y:S01]  /*6d190*/  STL [R1+0x1490], R7 ;  /* 0x0014900701007387 */ /* 0x0001e20000100800 */
[----:B------:R-:W2:Y:S02]  /*6d1a0*/  LDL R17, [R1+0x3b0] ;  /* 0x0003b00001117983 */ /* 0x000ea40000100800 */
[----:B------:R-:W3:Y:S02]  /*6d1b0*/  LDL R16, [R1+0x3b4] ;  /* 0x0003b40001107983 */ /* 0x000ee40000100800 */
[----:B------:R-:W4:Y:S01]  /*6d1c0*/  LDL R0, [R1+0x3bc] ;  /* 0x0003bc0001007983 */ /* 0x000f220000100800 */
[----:B------:R-:W2:Y:S04]  /*6d1d0*/  LDL R4, [R1+0x554] ;  /* 0x0005540001047983 */ /* 0x000ea80000100800 */
[----:B------:R-:W2:Y:S01]  /*6d1e0*/  LDL R20, [R1+0x55c] ;  /* 0x00055c0001147983 */ /* 0x000ea20000100800 */
[----:B------:R-:W2:Y:S01]  /*6d1f0*/  LDL.LU R8, [R1+0x1494] ;  /* 0x0014940001087983 */ /* 0x000ea20000300800 */
[----:B------:R-:W-:-:S02]  /*6d200*/  MOV R23, R6 ;  /* 0x0000000600177202 */ /* 0x000fc40000000f00 */
[----:B------:R-:W-:Y:S01]  /*6d210*/  MOV R5, R18 ;  /* 0x0000001200057202 */ /* 0x000fe20000000f00 */
[----:B------:R-:W3:Y:S01]  /*6d220*/  LDL R3, [R1+0x568] ;  /* 0x0005680001037983 */ /* 0x000ee20000100800 */
[----:B0-----:R-:W-:Y:S01]  /*6d230*/  MOV R7, R21 ;  /* 0x0000001500077202 */ /* 0x001fe20000000f00 */
[----:B------:R-:W-:Y:S02]  /*6d240*/  IMAD.MOV.U32 R21, RZ, RZ, R2 ;  /* 0x000000ffff157224 */ /* 0x000fe400078e0002 */
[----:B------:R-:W3:Y:S04]  /*6d250*/  LDL R6, [R1+0x680] ;  /* 0x0006800001067983 */ /* 0x000ee80000100800 */
[----:B------:R-:W3:Y:S04]  /*6d260*/  LDL R2, [R1+0x588] ;  /* 0x0005880001027983 */ /* 0x000ee80000100800 */
[----:B------:R-:W3:Y:S01]  /*6d270*/  LDL R18, [R1+0x688] ;  /* 0x0006880001127983 */ /* 0x000ee20000100800 */
[----:B------:R-:W-:-:S03]  /*6d280*/  @!P0 FMUL R7, R7, 16777216 ;  /* 0x4b80000007078820 */ /* 0x000fc60000400000 */
[----:B------:R-:W3:Y:S01]  /*6d290*/  LDL R19, [R1+0x584] ;  /* 0x0005840001137983 */ /* 0x000ee20000100800 */
[----:B--2---:R-:W-:-:S05]  /*6d2a0*/  @!P0 FMUL R8, R8, 16777216 ;  /* 0x4b80000008088820 */ /* 0x004fca0000400000 */
[----:B------:R0:W-:Y:S04]  /*6d2b0*/  STL [R1+0x39c], R8 ;  /* 0x00039c0801007387 */ /* 0x0001e80000100800 */
[----:B0-----:R-:W2:Y:S01]  /*6d2c0*/  LDL.LU R8, [R1+0x30] ;  /* 0x0000300001087983 */ /* 0x001ea20000300800 */
[----:B------:R0:W-:Y:S03]  /*6d2d0*/  @!P0 STL [R1+0x3a0], R7 ;  /* 0x0003a00701008387 */ /* 0x0001e60000100800 */
[----:B0-----:R-:W2:Y:S01]  /*6d2e0*/  LDL.LU R7, [R1+0x1490] ;  /* 0x0014900001077983 */ /* 0x001ea20000300800 */
[----:B------:R-:W-:Y:S02]  /*6d2f0*/  @!P0 FMUL R17, R17, 16777216 ;  /* 0x4b80000011118820 */ /* 0x000fe40000400000 */
[----:B---3--:R-:W-:-:S02]  /*6d300*/  @!P0 FMUL R16, R16, 16777216 ;  /* 0x4b80000010108820 */ /* 0x008fc40000400000 */
[----:B----4-:R-:W-:Y:S02]  /*6d310*/  @!P0 FMUL R0, R0, 16777216 ;  /* 0x4b80000000008820 */ /* 0x010fe40000400000 */
[----:B------:R-:W-:Y:S02]  /*6d320*/  @!P0 FMUL R4, R4, 16777216 ;  /* 0x4b80000004048820 */ /* 0x000fe40000400000 */
[----:B------:R-:W-:Y:S02]  /*6d330*/  @!P0 FMUL R20, R20, 16777216 ;  /* 0x4b80000014148820 */ /* 0x000fe40000400000 */
[----:B------:R-:W-:Y:S02]  /*6d340*/  @!P0 FMUL R22, R22, 16777216 ;  /* 0x4b80000016168820 */ /* 0x000fe40000400000 */
[----:B------:R-:W-:Y:S02]  /*6d350*/  @!P0 FMUL R3, R3, 16777216 ;  /* 0x4b80000003038820 */ /* 0x000fe40000400000 */
[----:B------:R-:W-:-:S02]  /*6d360*/  @!P0 FMUL R23, R23, 16777216 ;  /* 0x4b80000017178820 */ /* 0x000fc40000400000 */
[----:B------:R-:W-:Y:S02]  /*6d370*/  @!P0 FMUL R5, R5, 16777216 ;  /* 0x4b80000005058820 */ /* 0x000fe40000400000 */
[----:B------:R-:W-:Y:S02]  /*6d380*/  @!P0 FMUL R21, R21, 16777216 ;  /* 0x4b80000015158820 */ /* 0x000fe40000400000 */
[----:B------:R-:W-:Y:S02]  /*6d390*/  @P1 FMUL R19, R19, 0.25 ;  /* 0x3e80000013131820 */ /* 0x000fe40000400000 */
[----:B--2---:R-:W-:-:S05]  /*6d3a0*/  @!P0 FMUL R7, R7, 16777216 ;  /* 0x4b80000007078820 */ /* 0x004fca0000400000 */
[----:B------:R0:W-:Y:S04]  /*6d3b0*/  @!P0 STL [R1+0x3a8], R7 ;  /* 0x0003a80701008387 */ /* 0x0001e80000100800 */
        /* <DEDUP_REMOVED lines=21> */
[----:B------:R0:W-:Y:S03]  /*6d510*/  @P1 STL [R1+0x584], R19 ;  /* 0x0005841301001387 */ /* 0x0001e60000100800 */
[----:B0-----:R-:W4:Y:S01]  /*6d520*/  LDL.LU R19, [R1+0x1460] ;  /* 0x0014600001137983 */ /* 0x001f220000300800 */
[----:B------:R-:W-:-:S02]  /*6d530*/  @P1 FMUL R2, R2, 0.25 ;  /* 0x3e80000002021820 */ /* 0x000fc40000400000 */
[----:B------:R-:W-:-:S03]  /*6d540*/  @P1 FMUL R6, R6, 0.25 ;  /* 0x3e80000006061820 */ /* 0x000fc60000400000 */
[----:B------:R-:W-:Y:S01]  /*6d550*/  @P1 STL [R1+0x588], R2 ;  /* 0x0005880201001387 */ /* 0x000fe20000100800 */
[----:B------:R-:W-:Y:S02]  /*6d560*/  @P1 FMUL R10, R10, 0.25 ;  /* 0x3e8000000a0a1820 */ /* 0x000fe40000400000 */
[----:B------:R-:W-:Y:S02]  /*6d570*/  @P1 FMUL R18, R18, 0.25 ;  /* 0x3e80000012121820 */ /* 0x000fe40000400000 */
[----:B--2---:R-:W-:Y:S02]  /*6d580*/  @P1 FMUL R7, R7, 0.25 ;  /* 0x3e80000007071820 */ /* 0x004fe40000400000 */
[----:B---3--:R-:W-:Y:S02]  /*6d590*/  @P1 FMUL R17, R17, 0.25 ;  /* 0x3e80000011111820 */ /* 0x008fe40000400000 */
[----:B----4-:R-:W-:Y:S02]  /*6d5a0*/  @P1 FMUL R16, R16, 0.25 ;  /* 0x3e80000010101820 */ /* 0x010fe40000400000 */
[----:B------:R-:W-:-:S02]  /*6d5b0*/  @P1 FMUL R0, R0, 0.25 ;  /* 0x3e80000000001820 */ /* 0x000fc40000400000 */
[----:B------:R-:W-:Y:S02]  /*6d5c0*/  @P1 FMUL R4, R4, 0.25 ;  /* 0x3e80000004041820 */ /* 0x000fe40000400000 */
[----:B------:R-:W-:Y:S02]  /*6d5d0*/  @P1 FMUL R20, R20, 0.25 ;  /* 0x3e80000014141820 */ /* 0x000fe40000400000 */
[----:B------:R-:W-:Y:S02]  /*6d5e0*/  @P1 FMUL R22, R22, 0.25 ;  /* 0x3e80000016161820 */ /* 0x000fe40000400000 */
[----:B------:R-:W-:Y:S02]  /*6d5f0*/  @P1 FMUL R3, R3, 0.25 ;  /* 0x3e80000003031820 */ /* 0x000fe40000400000 */
[----:B------:R-:W-:Y:S02]  /*6d600*/  @P1 FMUL R23, R23, 0.25 ;  /* 0x3e80000017171820 */ /* 0x000fe40000400000 */
[----:B------:R-:W-:Y:S01]  /*6d610*/  @P1 FMUL R5, R5, 0.25 ;  /* 0x3e80000005051820 */ /* 0x000fe20000400000 */
[C---:B------:R-:W-:Y:S01]  /*6d620*/  FSETP.GEU.AND P0, PT, |R21|.reuse, 1.175494350822287508e-38, PT ;  /* 0x008000001500780b */ /* 0x040fe20003f0e200 */
[----:B------:R-:W-:-:S02]  /*6d630*/  @P1 FMUL R21, R21, 0.25 ;  /* 0x3e80000015151820 */ /* 0x000fc40000400000 */
[----:B------:R-:W-:-:S05]  /*6d640*/  @P1 FMUL R19, R19, 0.25 ;  /* 0x3e80000013131820 */ /* 0x000fca0000400000 */
[----:B------:R-:W-:Y:S01]  /*6d650*/  @P1 STL [R1+0x590], R19 ;  /* 0x0005901301001387 */ /* 0x000fe20000100800 */
[----:B------:R-:W-:Y:S02]  /*6d660*/  @P1 STL [R1+0x598], R20 ;  /* 0x0005981401001387 */ /* 0x000fe40000100800 */
[----:B------:R-:W-:Y:S02]  /*6d670*/  @P1 STL [R1+0x5a0], R4 ;  /* 0x0005a00401001387 */ /* 0x000fe40000100800 */
[----:B------:R-:W-:Y:S01]  /*6d680*/  @P1 STL [R1+0x5a8], R0 ;  /* 0x0005a80001001387 */ /* 0x000fe20000100800 */
[----:B------:R-:W-:Y:S01]  /*6d690*/  @P1 STL [R1+0x5b4], R16 ;  /* 0x0005b41001001387 */ /* 0x000fe20000100800 */
[----:B------:R-:W-:Y:S02]  /*6d6a0*/  @P1 STL [R1+0x5bc], R17 ;  /* 0x0005bc1101001387 */ /* 0x000fe40000100800 */
[----:B------:R-:W-:Y:S02]  /*6d6b0*/  @P1 STL [R1+0x678], R7 ;  /* 0x0006780701001387 */ /* 0x000fe40000100800 */
[----:B------:R-:W-:Y:S02]  /*6d6c0*/  @P1 STL [R1+0x680], R6 ;  /* 0x0006800601001387 */ /* 0x000fe40000100800 */
[----:B------:R-:W-:Y:S01]  /*6d6d0*/  @!P0 FMUL R5, R5, 16777216 ;  /* 0x4b80000005058820 */ /* 0x000fe20000400000 */
[----:B------:R-:W-:Y:S01]  /*6d6e0*/  @P1 STL [R1+0x690], R10 ;  /* 0x0006900a01001387 */ /* 0x000fe20000100800 */
[----:B------:R-:W-:-:S02]  /*6d6f0*/  @!P0 FMUL R23, R23, 16777216 ;  /* 0x4b80000017178820 */ /* 0x000fc40000400000 */
[----:B------:R-:W-:Y:S02]  /*6d700*/  @P1 STL [R1+0x688], R18 ;  /* 0x0006881201001387 */ /* 0x000fe40000100800 */
[----:B------:R-:W-:Y:S01]  /*6d710*/  @!P0 FMUL R3, R3, 16777216 ;  /* 0x4b80000003038820 */ /* 0x000fe20000400000 */
[----:B------:R-:W-:Y:S01]  /*6d720*/  @P1 STL [R1+0x2c], R21 ;  /* 0x00002c1501001387 */ /* 0x000fe20000100800 */
[----:B------:R-:W-:Y:S02]  /*6d730*/  @!P0 FMUL R22, R22, 16777216 ;  /* 0x4b80000016168820 */ /* 0x000fe40000400000 */
[----:B------:R-:W-:Y:S02]  /*6d740*/  STL [R1+0x1430], R8 ;  /* 0x0014300801007387 */ /* 0x000fe40000100800 */
[----:B------:R-:W-:Y:S01]  /*6d750*/  STL [R1+0x574], R5 ;  /* 0x0005740501007387 */ /* 0x000fe20000100800 */
[----:B------:R-:W-:Y:S01]  /*6d760*/  STL [R1+0x578], R23 ;  /* 0x0005781701007387 */ /* 0x000fe20000100800 */
[----:B------:R0:W-:Y:S02]  /*6d770*/  STL [R1+0x57c], R3 ;  /* 0x00057c0301007387 */ /* 0x0001e40000100800 */
[----:B------:R-:W-:Y:S01]  /*6d780*/  STL [R1+0x580], R22 ;  /* 0x0005801601007387 */ /* 0x000fe20000100800 */
[----:B0-----:R-:W2:Y:S04]  /*6d790*/  LDL.LU R3, [R1+0x674] ;  /* 0x0006740001037983 */ /* 0x001ea80000300800 */
[----:B--2---:R-:W-:Y:S01]  /*6d7a0*/  STL [R1+0x1434], R3 ;  /* 0x0014340301007387 */ /* 0x004fe20000100800 */
[----:B------:R-:W2:Y:S03]  /*6d7b0*/  LDL.LU R5, [R1+0x67c] ;  /* 0x00067c0001057983 */ /* 0x000ea60000300800 */
[----:B--2---:R-:W-:Y:S01]  /*6d7c0*/  STL [R1+0x1438], R5 ;  /* 0x0014380501007387 */ /* 0x004fe20000100800 */
[----:B------:R-:W2:Y:S03]  /*6d7d0*/  LDL.LU R23, [R1+0x684] ;  /* 0x0006840001177983 */ /* 0x000ea60000300800 */
[----:B--2---:R0:W-:Y:S04]  /*6d7e0*/  STL [R1+0x143c], R23 ;  /* 0x00143c1701007387 */ /* 0x0041e80000100800 */
[----:B0-----:R-:W2:Y:S01]  /*6d7f0*/  LDL R23, [R1+0x584] ;  /* 0x0005840001177983 */ /* 0x001ea20000100800 */
[----:B------:R-:W3:Y:S01]  /*6d800*/  LDL.LU R22, [R1+0x68c] ;  /* 0x00068c0001167983 */ /* 0x000ee20000300800 */
[----:B------:R-:W-:Y:S01]  /*6d810*/  FSETP.GT.AND P1, PT, |R8|, 8.50705917302346158658e+37, PT ;  /* 0x7e8000000800780b */ /* 0x000fe20003f24200 */
[----:B------:R-:W-:Y:S01]  /*6d820*/  MOV R8, R2 ;  /* 0x0000000200087202 */ /* 0x000fe20000000f00 */
[----:B---3--:R0:W-:Y:S01]  /*6d830*/  STL [R1+0x1440], R22 ;  /* 0x0014401601007387 */ /* 0x0081e20000100800 */
[----:B------:R-:W3:Y:S01]  /*6d840*/  LDL.LU R2, [R1+0x694] ;  /* 0x0006940001027983 */ /* 0x000ee20000300800 */
[----:B------:R-:W-:-:S02]  /*6d850*/  MOV R3, R19 ;  /* 0x0000001300037202 */ /* 0x000fc40000000f00 */
[----:B---3--:R1:W-:Y:S01]  /*6d860*/  STL [R1+0x1444], R2 ;  /* 0x0014440201007387 */ /* 0x0083e20000100800 */
[----:B------:R-:W3:Y:S02]  /*6d870*/  LDL.LU R19, [R1+0x698] ;  /* 0x0006980001137983 */ /* 0x000ee40000300800 */
[----:B------:R-:W-:Y:S02]  /*6d880*/  IMAD.MOV.U32 R5, RZ, RZ, R20 ;  /* 0x000000ffff057224 */ /* 0x000fe400078e0014 */
[----:B--2---:R-:W-:Y:S01]  /*6d890*/  @!P0 FMUL R23, R23, 16777216 ;  /* 0x4b80000017178820 */ /* 0x004fe20000400000 */
[----:B---3--:R2:W-:Y:S01]  /*6d8a0*/  STL [R1+0x1448], R19 ;  /* 0x0014481301007387 */ /* 0x0085e20000100800 */
[----:B------:R-:W3:Y:S01]  /*6d8b0*/  LDL.LU R20, [R1+0x69c] ;  /* 0x00069c0001147983 */ /* 0x000ee20000300800 */
[----:B0-----:R-:W-:Y:S02]  /*6d8c0*/  MOV R22, R7 ;  /* 0x0000000700167202 */ /* 0x001fe40000000f00 */
[----:B-1----:R-:W-:Y:S01]  /*6d8d0*/  MOV R2, R17 ;  /* 0x0000001100027202 */ /* 0x002fe20000000f00 */
[----:B--2---:R-:W-:Y:S01]  /*6d8e0*/  IMAD.MOV.U32 R19, RZ, RZ, R16 ;  /* 0x000000ffff137224 */ /* 0x004fe200078e0010 */
[----:B---3--:R-:W-:Y:S01]  /*6d8f0*/  STL [R1+0x144c], R20 ;  /* 0x00144c1401007387 */ /* 0x008fe20000100800 */
[----:B------:R-:W-:Y:S02]  /*6d900*/  STL [R1+0x1450], R15 ;  /* 0x0014500f01007387 */ /* 0x000fe40000100800 */
[----:B------:R-:W-:Y:S02]  /*6d910*/  @!P0 STL [R1+0x584], R23 ;  /* 0x0005841701008387 */ /* 0x000fe40000100800 */
[----:B------:R0:W-:Y:S02]  /*6d920*/  STL [R1+0x1454], R9 ;  /* 0x0014540901007387 */ /* 0x0001e40000100800 */
[----:B0-----:R-:W-:-:S05]  /*6d930*/  MOV R9, R5 ;  /* 0x0000000500097202 */ /* 0x001fca0000000f00 */
[----:B------:R0:W-:Y:S01]  /*6d940*/  STL [R1+0x1458], R9 ;  /* 0x0014580901007387 */ /* 0x0001e20000100800 */
[----:B------:R-:W-:Y:S02]  /*6d950*/  MOV R15, R4 ;  /* 0x00000004000f7202 */ /* 0x000fe40000000f00 */
[----:B------:R-:W-:Y:S02]  /*6d960*/  MOV R20, R0 ;  /* 0x0000000000147202 */ /* 0x000fe40000000f00 */
[----:B0-----:R-:W-:-:S05]  /*6d970*/  MOV R9, R3 ;  /* 0x0000000300097202 */ /* 0x001fca0000000f00 */
[----:B------:R0:W-:Y:S01]  /*6d980*/  STL [R1+0x145c], R9 ;  /* 0x00145c0901007387 */ /* 0x0001e20000100800 */
[----:B------:R-:W2:Y:S02]  /*6d990*/  LDL.LU R4, [R1+0x594] ;  /* 0x0005940001047983 */ /* 0x000ea40000300800 */
[----:B------:R-:W3:Y:S02]  /*6d9a0*/  LDL.LU R0, [R1+0x59c] ;  /* 0x00059c0001007983 */ /* 0x000ee40000300800 */
[----:B------:R-:W4:Y:S01]  /*6d9b0*/  LDL.LU R16, [R1+0x5a4] ;  /* 0x0005a40001107983 */ /* 0x000f220000300800 */
[----:B------:R-:W2:Y:S01]  /*6d9c0*/  LDL.LU R7, [R1+0x5ac] ;  /* 0x0005ac0001077983 */ /* 0x000ea20000300800 */
[----:B------:R-:W-:Y:S02]  /*6d9d0*/  IMAD.MOV.U32 R23, RZ, RZ, R6 ;  /* 0x000000ffff177224 */ /* 0x000fe400078e0006 */
[----:B------:R-:W2:Y:S01]  /*6d9e0*/  LDL.LU R17, [R1+0x5b0] ;  /* 0x0005b00001117983 */ /* 0x000ea20000300800 */
[----:B------:R-:W-:Y:S01]  /*6d9f0*/  MOV R5, R18 ;  /* 0x0000001200057202 */ /* 0x000fe20000000f00 */
[----:B------:R-:W2:Y:S01]  /*6da00*/  LDL.LU R6, [R1+0x5b8] ;  /* 0x0005b80001067983 */ /* 0x000ea20000300800 */
[----:B------:R-:W2:Y:S02]  /*6da10*/  LDL.LU R18, [R1+0x670] ;  /* 0x0006700001127983 */ /* 0x000ea40000300800 */
[----:B0-----:R-:W-:-:S02]  /*6da20*/  IMAD.MOV.U32 R9, RZ, RZ, R8 ;  /* 0x000000ffff097224 */ /* 0x001fc400078e0008 */
[----:B------:R-:W-:Y:S01]  /*6da30*/  IMAD.MOV.U32 R8, RZ, RZ, R10 ;  /* 0x000000ffff087224 */ /* 0x000fe200078e000a */
[----:B------:R-:W-:Y:S01]  /*6da40*/  MOV R3, R21 ;  /* 0x0000001500037202 */ /* 0x000fe20000000f00 */
[----:B------:R-:W2:Y:S01]  /*6da50*/  LDL.LU R10, [R1+0x6a0] ;  /* 0x0006a000010a7983 */ /* 0x000ea20000300800 */
[----:B------:R-:W-:Y:S02]  /*6da60*/  @!P0 FMUL R9, R9, 16777216 ;  /* 0x4b80000009098820 */ /* 0x000fe40000400000 */
[----:B------:R-:W2:Y:S03]  /*6da70*/  LDL.LU R21, [R1+0x34] ;  /* 0x0000340001157983 */ /* 0x000ea60000300800 */
[----:B------:R0:W-:Y:S04]  /*6da80*/  @!P0 STL [R1+0x588], R9 ;  /* 0x0005880901008387 */ /* 0x0001e80000100800 */
[----:B0-----:R-:W2:Y:S02]  /*6da90*/  LDL.LU R9, [R1+0x145c] ;  /* 0x00145c0001097983 */ /* 0x001ea40000300800 */
[----:B--2---:R-:W-:-:S05]  /*6daa0*/  @!P0 FMUL R9, R9, 16777216 ;  /* 0x4b80000009098820 */ /* 0x004fca0000400000 */
[----:B------:R0:W-:Y:S04]  /*6dab0*/  @!P0 STL [R1+0x590], R9 ;  /* 0x0005900901008387 */ /* 0x0001e80000100800 */
[----:B0-----:R-:W2:Y:S01]  /*6dac0*/  LDL.LU R9, [R1+0x1458] ;  /* 0x0014580001097983 */ /* 0x001ea20000300800 */
[----:B------:R-:W-:Y:S02]  /*6dad0*/  @!P0 FMUL R15, R15, 16777216 ;  /* 0x4b8000000f0f8820 */ /* 0x000fe40000400000 */
        /* <DEDUP_REMOVED lines=8> */
[----:B--2---:R-:W-:-:S05]  /*6db60*/  @!P0 FMUL R9, R9, 16777216 ;  /* 0x4b80000009098820 */ /* 0x004fca0000400000 */
[----:B------:R0:W-:Y:S04]  /*6db70*/  @!P0 STL [R1+0x598], R9 ;  /* 0x0005980901008387 */ /* 0x0001e80000100800 */
        /* <DEDUP_REMOVED lines=19> */
[----:B------:R0:W-:Y:S03]  /*6dcb0*/  STL [R1+0x142c], R11 ;  /* 0x00142c0b01007387 */ /* 0x0001e60000100800 */
[----:B0-----:R-:W2:Y:S01]  /*6dcc0*/  LDL.LU R11, [R1+0x58c] ;  /* 0x00058c00010b7983 */ /* 0x001ea20000300800 */
[----:B------:R-:W-:-:S02]  /*6dcd0*/  @P1 FMUL R4, R4, 0.25 ;  /* 0x3e80000004041820 */ /* 0x000fc40000400000 */
[----:B---3--:R-:W-:Y:S02]  /*6dce0*/  @P1 FMUL R0, R0, 0.25 ;  /* 0x3e80000000001820 */ /* 0x008fe40000400000 */
[----:B------:R-:W-:Y:S02]  /*6dcf0*/  @P1 FMUL R7, R7, 0.25 ;  /* 0x3e80000007071820 */ /* 0x000fe40000400000 */
[----:B----4-:R-:W-:Y:S02]  /*6dd00*/  @P1 FMUL R16, R16, 0.25 ;  /* 0x3e80000010101820 */ /* 0x010fe40000400000 */
[----:B------:R-:W-:Y:S02]  /*6dd10*/  @P1 FMUL R17, R17, 0.25 ;  /* 0x3e80000011111820 */ /* 0x000fe40000400000 */
[----:B------:R-:W-:Y:S02]  /*6dd20*/  @P1 FMUL R6, R6, 0.25 ;  /* 0x3e80000006061820 */ /* 0x000fe40000400000 */
[----:B------:R-:W-:-:S02]  /*6dd30*/  @P1 FMUL R18, R18, 0.25 ;  /* 0x3e80000012121820 */ /* 0x000fc40000400000 */
[----:B------:R-:W-:Y:S02]  /*6dd40*/  @P1 FMUL R10, R10, 0.25 ;  /* 0x3e8000000a0a1820 */ /* 0x000fe40000400000 */
[----:B--2---:R-:W-:Y:S02]  /*6dd50*/  @P1 FMUL R20, R20, 0.25 ;  /* 0x3e80000014141820 */ /* 0x004fe40000400000 */
[----:B------:R-:W-:Y:S02]  /*6dd60*/  @P1 FMUL R19, R19, 0.25 ;  /* 0x3e80000013131820 */ /* 0x000fe40000400000 */
[----:B------:R-:W-:Y:S02]  /*6dd70*/  @P1 FMUL R2, R2, 0.25 ;  /* 0x3e80000002021820 */ /* 0x000fe40000400000 */
[----:B------:R-:W-:Y:S02]  /*6dd80*/  @P1 FMUL R22, R22, 0.25 ;  /* 0x3e80000016161820 */ /* 0x000fe40000400000 */
[----:B------:R-:W-:Y:S01]  /*6dd90*/  @P1 FMUL R23, R23, 0.25 ;  /* 0x3e80000017171820 */ /* 0x000fe20000400000 */
[----:B------:R-:W-:Y:S01]  /*6dda0*/  FSETP.GEU.AND P0, PT, |R8|, 1.175494350822287508e-38, PT ;  /* 0x008000000800780b */ /* 0x000fe20003f0e200 */
[----:B------:R-:W-:-:S12]  /*6ddb0*/  @P1 FMUL R11, R11, 0.25 ;  /* 0x3e8000000b0b1820 */ /* 0x000fd80000400000 */
[----:B------:R-:W-:Y:S02]  /*6ddc0*/  @!P0 FMUL R4, R4, 16777216 ;  /* 0x4b80000004048820 */ /* 0x000fe40000400000 */
[----:B------:R-:W-:Y:S02]  /*6ddd0*/  @!P0 FMUL R11, R11, 16777216 ;  /* 0x4b8000000b0b8820 */ /* 0x000fe40000400000 */
[----:B------:R-:W-:Y:S02]  /*6dde0*/  @!P0 FMUL R0, R0, 16777216 ;  /* 0x4b80000000008820 */ /* 0x000fe40000400000 */
[----:B------:R-:W-:Y:S02]  /*6ddf0*/  @!P0 FMUL R7, R7, 16777216 ;  /* 0x4b80000007078820 */ /* 0x000fe40000400000 */
[----:B------:R-:W-:Y:S01]  /*6de00*/  @!P0 FMUL R16, R16, 16777216 ;  /* 0x4b80000010108820 */ /* 0x000fe20000400000 */
[----:B------:R0:W-:Y:S01]  /*6de10*/  STL [R1+0x58c], R11 ;  /* 0x00058c0b01007387 */ /* 0x0001e20000100800 */
[----:B------:R-:W-:-:S02]  /*6de20*/  @!P0 FMUL R17, R17, 16777216 ;  /* 0x4b80000011118820 */ /* 0x000fc40000400000 */
[----:B------:R-:W-:Y:S02]  /*6de30*/  @P1 FMUL R3, R3, 0.25 ;  /* 0x3e80000003031820 */ /* 0x000fe40000400000 */
[----:B------:R-:W-:Y:S02]  /*6de40*/  @!P0 FMUL R6, R6, 16777216 ;  /* 0x4b80000006068820 */ /* 0x000fe40000400000 */
[----:B------:R-:W-:Y:S02]  /*6de50*/  @!P0 FMUL R18, R18, 16777216 ;  /* 0x4b80000012128820 */ /* 0x000fe40000400000 */
[----:B------:R-:W-:Y:S01]  /*6de60*/  @P1 FMUL R5, R5, 0.25 ;  /* 0x3e80000005051820 */ /* 0x000fe20000400000 */
[----:B0-----:R-:W2:Y:S01]  /*6de70*/  LDL.LU R11, [R1+0x142c] ;  /* 0x00142c00010b7983 */ /* 0x001ea20000300800 */
[----:B------:R-:W-:Y:S02]  /*6de80*/  STL [R1+0x594], R4 ;  /* 0x0005940401007387 */ /* 0x000fe40000100800 */
[----:B------:R-:W-:Y:S02]  /*6de90*/  STL [R1+0x59c], R0 ;  /* 0x00059c0001007387 */ /* 0x000fe40000100800 */
[----:B------:R0:W-:Y:S01]  /*6dea0*/  STL [R1+0x5ac], R7 ;  /* 0x0005ac0701007387 */ /* 0x0001e20000100800 */
[----:B------:R-:W-:Y:S01]  /*6deb0*/  STL [R1+0x5a4], R16 ;  /* 0x0005a41001007387 */ /* 0x000fe20000100800 */
[----:B------:R-:W-:-:S02]  /*6dec0*/  @!P0 FMUL R3, R3, 16777216 ;  /* 0x4b80000003038820 */ /* 0x000fc40000400000 */
[----:B------:R-:W-:Y:S02]  /*6ded0*/  @!P0 FMUL R5, R5, 16777216 ;  /* 0x4b80000005058820 */ /* 0x000fe40000400000 */
[----:B------:R-:W-:Y:S02]  /*6dee0*/  @!P0 FMUL R23, R23, 16777216 ;  /* 0x4b80000017178820 */ /* 0x000fe40000400000 */
[----:B------:R-:W-:Y:S01]  /*6def0*/  @!P0 FMUL R22, R22, 16777216 ;  /* 0x4b80000016168820 */ /* 0x000fe20000400000 */
[----:B0-----:R-:W3:Y:S01]  /*6df00*/  LDL.LU R7, [R1+0x38] ;  /* 0x0000380001077983 */ /* 0x001ee20000300800 */
[----:B------:R-:W-:Y:S02]  /*6df10*/  STL [R1+0x5b0], R17 ;  /* 0x0005b01101007387 */ /* 0x000fe40000100800 */
[----:B------:R0:W-:Y:S02]  /*6df20*/  STL [R1+0x5b8], R6 ;  /* 0x0005b80601007387 */ /* 0x0001e40000100800 */
[----:B------:R1:W-:Y:S02]  /*6df30*/  STL [R1+0x670], R18 ;  /* 0x0006701201007387 */ /* 0x0003e40000100800 */
[----:B------:R-:W-:-:S02]  /*6df40*/  @!P0 FMUL R2, R2, 16777216 ;  /* 0x4b80000002028820 */ /* 0x000fc40000400000 */
[----:B------:R-:W-:Y:S02]  /*6df50*/  @P1 FMUL R8, R8, 0.25 ;  /* 0x3e80000008081820 */ /* 0x000fe40000400000 */
[----:B------:R-:W-:Y:S02]  /*6df60*/  @!P0 FMUL R19, R19, 16777216 ;  /* 0x4b80000013138820 */ /* 0x000fe40000400000 */
[----:B------:R-:W-:Y:S01]  /*6df70*/  @!P0 FMUL R10, R10, 16777216 ;  /* 0x4b8000000a0a8820 */ /* 0x000fe20000400000 */
[----:B0-----:R-:W4:Y:S01]  /*6df80*/  LDL.LU R6, [R1+0x700] ;  /* 0x0007000001067983 */ /* 0x001f220000300800 */
[----:B-1----:R-:W2:Y:S02]  /*6df90*/  LDL.LU R18, [R1+0x708] ;  /* 0x0007080001127983 */ /* 0x002ea40000300800 */
[----:B------:R0:W-:Y:S02]  /*6dfa0*/  STL [R1+0x674], R3 ;  /* 0x0006740301007387 */ /* 0x0001e40000100800 */
[----:B------:R-:W-:-:S02]  /*6dfb0*/  @!P0 FMUL R20, R20, 16777216 ;  /* 0x4b80000014148820 */ /* 0x000fc40000400000 */
[----:B------:R-:W-:Y:S01]  /*6dfc0*/  @!P0 FMUL R8, R8, 16777216 ;  /* 0x4b80000008088820 */ /* 0x000fe20000400000 */
[----:B0-----:R-:W2:Y:S01]  /*6dfd0*/  LDL.LU R3, [R1+0x710] ;  /* 0x0007100001037983 */ /* 0x001ea20000300800 */
[----:B------:R-:W-:Y:S02]  /*6dfe0*/  STL [R1+0x67c], R5 ;  /* 0x00067c0501007387 */ /* 0x000fe40000100800 */
[----:B------:R-:W-:Y:S02]  /*6dff0*/  STL [R1+0x684], R23 ;  /* 0x0006841701007387 */ /* 0x000fe40000100800 */
[----:B------:R-:W-:Y:S01]  /*6e000*/  STL [R1+0x68c], R22 ;  /* 0x00068c1601007387 */ /* 0x000fe20000100800 */
[----:B------:R-:W-:Y:S01]  /*6e010*/  STL [R1+0x694], R2 ;  /* 0x0006940201007387 */ /* 0x000fe20000100800 */
[----:B------:R-:W-:Y:S02]  /*6e020*/  STL [R1+0x698], R19 ;  /* 0x0006981301007387 */ /* 0x000fe40000100800 */
[----:B------:R0:W-:Y:S02]  /*6e030*/  STL [R1+0x6a0], R10 ;  /* 0x0006a00a01007387 */ /* 0x0001e40000100800 */
[----:B------:R-:W-:Y:S01]  /*6e040*/  STL [R1+0x69c], R20 ;  /* 0x00069c1401007387 */ /* 0x000fe20000100800 */
[----:B0-----:R-:W2:Y:S01]  /*6e050*/  LDL.LU R10, [R1+0x6b4] ;  /* 0x0006b400010a7983 */ /* 0x001ea20000300800 */
[----:B------:R-:W-:Y:S02]  /*6e060*/  STL [R1+0x30], R8 ;  /* 0x0000300801007387 */ /* 0x000fe40000100800 */
[----:B------:R0:W-:Y:S01]  /*6e070*/  STL [R1+0x1414], R26 ;  /* 0x0014141a01007387 */ /* 0x0001e20000100800 */
[----:B------:R-:W-:Y:S01]  /*6e080*/  MOV R22, R13 ;  /* 0x0000000d00167202 */ /* 0x000fe20000000f00 */
[----:B0-----:R-:W2:Y:S01]  /*6e090*/  LDL.LU R26, [R1+0x6e4] ;  /* 0x0006e400011a7983 */ /* 0x001ea20000300800 */
[----:B------:R0:W-:Y:S02]  /*6e0a0*/  STL [R1+0x1418], R12 ;  /* 0x0014180c01007387 */ /* 0x0001e40000100800 */
[----:B------:R-:W-:Y:S01]  /*6e0b0*/  IMAD.MOV.U32 R19, RZ, RZ, R25 ;  /* 0x000000ffff137224 */ /* 0x000fe200078e0019 */
[----:B------:R-:W-:Y:S01]  /*6e0c0*/  MOV R25, R15 ;  /* 0x0000000f00197202 */ /* 0x000fe20000000f00 */
[----:B0-----:R-:W2:Y:S01]  /*6e0d0*/  LDL.LU R12, [R1+0x6d8] ;  /* 0x0006d800010c7983 */ /* 0x001ea20000300800 */
[----:B------:R-:W2:Y:S02]  /*6e0e0*/  LDL.LU R16, [R1+0x6a4] ;  /* 0x0006a40001107983 */ /* 0x000ea40000300800 */
[----:B------:R-:W2:Y:S02]  /*6e0f0*/  LDL.LU R17, [R1+0x6a8] ;  /* 0x0006a80001117983 */ /* 0x000ea40000300800 */
[----:B------:R-:W2:Y:S01]  /*6e100*/  LDL.LU R5, [R1+0x6ac] ;  /* 0x0006ac0001057983 */ /* 0x000ea20000300800 */
[----:B------:R-:W2:Y:S01]  /*6e110*/  LDL.LU R23, [R1+0x6b0] ;  /* 0x0006b00001177983 */ /* 0x000ea20000300800 */
[----:B------:R0:W-:Y:S03]  /*6e120*/  STL [R1+0x1420], R22 ;  /* 0x0014201601007387 */ /* 0x0001e60000100800 */
[----:B0-----:R-:W2:Y:S01]  /*6e130*/  LDL.LU R22, [R1+0x6c8] ;  /* 0x0006c80001167983 */ /* 0x001ea20000300800 */
[----:B------:R0:W-:Y:S03]  /*6e140*/  STL [R1+0x141c], R24 ;  /* 0x00141c1801007387 */ /* 0x0001e60000100800 */
[----:B0-----:R-:W2:Y:S01]  /*6e150*/  LDL.LU R24, [R1+0x6d0] ;  /* 0x0006d00001187983 */ /* 0x001ea20000300800 */
[----:B------:R-:W2:Y:S01]  /*6e160*/  LDL.LU R15, [R1+0x6bc] ;  /* 0x0006bc00010f7983 */ /* 0x000ea20000300800 */
[----:B------:R-:W-:Y:S01]  /*6e170*/  MOV R2, R14 ;  /* 0x0000000e00027202 */ /* 0x000fe20000000f00 */
[----:B------:R-:W-:Y:S01]  /*6e180*/  MOV R14, R29 ;  /* 0x0000001d000e7202 */ /* 0x000fe20000000f00 */
[----:B--2---:R0:W-:Y:S04]  /*6e190*/  STL [R1+0x140c], R15 ;  /* 0x00140c0f01007387 */ /* 0x0041e80000100800 */
[----:B0-----:R-:W2:Y:S01]  /*6e1a0*/  LDL.LU R15, [R1+0x6f8] ;  /* 0x0006f800010f7983 */ /* 0x001ea20000300800 */
[----:B------:R-:W2:Y:S03]  /*6e1b0*/  LDL.LU R29, [R1+0x6c4] ;  /* 0x0006c400011d7983 */ /* 0x000ea60000300800 */
[----:B--2---:R0:W-:Y:S04]  /*6e1c0*/  STL [R1+0x1410], R29 ;  /* 0x0014101d01007387 */ /* 0x0041e80000100800 */
[----:B0-----:R-:W2:Y:S01]  /*6e1d0*/  LDL.LU R29, [R1+0x6ec] ;  /* 0x0006ec00011d7983 */ /* 0x001ea20000300800 */
[----:B------:R-:W2:Y:S03]  /*6e1e0*/  LDL.LU R20, [R1+0x6cc] ;  /* 0x0006cc0001147983 */ /* 0x000ea60000300800 */
[----:B--2---:R0:W-:Y:S04]  /*6e1f0*/  STL [R1+0x1424], R20 ;  /* 0x0014241401007387 */ /* 0x0041e80000100800 */
[----:B0-----:R-:W2:Y:S01]  /*6e200*/  LDL.LU R20, [R1+0x6c0] ;  /* 0x0006c00001147983 */ /* 0x001ea20000300800 */
[----:B------:R-:W2:Y:S01]  /*6e210*/  LDL.LU R8, [R1+0x6d4] ;  /* 0x0006d40001087983 */ /* 0x000ea20000300800 */
[----:B------:R-:W-:-:S02]  /*6e220*/  FSETP.GT.AND P1, PT, |R21|, 8.50705917302346158658e+37, PT ;  /* 0x7e8000001500780b */ /* 0x000fc40003f24200 */
[----:B------:R-:W-:Y:S01]  /*6e230*/  FSETP.GEU.AND P0, PT, |R21|, 1.175494350822287508e-38, PT ;  /* 0x008000001500780b */ /* 0x000fe20003f0e200 */
[----:B--2---:R0:W-:Y:S04]  /*6e240*/  STL [R1+0x1428], R8 ;  /* 0x0014280801007387 */ /* 0x0041e80000100800 */
[----:B0-----:R-:W2:Y:S06]  /*6e250*/  LDL.LU R8, [R1+0x6b8] ;  /* 0x0006b80001087983 */ /* 0x001eac0000300800 */
[----:B------:R-:W-:-:S02]  /*6e260*/  @P1 FMUL R16, R16, 0.25 ;  /* 0x3e80000010101820 */ /* 0x000fc40000400000 */
[----:B------:R-:W-:Y:S02]  /*6e270*/  @P1 FMUL R17, R17, 0.25 ;  /* 0x3e80000011111820 */ /* 0x000fe40000400000 */
[----:B------:R-:W-:Y:S02]  /*6e280*/  @P1 FMUL R5, R5, 0.25 ;  /* 0x3e80000005051820 */ /* 0x000fe40000400000 */
[----:B------:R-:W-:Y:S02]  /*6e290*/  @P1 FMUL R23, R23, 0.25 ;  /* 0x3e80000017171820 */ /* 0x000fe40000400000 */
[----:B------:R-:W-:Y:S02]  /*6e2a0*/  @!P0 FMUL R16, R16, 16777216 ;  /* 0x4b80000010108820 */ /* 0x000fe40000400000 */
[----:B------:R-:W-:Y:S02]  /*6e2b0*/  @!P0 FMUL R17, R17, 16777216 ;  /* 0x4b80000011118820 */ /* 0x000fe40000400000 */
[----:B------:R-:W-:-:S02]  /*6e2c0*/  @!P0 FMUL R5, R5, 16777216 ;  /* 0x4b80000005058820 */ /* 0x000fc40000400000 */
[----:B------:R-:W-:Y:S01]  /*6e2d0*/  @!P0 FMUL R23, R23, 16777216 ;  /* 0x4b80000017178820 */ /* 0x000fe20000400000 */
[----:B------:R-:W3:Y:S01]  /*6e2e0*/  LDL.LU R13, [R1+0x6dc] ;  /* 0x0006dc00010d7983 */ /* 0x000ee20000300800 */
[----:B------:R0:W-:Y:S02]  /*6e2f0*/  STL [R1+0x6a4], R16 ;  /* 0x0006a41001007387 */ /* 0x0001e40000100800 */
[----:B------:R-:W-:Y:S02]  /*6e300*/  @P1 FMUL R10, R10, 0.25 ;  /* 0x3e8000000a0a1820 */ /* 0x000fe40000400000 */
[----:B------:R1:W-:Y:S01]  /*6e310*/  STL [R1+0x6a8], R17 ;  /* 0x0006a81101007387 */ /* 0x0003e20000100800 */
[----:B------:R4:W-:Y:S01]  /*6e320*/  STL [R1+0x6ac], R5 ;  /* 0x0006ac0501007387 */ /* 0x0009e20000100800 */
[----:B------:R4:W-:Y:S02]  /*6e330*/  STL [R1+0x6b0], R23 ;  /* 0x0006b01701007387 */ /* 0x0009e40000100800 */
[----:B------:R-:W3:Y:S02]  /*6e340*/  LDL.LU R4, [R1+0x704] ;  /* 0x0007040001047983 */ /* 0x000ee40000300800 */
[----:B------:R-:W-:Y:S01]  /*6e350*/  @P1 FMUL R20, R20, 0.25 ;  /* 0x3e80000014141820 */ /* 0x000fe20000400000 */
[----:B------:R-:W3:Y:S01]  /*6e360*/  LDL.LU R0, [R1+0x70c] ;  /* 0x00070c0001007983 */ /* 0x000ee20000300800 */
[----:B------:R-:W-:-:S02]  /*6e370*/  @!P0 FMUL R10, R10, 16777216 ;  /* 0x4b8000000a0a8820 */ /* 0x000fc40000400000 */
[----:B0-----:R-:W3:Y:S02]  /*6e380*/  LDL.LU R16, [R1+0x714] ;  /* 0x0007140001107983 */ /* 0x001ee40000300800 */
[----:B------:R-:W-:Y:S01]  /*6e390*/  @P1 FMUL R22, R22, 0.25 ;  /* 0x3e80000016161820 */ /* 0x000fe20000400000 */
[----:B-1----:R-:W3:Y:S01]  /*6e3a0*/  LDL.LU R17, [R1+0x718] ;  /* 0x0007180001117983 */ /* 0x002ee20000300800 */
[----:B----4-:R-:W4:Y:S02]  /*6e3b0*/  LDL.LU R5, [R1+0x71c] ;  /* 0x00071c0001057983 */ /* 0x010f240000300800 */
[----:B------:R-:W3:Y:S02]  /*6e3c0*/  LDL.LU R23, [R1+0x720] ;  /* 0x0007200001177983 */ /* 0x000ee40000300800 */
[----:B------:R-:W-:Y:S01]  /*6e3d0*/  @!P0 FMUL R20, R20, 16777216 ;  /* 0x4b80000014148820 */ /* 0x000fe20000400000 */
[----:B------:R0:W-:Y:S01]  /*6e3e0*/  STL [R1+0x6b4], R10 ;  /* 0x0006b40a01007387 */ /* 0x0001e20000100800 */
[----:B------:R-:W-:-:S02]  /*6e3f0*/  @!P0 FMUL R22, R22, 16777216 ;  /* 0x4b80000016168820 */ /* 0x000fc40000400000 */
[----:B------:R-:W-:Y:S01]  /*6e400*/  @P1 FMUL R24, R24, 0.25 ;  /* 0x3e80000018181820 */ /* 0x000fe20000400000 */
[----:B0-----:R-:W3:Y:S01]  /*6e410*/  LDL.LU R10, [R1+0x3c] ;  /* 0x00003c00010a7983 */ /* 0x001ee20000300800 */
[----:B------:R-:W-:Y:S02]  /*6e420*/  @P1 FMUL R12, R12, 0.25 ;  /* 0x3e8000000c0c1820 */ /* 0x000fe40000400000 */
[----:B------:R-:W-:Y:S02]  /*6e430*/  @P1 FMUL R26, R26, 0.25 ;  /* 0x3e8000001a1a1820 */ /* 0x000fe40000400000 */
[----:B------:R-:W-:Y:S02]  /*6e440*/  @!P0 FMUL R24, R24, 16777216 ;  /* 0x4b80000018188820 */ /* 0x000fe40000400000 */
[----:B------:R-:W-:Y:S02]  /*6e450*/  @P1 FMUL R29, R29, 0.25 ;  /* 0x3e8000001d1d1820 */ /* 0x000fe40000400000 */
[----:B------:R-:W-:-:S02]  /*6e460*/  @!P0 FMUL R12, R12, 16777216 ;  /* 0x4b8000000c0c8820 */ /* 0x000fc40000400000 */
[----:B------:R-:W-:Y:S02]  /*6e470*/  @P1 FMUL R15, R15, 0.25 ;  /* 0x3e8000000f0f1820 */ /* 0x000fe40000400000 */
[----:B------:R-:W-:Y:S02]  /*6e480*/  @!P0 FMUL R26, R26, 16777216 ;  /* 0x4b8000001a1a8820 */ /* 0x000fe40000400000 */
[----:B------:R-:W-:Y:S02]  /*6e490*/  @!P0 FMUL R29, R29, 16777216 ;  /* 0x4b8000001d1d8820 */ /* 0x000fe40000400000 */
[----:B------:R-:W-:Y:S02]  /*6e4a0*/  @!P0 FMUL R15, R15, 16777216 ;  /* 0x4b8000000f0f8820 */ /* 0x000fe40000400000 */
[----:B--2---:R-:W-:-:S04]  /*6e4b0*/  @P1 FMUL R8, R8, 0.25 ;  /* 0x3e80000008081820 */ /* 0x004fc80000400000 */
[----:B------:R-:W-:-:S05]  /*6e4c0*/  @!P0 FMUL R8, R8, 16777216 ;  /* 0x4b80000008088820 */ /* 0x000fca0000400000 */
[----:B------:R0:W-:Y:S04]  /*6e4d0*/  STL [R1+0x6b8], R8 ;  /* 0x0006b80801007387 */ /* 0x0001e80000100800 */
[----:B0-----:R-:W2:Y:S01]  /*6e4e0*/  LDL.LU R8, [R1+0x1428] ;  /* 0x0014280001087983 */ /* 0x001ea20000300800 */
[----:B------:R0:W-:Y:S03]  /*6e4f0*/  STL [R1+0x6c0], R20 ;  /* 0x0006c01401007387 */ /* 0x0001e60000100800 */
[----:B0-----:R-:W2:Y:S01]  /*6e500*/  LDL.LU R20, [R1+0x1424] ;  /* 0x0014240001147983 */ /* 0x001ea20000300800 */
[----:B------:R0:W-:Y:S03]  /*6e510*/  STL [R1+0x6c8], R22 ;  /* 0x0006c81601007387 */ /* 0x0001e60000100800 */
[----:B0-----:R-:W2:Y:S01]  /*6e520*/  LDL.LU R22, [R1+0x1420] ;  /* 0x0014200001167983 */ /* 0x001ea20000300800 */
[----:B------:R0:W-:Y:S03]  /*6e530*/  STL [R1+0x6d0], R24 ;  /* 0x0006d01801007387 */ /* 0x0001e60000100800 */
[----:B0-----:R-:W4:Y:S01]  /*6e540*/  LDL.LU R24, [R1+0x141c] ;  /* 0x00141c0001187983 */ /* 0x001f220000300800 */
        /* <DEDUP_REMOVED lines=8> */
[----:B------:R-:W-:-:S02]  /*6e5d0*/  @P1 FMUL R6, R6, 0.25 ;  /* 0x3e80000006061820 */ /* 0x000fc40000400000 */
[----:B------:R-:W-:Y:S02]  /*6e5e0*/  @P1 FMUL R18, R18, 0.25 ;  /* 0x3e80000012121820 */ /* 0x000fe40000400000 */
[----:B------:R-:W-:Y:S02]  /*6e5f0*/  @P1 FMUL R21, R21, 0.25 ;  /* 0x3e80000015151820 */ /* 0x000fe40000400000 */
[----:B------:R-:W-:Y:S01]  /*6e600*/  @P1 FMUL R3, R3, 0.25 ;  /* 0x3e80000003031820 */ /* 0x000fe20000400000 */
[----:B---3--:R-:W-:Y:S01]  /*6e610*/  FSETP.GT.AND P1, PT, |R7|, 8.50705917302346158658e+37, PT ;  /* 0x7e8000000700780b */ /* 0x008fe20003f24200 */
[----:B------:R-:W-:Y:S02]  /*6e620*/  @!P0 FMUL R6, R6, 16777216 ;  /* 0x4b80000006068820 */ /* 0x000fe40000400000 */
[----:B------:R-:W-:Y:S02]  /*6e630*/  @!P0 FMUL R18, R18, 16777216 ;  /* 0x4b80000012128820 */ /* 0x000fe40000400000 */
[----:B------:R-:W-:-:S02]  /*6e640*/  @!P0 FMUL R21, R21, 16777216 ;  /* 0x4b80000015158820 */ /* 0x000fc40000400000 */
[----:B------:R-:W-:Y:S01]  /*6e650*/  @!P0 FMUL R3, R3, 16777216 ;  /* 0x4b80000003038820 */ /* 0x000fe20000400000 */
[----:B------:R-:W-:Y:S01]  /*6e660*/  STL [R1+0x700], R6 ;  /* 0x0007000601007387 */ /* 0x000fe20000100800 */
[----:B------:R-:W-:Y:S02]  /*6e670*/  STL [R1+0x708], R18 ;  /* 0x0007081201007387 */ /* 0x000fe40000100800 */
[----:B------:R-:W-:Y:S02]  /*6e680*/  STL [R1+0x34], R21 ;  /* 0x0000341501007387 */ /* 0x000fe40000100800 */
[----:B------:R-:W-:Y:S02]  /*6e690*/  STL [R1+0x710], R3 ;  /* 0x0007100301007387 */ /* 0x000fe40000100800 */
[----:B------:R-:W-:Y:S02]  /*6e6a0*/  @P1 FMUL R25, R25, 0.25 ;  /* 0x3e80000019191820 */ /* 0x000fe40000400000 */
[----:B------:R-:W-:-:S02]  /*6e6b0*/  @P1 FMUL R14, R14, 0.25 ;  /* 0x3e8000000e0e1820 */ /* 0x000fc40000400000 */
[----:B------:R-:W-:Y:S02]  /*6e6c0*/  @P1 FMUL R19, R19, 0.25 ;  /* 0x3e80000013131820 */ /* 0x000fe40000400000 */
[----:B------:R-:W-:Y:S02]  /*6e6d0*/  @P1 FMUL R2, R2, 0.25 ;  /* 0x3e80000002021820 */ /* 0x000fe40000400000 */
[----:B------:R-:W-:Y:S01]  /*6e6e0*/  @P1 FMUL R4, R4, 0.25 ;  /* 0x3e80000004041820 */ /* 0x000fe20000400000 */
[----:B------:R-:W-:Y:S01]  /*6e6f0*/  @P1 STL [R1+0x6e0], R25 ;  /* 0x0006e01901001387 */ /* 0x000fe20000100800 */
[----:B------:R-:W-:Y:S02]  /*6e700*/  @P1 STL [R1+0x6e8], R14 ;  /* 0x0006e80e01001387 */ /* 0x000fe40000100800 */
[----:B------:R-:W-:Y:S02]  /*6e710*/  @P1 STL [R1+0x6f0], R19 ;  /* 0x0006f01301001387 */ /* 0x000fe40000100800 */
[----:B------:R-:W-:Y:S01]  /*6e720*/  @P1 STL [R1+0x6f4], R2 ;  /* 0x0006f40201001387 */ /* 0x000fe20000100800 */
[----:B------:R0:W-:Y:S01]  /*6e730*/  STL [R1+0x13f8], R4 ;  /* 0x0013f80401007387 */ /* 0x0001e20000100800 */
[----:B------:R-:W-:Y:S01]  /*6e740*/  FSETP.GEU.AND P0, PT, |R7|, 1.175494350822287508e-38, PT ;  /* 0x008000000700780b */ /* 0x000fe20003f0e200 */
[----:B------:R-:W-:-:S12]  /*6e750*/  @P1 FMUL R13, R13, 0.25 ;  /* 0x3e8000000d0d1820 */ /* 0x000fd80000400000 */
[----:B------:R-:W-:Y:S02]  /*6e760*/  @!P0 FMUL R13, R13, 16777216 ;  /* 0x4b8000000d0d8820 */ /* 0x000fe40000400000 */
[----:B--2---:R-:W-:-:S04]  /*6e770*/  @P1 FMUL R22, R22, 0.25 ;  /* 0x3e80000016161820 */ /* 0x004fc80000400000 */
[----:B0-----:R-:W-:Y:S01]  /*6e780*/  IMAD.MOV.U32 R4, RZ, RZ, R22 ;  /* 0x000000ffff047224 */ /* 0x001fe200078e0016 */
[----:B------:R-:W-:Y:S04]  /*6e790*/  @P1 STL [R1+0x6fc], R22 ;  /* 0x0006fc1601001387 */ /* 0x000fe80000100800 */
[----:B------:R0:W-:Y:S02]  /*6e7a0*/  STL [R1+0x13fc], R4 ;  /* 0x0013fc0401007387 */ /* 0x0001e40000100800 */
[----:B0-----:R-:W-:-:S05]  /*6e7b0*/  MOV R4, R2 ;  /* 0x0000000200047202 */ /* 0x001fca0000000f00 */
[----:B------:R0:W-:Y:S02]  /*6e7c0*/  STL [R1+0x1400], R4 ;  /* 0x0014000401007387 */ /* 0x0001e40000100800 */
[----:B0-----:R-:W-:-:S05]  /*6e7d0*/  MOV R4, R19 ;  /* 0x0000001300047202 */ /* 0x001fca0000000f00 */
[----:B------:R0:W-:Y:S01]  /*6e7e0*/  STL [R1+0x1404], R4 ;  /* 0x0014040401007387 */ /* 0x0001e20000100800 */
[----:B----4-:R-:W-:Y:S02]  /*6e7f0*/  @P1 FMUL R29, R29, 0.25 ;  /* 0x3e8000001d1d1820 */ /* 0x010fe40000400000 */
[----:B------:R-:W-:Y:S02]  /*6e800*/  @P1 FMUL R20, R20, 0.25 ;  /* 0x3e80000014141820 */ /* 0x000fe40000400000 */
[----:B0-----:R-:W-:Y:S02]  /*6e810*/  IMAD.MOV.U32 R4, RZ, RZ, R14 ;  /* 0x000000ffff047224 */ /* 0x001fe400078e000e */
[----:B------:R-:W-:Y:S02]  /*6e820*/  @P1 FMUL R15, R15, 0.25 ;  /* 0x3e8000000f0f1820 */ /* 0x000fe40000400000 */
[----:B------:R-:W-:Y:S02]  /*6e830*/  @!P0 FMUL R29, R29, 16777216 ;  /* 0x4b8000001d1d8820 */ /* 0x000fe40000400000 */
[----:B------:R-:W-:-:S02]  /*6e840*/  @!P0 FMUL R15, R15, 16777216 ;  /* 0x4b8000000f0f8820 */ /* 0x000fc40000400000 */
[----:B------:R-:W-:Y:S01]  /*6e850*/  @P1 FMUL R8, R8, 0.25 ;  /* 0x3e80000008081820 */ /* 0x000fe20000400000 */
[----:B------:R0:W-:Y:S02]  /*6e860*/  STL [R1+0x1408], R4 ;  /* 0x0014080401007387 */ /* 0x0001e40000100800 */
[----:B------:R1:W-:Y:S02]  /*6e870*/  STL [R1+0x6bc], R15 ;  /* 0x0006bc0f01007387 */ /* 0x0003e40000100800 */
[----:B------:R-:W-:Y:S02]  /*6e880*/  @!P0 FMUL R20, R20, 16777216 ;  /* 0x4b80000014148820 */ /* 0x000fe40000400000 */
[----:B------:R-:W-:Y:S01]  /*6e890*/  @!P0 FMUL R8, R8, 16777216 ;  /* 0x4b80000008088820 */ /* 0x000fe20000400000 */
[----:B0-----:R-:W-:Y:S01]  /*6e8a0*/  MOV R4, R25 ;  /* 0x0000001900047202 */ /* 0x001fe20000000f00 */
[----:B-1----:R-:W2:Y:S01]  /*6e8b0*/  LDL.LU R15, [R1+0x734] ;  /* 0x00073400010f7983 */ /* 0x002ea20000300800 */
[----:B------:R-:W-:Y:S01]  /*6e8c0*/  MOV R25, R27 ;  /* 0x0000001b00197202 */ /* 0x000fe20000000f00 */
[----:B------:R0:W-:Y:S02]  /*6e8d0*/  STL [R1+0x6c4], R29 ;  /* 0x0006c41d01007387 */ /* 0x0001e40000100800 */
[----:B------:R-:W3:Y:S02]  /*6e8e0*/  LDL.LU R27, [R1+0x724] ;  /* 0x00072400011b7983 */ /* 0x000ee40000300800 */
[----:B0-----:R-:W-:-:S02]  /*6e8f0*/  IMAD.MOV.U32 R29, RZ, RZ, R28 ;  /* 0x000000ffff1d7224 */ /* 0x001fc400078e001c */
[----:B------:R-:W4:Y:S01]  /*6e900*/  LDL.LU R28, [R1+0x728] ;  /* 0x00072800011c7983 */ /* 0x000f220000300800 */
[----:B------:R-:W2:Y:S02]  /*6e910*/  LDL.LU R6, [R1+0x72c] ;  /* 0x00072c0001067983 */ /* 0x000ea40000300800 */
[----:B------:R-:W2:Y:S02]  /*6e920*/  LDL.LU R14, [R1+0x730] ;  /* 0x00073000010e7983 */ /* 0x000ea40000300800 */
[----:B------:R0:W-:Y:S01]  /*6e930*/  STL [R1+0x6cc], R20 ;  /* 0x0006cc1401007387 */ /* 0x0001e20000100800 */
[----:B------:R1:W-:Y:S01]  /*6e940*/  STL [R1+0x6d4], R8 ;  /* 0x0006d40801007387 */ /* 0x0003e20000100800 */
[----:B------:R-:W2:Y:S02]  /*6e950*/  LDL.LU R21, [R1+0x750] ;  /* 0x0007500001157983 */ /* 0x000ea40000300800 */
[----:B------:R-:W2:Y:S02]  /*6e960*/  LDL.LU R3, [R1+0x75c] ;  /* 0x00075c0001037983 */ /* 0x000ea40000300800 */
[----:B------:R-:W2:Y:S01]  /*6e970*/  LDL.LU R22, [R1+0x770] ;  /* 0x0007700001167983 */ /* 0x000ea20000300800 */
[----:B------:R-:W2:Y:S01]  /*6e980*/  LDL.LU R2, [R1+0x780] ;  /* 0x0007800001027983 */ /* 0x000ea20000300800 */
[----:B------:R-:W2:Y:S02]  /*6e990*/  LDL.LU R19, [R1+0x790] ;  /* 0x0007900001137983 */ /* 0x000ea40000300800 */
[----:B------:R-:W-:Y:S01]  /*6e9a0*/  @!P0 FMUL R4, R4, 16777216 ;  /* 0x4b80000004048820 */ /* 0x000fe20000400000 */
[----:B0-----:R-:W2:Y:S01]  /*6e9b0*/  LDL.LU R20, [R1+0x7a0] ;  /* 0x0007a00001147983 */ /* 0x001ea20000300800 */
[----:B-1----:R-:W2:Y:S02]  /*6e9c0*/  LDL.LU R8, [R1+0x7b0] ;  /* 0x0007b00001087983 */ /* 0x002ea40000300800 */
[----:B------:R0:W-:Y:S02]  /*6e9d0*/  STL [R1+0x6dc], R13 ;  /* 0x0006dc0d01007387 */ /* 0x0001e40000100800 */
[----:B0-----:R-:W2:Y:S01]  /*6e9e0*/  LDL.LU R13, [R1+0x7c0] ;  /* 0x0007c000010d7983 */ /* 0x001ea20000300800 */
[----:B------:R-:W2:Y:S02]  /*6e9f0*/  LDL.LU R18, [R1+0x40] ;  /* 0x0000400001127983 */ /* 0x000ea40000300800 */
[----:B------:R0:W-:Y:S02]  /*6ea00*/  @!P0 STL [R1+0x6e0], R4 ;  /* 0x0006e00401008387 */ /* 0x0001e40000100800 */
[----:B0-----:R-:W2:Y:S02]  /*6ea10*/  LDL.LU R4, [R1+0x1408] ;  /* 0x0014080001047983 */ /* 0x001ea40000300800 */
[----:B--2---:R-:W-:-:S05]  /*6ea20*/  @!P0 FMUL R4, R4, 16777216 ;  /* 0x4b80000004048820 */ /* 0x004fca0000400000 */
[----:B------:R0:W-:Y:S04]  /*6ea30*/  @!P0 STL [R1+0x6e8], R4 ;  /* 0x0006e80401008387 */ /* 0x0001e80000100800 */
[----:B0-----:R-:W2:Y:S02]  /*6ea40*/  LDL.LU R4, [R1+0x1404] ;  /* 0x0014040001047983 */ /* 0x001ea40000300800 */
[----:B--2---:R-:W-:-:S05]  /*6ea50*/  @!P0 FMUL R4, R4, 16777216 ;  /* 0x4b80000004048820 */ /* 0x004fca0000400000 */
[----:B------:R0:W-:Y:S04]  /*6ea60*/  @!P0 STL [R1+0x6f0], R4 ;  /* 0x0006f00401008387 */ /* 0x0001e80000100800 */
[----:B0-----:R-:W2:Y:S02]  /*6ea70*/  LDL.LU R4, [R1+0x1400] ;  /* 0x0014000001047983 */ /* 0x001ea40000300800 */
[----:B--2---:R-:W-:-:S05]  /*6ea80*/  @!P0 FMUL R4, R4, 16777216 ;  /* 0x4b80000004048820 */ /* 0x004fca0000400000 */
[----:B------:R0:W-:Y:S04]  /*6ea90*/  @!P0 STL [R1+0x6f4], R4 ;  /* 0x0006f40401008387 */ /* 0x0001e80000100800 */
[----:B0-----:R-:W2:Y:S01]  /*6eaa0*/  LDL.LU R4, [R1+0x13fc] ;  /* 0x0013fc0001047983 */ /* 0x001ea20000300800 */
[----:B------:R-:W-:Y:S02]  /*6eab0*/  @P1 FMUL R0, R0, 0.25 ;  /* 0x3e80000000001820 */ /* 0x000fe40000400000 */
[----:B--2---:R-:W-:-:S05]  /*6eac0*/  @!P0 FMUL R4, R4, 16777216 ;  /* 0x4b80000004048820 */ /* 0x004fca0000400000 */
[----:B------:R0:W-:Y:S04]  /*6ead0*/  @!P0 STL [R1+0x6fc], R4 ;  /* 0x0006fc0401008387 */ /* 0x0001e80000100800 */
[----:B0-----:R-:W2:Y:S01]  /*6eae0*/  LDL.LU R4, [R1+0x13f8] ;  /* 0x0013f80001047983 */ /* 0x001ea20000300800 */
[----:B------:R-:W-:Y:S02]  /*6eaf0*/  @P1 FMUL R16, R16, 0.25 ;  /* 0x3e80000010101820 */ /* 0x000fe40000400000 */
[----:B------:R-:W-:Y:S02]  /*6eb00*/  @P1 FMUL R17, R17, 0.25 ;  /* 0x3e80000011111820 */ /* 0x000fe40000400000 */
[----:B------:R-:W-:Y:S02]  /*6eb10*/  @P1 FMUL R5, R5, 0.25 ;  /* 0x3e80000005051820 */ /* 0x000fe40000400000 */
[----:B------:R-:W-:-:S02]  /*6eb20*/  @P1 FMUL R7, R7, 0.25 ;  /* 0x3e80000007071820 */ /* 0x000fc40000400000 */
[----:B------:R-:W-:Y:S01]  /*6eb30*/  @P1 FMUL R23, R23, 0.25 ;  /* 0x3e80000017171820 */ /* 0x000fe20000400000 */
[----:B------:R-:W-:Y:S01]  /*6eb40*/  FSETP.GT.AND P1, PT, |R10|, 8.50705917302346158658e+37, PT ;  /* 0x7e8000000a00780b */ /* 0x000fe20003f24200 */
[----:B------:R-:W-:Y:S02]  /*6eb50*/  @!P0 FMUL R0, R0, 16777216 ;  /* 0x4b80000000008820 */ /* 0x000fe40000400000 */
[----:B------:R-:W-:Y:S02]  /*6eb60*/  @!P0 FMUL R16, R16, 16777216 ;  /* 0x4b80000010108820 */ /* 0x000fe40000400000 */
[----:B------:R-:W-:Y:S02]  /*6eb70*/  @!P0 FMUL R17, R17, 16777216 ;  /* 0x4b80000011118820 */ /* 0x000fe40000400000 */
[----:B------:R-:W-:Y:S02]  /*6eb80*/  @!P0 FMUL R5, R5, 16777216 ;  /* 0x4b80000005058820 */ /* 0x000fe40000400000 */
[----:B------:R-:W-:-:S02]  /*6eb90*/  @!P0 FMUL R7, R7, 16777216 ;  /* 0x4b80000007078820 */ /* 0x000fc40000400000 */
[----:B------:R-:W-:Y:S02]  /*6eba0*/  @!P0 FMUL R23, R23, 16777216 ;  /* 0x4b80000017178820 */ /* 0x000fe40000400000 */
[----:B------:R-:W-:Y:S02]  /*6ebb0*/  @P1 FMUL R24, R24, 0.25 ;  /* 0x3e80000018181820 */ /* 0x000fe40000400000 */
[----:B------:R-:W-:Y:S02]  /*6ebc0*/  @P1 FMUL R12, R12, 0.25 ;  /* 0x3e8000000c0c1820 */ /* 0x000fe40000400000 */
[----:B------:R-:W-:Y:S02]  /*6ebd0*/  @P1 FMUL R26, R26, 0.25 ;  /* 0x3e8000001a1a1820 */ /* 0x000fe40000400000 */
[----:B------:R-:W-:Y:S02]  /*6ebe0*/  @P1 FMUL R21, R21, 0.25 ;  /* 0x3e80000015151820 */ /* 0x000fe40000400000 */
[----:B---3--:R-:W-:-:S02]  /*6ebf0*/  @P1 FMUL R27, R27, 0.25 ;  /* 0x3e8000001b1b1820 */ /* 0x008fc40000400000 */
[----:B----4-:R-:W-:Y:S02]  /*6ec00*/  @P1 FMUL R28, R28, 0.25 ;  /* 0x3e8000001c1c1820 */ /* 0x010fe40000400000 */
[----:B------:R-:W-:Y:S02]  /*6ec10*/  @P1 FMUL R14, R14, 0.25 ;  /* 0x3e8000000e0e1820 */ /* 0x000fe40000400000 */
[----:B------:R-:W-:Y:S02]  /*6ec20*/  @P1 FMUL R6, R6, 0.25 ;  /* 0x3e80000006061820 */ /* 0x000fe40000400000 */
[----:B------:R-:W-:Y:S02]  /*6ec30*/  @P1 FMUL R15, R15, 0.25 ;  /* 0x3e8000000f0f1820 */ /* 0x000fe40000400000 */
[----:B--2---:R-:W-:-:S05]  /*6ec40*/  @!P0 FMUL R4, R4, 16777216 ;  /* 0x4b80000004048820 */ /* 0x004fca0000400000 */
[----:B------:R-:W-:Y:S01]  /*6ec50*/  STL [R1+0x704], R4 ;  /* 0x0007040401007387 */ /* 0x000fe20000100800 */
[----:B------:R-:W-:Y:S02]  /*6ec60*/  STL [R1+0x70c], R0 ;  /* 0x00070c0001007387 */ /* 0x000fe40000100800 */
[----:B------:R-:W-:Y:S02]  /*6ec70*/  STL [R1+0x714], R16 ;  /* 0x0007141001007387 */ /* 0x000fe40000100800 */
[----:B------:R-:W-:Y:S01]  /*6ec80*/  STL [R1+0x718], R17 ;  /* 0x0007181101007387 */ /* 0x000fe20000100800 */
[----:B------:R-:W-:Y:S01]  /*6ec90*/  STL [R1+0x71c], R5 ;  /* 0x00071c0501007387 */ /* 0x000fe20000100800 */
[----:B------:R-:W-:Y:S01]  /*6eca0*/  STL [R1+0x38], R7 ;  /* 0x0000380701007387 */ /* 0x000fe20000100800 */
[----:B------:R-:W-:Y:S01]  /*6ecb0*/  FSETP.GEU.AND P0, PT, |R10|, 1.175494350822287508e-38, PT ;  /* 0x008000000a00780b */ /* 0x000fe20003f0e200 */
[----:B------:R-:W-:Y:S01]  /*6ecc0*/  STL [R1+0x720], R23 ;  /* 0x0007201701007387 */ /* 0x000fe20000100800 */
[----:B------:R-:W-:Y:S01]  /*6ecd0*/  @P1 STL [R1+0x738], R24 ;  /* 0x0007381801001387 */ /* 0x000fe20000100800 */
[----:B------:R-:W-:Y:S02]  /*6ece0*/  @P1 STL [R1+0x740], R12 ;  /* 0x0007400c01001387 */ /* 0x000fe40000100800 */
[----:B------:R-:W-:Y:S02]  /*6ecf0*/  @P1 STL [R1+0x748], R26 ;  /* 0x0007481a01001387 */ /* 0x000fe40000100800 */
[----:B------:R0:W-:Y:S02]  /*6ed00*/  STL [R1+0x13ec], R21 ;  /* 0x0013ec1501007387 */ /* 0x0001e40000100800 */
[----:B0-----:R-:W-:-:S04]  /*6ed10*/  MOV R21, R26 ;  /* 0x0000001a00157202 */ /* 0x001fc80000000f00 */
[----:B------:R-:W-:Y:S01]  /*6ed20*/  @!P0 FMUL R27, R27, 16777216 ;  /* 0x4b8000001b1b8820 */ /* 0x000fe20000400000 */
[----:B------:R0:W-:Y:S01]  /*6ed30*/  STL [R1+0x13f0], R21 ;  /* 0x0013f01501007387 */ /* 0x0001e20000100800 */
[----:B------:R-:W-:Y:S02]  /*6ed40*/  @!P0 FMUL R28, R28, 16777216 ;  /* 0x4b8000001c1c8820 */ /* 0x000fe40000400000 */
[----:B------:R-:W-:Y:S01]  /*6ed50*/  @!P0 FMUL R14, R14, 16777216 ;  /* 0x4b8000000e0e8820 */ /* 0x000fe20000400000 */
[----:B0-----:R-:W-:Y:S01]  /*6ed60*/  MOV R21, R12 ;  /* 0x0000000c00157202 */ /* 0x001fe20000000f00 */
[----:B------:R-:W-:-:S04]  /*6ed70*/  @!P0 FMUL R6, R6, 16777216 ;  /* 0x4b80000006068820 */ /* 0x000fc80000400000 */
[----:B------:R0:W-:Y:S01]  /*6ed80*/  STL [R1+0x13f4], R21 ;  /* 0x0013f41501007387 */ /* 0x0001e20000100800 */
[----:B------:R1:W-:Y:S02]  /*6ed90*/  STL [R1+0x724], R27 ;  /* 0x0007241b01007387 */ /* 0x0003e40000100800 */
[----:B0-----:R-:W-:Y:S02]  /*6eda0*/  IMAD.MOV.U32 R21, RZ, RZ, R24 ;  /* 0x000000ffff157224 */ /* 0x001fe400078e0018 */
[----:B------:R-:W2:Y:S01]  /*6edb0*/  LDL.LU R24, [R1+0x73c] ;  /* 0x00073c0001187983 */ /* 0x000ea20000300800 */
[----:B------:R0:W-:Y:S01]  /*6edc0*/  STL [R1+0x728], R28 ;  /* 0x0007281c01007387 */ /* 0x0001e20000100800 */
[----:B-1----:R-:W-:Y:S02]  /*6edd0*/  MOV R27, R11 ;  /* 0x0000000b001b7202 */ /* 0x002fe40000000f00 */
[----:B0-----:R-:W3:Y:S01]  /*6ede0*/  LDL.LU R28, [R1+0x744] ;  /* 0x00074400011c7983 */ /* 0x001ee20000300800 */
[----:B------:R-:W4:Y:S02]  /*6edf0*/  LDL.LU R11, [R1+0x74c] ;  /* 0x00074c00010b7983 */ /* 0x000f240000300800 */
[----:B------:R-:W2:Y:S02]  /*6ee00*/  LDL.LU R26, [R1+0x758] ;  /* 0x00075800011a7983 */ /* 0x000ea40000300800 */
[----:B------:R-:W2:Y:S01]  /*6ee10*/  LDL.LU R12, [R1+0x764] ;  /* 0x00076400010c7983 */ /* 0x000ea20000300800 */
[----:B------:R-:W-:Y:S01]  /*6ee20*/  STL [R1+0x730], R14 ;  /* 0x0007300e01007387 */ /* 0x000fe20000100800 */
[----:B------:R0:W-:Y:S02]  /*6ee30*/  STL [R1+0x72c], R6 ;  /* 0x00072c0601007387 */ /* 0x0001e40000100800 */
[----:B------:R-:W2:Y:S02]  /*6ee40*/  LDL.LU R4, [R1+0x784] ;  /* 0x0007840001047983 */ /* 0x000ea40000300800 */
[----:B------:R-:W2:Y:S01]  /*6ee50*/  LDL.LU R0, [R1+0x788] ;  /* 0x0007880001007983 */ /* 0x000ea20000300800 */
[----:B------:R-:W2:Y:S01]  /*6ee60*/  LDL.LU R16, [R1+0x79c] ;  /* 0x00079c0001107983 */ /* 0x000ea20000300800 */
[----:B------:R-:W2:Y:S02]  /*6ee70*/  LDL.LU R17, [R1+0x7a8] ;  /* 0x0007a80001117983 */ /* 0x000ea40000300800 */
[----:B------:R-:W-:-:S02]  /*6ee80*/  @!P0 FMUL R15, R15, 16777216 ;  /* 0x4b8000000f0f8820 */ /* 0x000fc40000400000 */
[----:B------:R-:W2:Y:S01]  /*6ee90*/  LDL.LU R5, [R1+0x7b4] ;  /* 0x0007b40001057983 */ /* 0x000ea20000300800 */
[----:B------:R-:W2:Y:S01]  /*6eea0*/  LDL.LU R7, [R1+0x7c8] ;  /* 0x0007c80001077983 */ /* 0x000ea20000300800 */
[----:B------:R-:W2:Y:S02]  /*6eeb0*/  LDL.LU R23, [R1+0x7cc] ;  /* 0x0007cc0001177983 */ /* 0x000ea40000300800 */
[----:B------:R-:W-:Y:S02]  /*6eec0*/  @!P0 FMUL R21, R21, 16777216 ;  /* 0x4b80000015158820 */ /* 0x000fe40000400000 */
[----:B0-----:R-:W2:Y:S01]  /*6eed0*/  LDL.LU R6, [R1+0x7d4] ;  /* 0x0007d40001067983 */ /* 0x001ea20000300800 */
[----:B------:R0:W-:Y:S01]  /*6eee0*/  STL [R1+0x734], R15 ;  /* 0x0007340f01007387 */ /* 0x0001e20000100800 */
[----:B------:R-:W-:-:S03]  /*6eef0*/  MOV R14, R29 ;  /* 0x0000001d000e7202 */ /* 0x000fc60000000f00 */
        /* <DEDUP_REMOVED lines=11> */
[----:B------:R-:W-:Y:S02]  /*6efb0*/  @P1 FMUL R22, R22, 0.25 ;  /* 0x3e80000016161820 */ /* 0x000fe40000400000 */
[----:B------:R-:W-:Y:S02]  /*6efc0*/  @P1 FMUL R2, R2, 0.25 ;  /* 0x3e80000002021820 */ /* 0x000fe40000400000 */
[----:B------:R-:W-:-:S02]  /*6efd0*/  @P1 FMUL R19, R19, 0.25 ;  /* 0x3e80000013131820 */ /* 0x000fc40000400000 */
[----:B------:R-:W-:Y:S02]  /*6efe0*/  @P1 FMUL R20, R20, 0.25 ;  /* 0x3e80000014141820 */ /* 0x000fe40000400000 */
[----:B------:R-:W-:Y:S02]  /*6eff0*/  @P1 FMUL R8, R8, 0.25 ;  /* 0x3e80000008081820 */ /* 0x000fe40000400000 */
[----:B------:R-:W-:Y:S02]  /*6f000*/  @P1 FMUL R10, R10, 0.25 ;  /* 0x3e8000000a0a1820 */ /* 0x000fe40000400000 */
[----:B------:R-:W-:Y:S01]  /*6f010*/  @P1 FMUL R13, R13, 0.25 ;  /* 0x3e8000000d0d1820 */ /* 0x000fe20000400000 */
[----:B------:R-:W-:Y:S01]  /*6f020*/  FSETP.GT.AND P1, PT, |R18|, 8.50705917302346158658e+37, PT ;  /* 0x7e8000001200780b */ /* 0x000fe20003f24200 */
        /* <DEDUP_REMOVED lines=8> */
[----:B------:R-:W-:Y:S02]  /*6f0b0*/  @P1 FMUL R4, R4, 0.25 ;  /* 0x3e80000004041820 */ /* 0x000fe40000400000 */
[----:B------:R-:W-:Y:S02]  /*6f0c0*/  @P1 FMUL R14, R14, 0.25 ;  /* 0x3e8000000e0e1820 */ /* 0x000fe40000400000 */
[----:B------:R-:W-:Y:S02]  /*6f0d0*/  @P1 FMUL R24, R24, 0.25 ;  /* 0x3e80000018181820 */ /* 0x000fe40000400000 */
[----:B---3--:R-:W-:Y:S02]  /*6f0e0*/  @P1 FMUL R28, R28, 0.25 ;  /* 0x3e8000001c1c1820 */ /* 0x008fe40000400000 */
[----:B------:R-:W-:Y:S02]  /*6f0f0*/  @P1 FMUL R25, R25, 0.25 ;  /* 0x3e80000019191820 */ /* 0x000fe40000400000 */
[----:B----4-:R-:W-:-:S02]  /*6f100*/  @P1 FMUL R11, R11, 0.25 ;  /* 0x3e8000000b0b1820 */ /* 0x010fc40000400000 */
[----:B------:R-:W-:Y:S02]  /*6f110*/  @P1 FMUL R26, R26, 0.25 ;  /* 0x3e8000001a1a1820 */ /* 0x000fe40000400000 */
[----:B------:R-:W-:Y:S02]  /*6f120*/  @P1 FMUL R12, R12, 0.25 ;  /* 0x3e8000000c0c1820 */ /* 0x000fe40000400000 */
[----:B--2---:R-:W-:Y:S01]  /*6f130*/  @!P0 FMUL R21, R21, 16777216 ;  /* 0x4b80000015158820 */ /* 0x004fe20000400000 */
[----:B------:R-:W-:-:S04]  /*6f140*/  FSETP.GEU.AND P0, PT, |R18|, 1.175494350822287508e-38, PT ;  /* 0x008000001200780b */ /* 0x000fc80003f0e200 */
        /* <DEDUP_REMOVED lines=10> */
[----:B------:R-:W-:-:S02]  /*6f1f0*/  @!P0 FMUL R24, R24, 16777216 ;  /* 0x4b80000018188820 */ /* 0x000fc40000400000 */
[----:B------:R-:W-:Y:S01]  /*6f200*/  @!P0 FMUL R28, R28, 16777216 ;  /* 0x4b8000001c1c8820 */ /* 0x000fe20000400000 */
[----:B------:R-:W-:Y:S01]  /*6f210*/  @P1 STL [R1+0x768], R25 ;  /* 0x0007681901001387 */ /* 0x000fe20000100800 */
[----:B------:R-:W-:Y:S02]  /*6f220*/  @P1 STL [R1+0x77c], R14 ;  /* 0x00077c0e01001387 */ /* 0x000fe40000100800 */
[----:B------:R-:W-:Y:S02]  /*6f230*/  @!P0 FMUL R11, R11, 16777216 ;  /* 0x4b8000000b0b8820 */ /* 0x000fe40000400000 */
[----:B0-----:R-:W-:-:S05]  /*6f240*/  IMAD.MOV.U32 R4, RZ, RZ, R14 ;  /* 0x000000ffff047224 */ /* 0x001fca00078e000e */
[----:B------:R-:W-:Y:S01]  /*6f250*/  STL [R1+0x13e8], R4 ;  /* 0x0013e80401007387 */ /* 0x000fe20000100800 */
[----:B------:R-:W-:Y:S02]  /*6f260*/  STL [R1+0x73c], R24 ;  /* 0x00073c1801007387 */ /* 0x000fe40000100800 */
[----:B------:R0:W-:Y:S02]  /*6f270*/  STL [R1+0x744], R28 ;  /* 0x0007441c01007387 */ /* 0x0001e40000100800 */
[----:B------:R-:W-:Y:S01]  /*6f280*/  @!P0 FMUL R26, R26, 16777216 ;  /* 0x4b8000001a1a8820 */ /* 0x000fe20000400000 */
[----:B0-----:R-:W2:Y:S01]  /*6f290*/  LDL.LU R28, [R1+0x7e0] ;  /* 0x0007e000011c7983 */ /* 0x001ea20000300800 */
[----:B------:R0:W-:Y:S01]  /*6f2a0*/  STL [R1+0x74c], R11 ;  /* 0x00074c0b01007387 */ /* 0x0001e20000100800 */
[----:B------:R-:W-:Y:S02]  /*6f2b0*/  MOV R24, R9 ;  /* 0x0000000900187202 */ /* 0x000fe40000000f00 */
[----:B------:R-:W-:Y:S01]  /*6f2c0*/  MOV R4, R25 ;  /* 0x0000001900047202 */ /* 0x000fe20000000f00 */
[----:B0-----:R-:W3:Y:S01]  /*6f2d0*/  LDL.LU R11, [R1+0x7e4] ;  /* 0x0007e400010b7983 */ /* 0x001ee20000300800 */
[----:B------:R-:W4:Y:S02]  /*6f2e0*/  LDL.LU R9, [R1+0x7e8] ;  /* 0x0007e80001097983 */ /* 0x000f240000300800 */
[----:B------:R-:W2:Y:S02]  /*6f2f0*/  LDL.LU R3, [R1+0x7ec] ;  /* 0x0007ec0001037983 */ /* 0x000ea40000300800 */
[----:B------:R-:W2:Y:S01]  /*6f300*/  LDL.LU R25, [R1+0x7f0] ;  /* 0x0007f00001197983 */ /* 0x000ea20000300800 */
[----:B------:R-:W2:Y:S01]  /*6f310*/  LDL.LU R22, [R1+0x800] ;  /* 0x0008000001167983 */ /* 0x000ea20000300800 */
[----:B------:R-:W2:Y:S02]  /*6f320*/  LDL.LU R2, [R1+0x80c] ;  /* 0x00080c0001027983 */ /* 0x000ea40000300800 */
[----:B------:R0:W-:Y:S02]  /*6f330*/  STL [R1+0x758], R26 ;  /* 0x0007581a01007387 */ /* 0x0001e40000100800 */
[----:B------:R-:W2:Y:S01]  /*6f340*/  LDL.LU R19, [R1+0x818] ;  /* 0x0008180001137983 */ /* 0x000ea20000300800 */
[----:B------:R-:W2:Y:S01]  /*6f350*/  LDL.LU R20, [R1+0x820] ;  /* 0x0008200001147983 */ /* 0x000ea20000300800 */
[----:B------:R-:W2:Y:S02]  /*6f360*/  LDL.LU R8, [R1+0x830] ;  /* 0x0008300001087983 */ /* 0x000ea40000300800 */
[----:B------:R-:W-:-:S02]  /*6f370*/  @!P0 FMUL R12, R12, 16777216 ;  /* 0x4b8000000c0c8820 */ /* 0x000fc40000400000 */
[----:B------:R-:W2:Y:S01]  /*6f380*/  LDL.LU R10, [R1+0x840] ;  /* 0x00084000010a7983 */ /* 0x000ea20000300800 */
[----:B------:R-:W2:Y:S01]  /*6f390*/  LDL.LU R13, [R1+0x84c] ;  /* 0x00084c00010d7983 */ /* 0x000ea20000300800 */
[----:B------:R-:W2:Y:S02]  /*6f3a0*/  LDL.LU R14, [R1+0x854] ;  /* 0x00085400010e7983 */ /* 0x000ea40000300800 */
[----:B------:R-:W-:Y:S01]  /*6f3b0*/  @!P0 FMUL R4, R4, 16777216 ;  /* 0x4b80000004048820 */ /* 0x000fe20000400000 */
[----:B0-----:R-:W2:Y:S01]  /*6f3c0*/  LDL.LU R26, [R1+0x85c] ;  /* 0x00085c00011a7983 */ /* 0x001ea20000300800 */
[----:B------:R0:W-:Y:S03]  /*6f3d0*/  STL [R1+0x764], R12 ;  /* 0x0007640c01007387 */ /* 0x0001e60000100800 */
[----:B0-----:R-:W2:Y:S01]  /*6f3e0*/  LDL.LU R12, [R1+0x864] ;  /* 0x00086400010c7983 */ /* 0x001ea20000300800 */
[----:B------:R-:W2:Y:S02]  /*6f3f0*/  LDL.LU R21, [R1+0x48] ;  /* 0x0000480001157983 */ /* 0x000ea40000300800 */
[----:B------:R0:W-:Y:S02]  /*6f400*/  @!P0 STL [R1+0x768], R4 ;  /* 0x0007680401008387 */ /* 0x0001e40000100800 */
        /* <DEDUP_REMOVED lines=12> */
[----:B------:R-:W-:Y:S01]  /*6f4d0*/  @P1 FMUL R15, R15, 0.25 ;  /* 0x3e8000000f0f1820 */ /* 0x000fe20000400000 */
[----:B------:R-:W-:Y:S01]  /*6f4e0*/  FSETP.GT.AND P1, PT, |R29|, 8.50705917302346158658e+37, PT ;  /* 0x7e8000001d00780b */ /* 0x000fe20003f24200 */
[----:B------:R-:W-:-:S02]  /*6f4f0*/  @!P0 FMUL R0, R0, 16777216 ;  /* 0x4b80000000008820 */ /* 0x000fc40000400000 */
[----:B------:R-:W-:Y:S02]  /*6f500*/  @!P0 FMUL R16, R16, 16777216 ;  /* 0x4b80000010108820 */ /* 0x000fe40000400000 */
        /* <DEDUP_REMOVED lines=8> */
[----:B------:R-:W-:Y:S02]  /*6f590*/  @P1 FMUL R22, R22, 0.25 ;  /* 0x3e80000016161820 */ /* 0x000fe40000400000 */
[----:B---3--:R-:W-:Y:S02]  /*6f5a0*/  @P1 FMUL R11, R11, 0.25 ;  /* 0x3e8000000b0b1820 */ /* 0x008fe40000400000 */
[----:B------:R-:W-:-:S02]  /*6f5b0*/  @P1 FMUL R27, R27, 0.25 ;  /* 0x3e8000001b1b1820 */ /* 0x000fc40000400000 */
[----:B----4-:R-:W-:Y:S02]  /*6f5c0*/  @P1 FMUL R9, R9, 0.25 ;  /* 0x3e80000009091820 */ /* 0x010fe40000400000 */
        /* <DEDUP_REMOVED lines=12> */
[----:B------:R-:W-:Y:S01]  /*6f690*/  STL [R1+0x7d4], R6 ;  /* 0x0007d40601007387 */ /* 0x000fe20000100800 */
[----:B------:R-:W-:-:S02]  /*6f6a0*/  @!P0 FMUL R28, R28, 16777216 ;  /* 0x4b8000001c1c8820 */ /* 0x000fc40000400000 */
[----:B------:R-:W-:Y:S02]  /*6f6b0*/  STL [R1+0x40], R18 ;  /* 0x0000401201007387 */ /* 0x000fe40000100800 */
[----:B------:R1:W-:Y:S02]  /*6f6c0*/  STL [R1+0x13e0], R22 ;  /* 0x0013e01601007387 */ /* 0x0003e40000100800 */
[----:B------:R-:W-:Y:S01]  /*6f6d0*/  @!P0 FMUL R11, R11, 16777216 ;  /* 0x4b8000000b0b8820 */ /* 0x000fe20000400000 */
[----:B------:R-:W-:Y:S01]  /*6f6e0*/  @P1 STL [R1+0x7f4], R27 ;  /* 0x0007f41b01001387 */ /* 0x000fe20000100800 */
[----:B------:R-:W-:Y:S02]  /*6f6f0*/  @!P0 FMUL R9, R9, 16777216 ;  /* 0x4b80000009098820 */ /* 0x000fe40000400000 */
[----:B0-----:R-:W-:Y:S02]  /*6f700*/  IMAD.MOV.U32 R15, RZ, RZ, R24 ;  /* 0x000000ffff0f7224 */ /* 0x001fe400078e0018 */
[----:B------:R-:W2:Y:S01]  /*6f710*/  LDL.LU R24, [R1+0x7fc] ;  /* 0x0007fc0001187983 */ /* 0x000ea20000300800 */
[----:B------:R0:W-:Y:S02]  /*6f720*/  STL [R1+0x7e0], R28 ;  /* 0x0007e01c01007387 */ /* 0x0001e40000100800 */
[----:B------:R-:W-:Y:S01]  /*6f730*/  @!P0 FMUL R3, R3, 16777216 ;  /* 0x4b80000003038820 */ /* 0x000fe20000400000 */
[----:B-1----:R-:W-:Y:S01]  /*6f740*/  MOV R22, R27 ;  /* 0x0000001b00167202 */ /* 0x002fe20000000f00 */
[----:B0-----:R-:W3:Y:S01]  /*6f750*/  LDL.LU R28, [R1+0x808] ;  /* 0x00080800011c7983 */ /* 0x001ee20000300800 */
[----:B------:R0:W-:Y:S03]  /*6f760*/  STL [R1+0x7e4], R11 ;  /* 0x0007e40b01007387 */ /* 0x0001e60000100800 */
[----:B0-----:R-:W4:Y:S01]  /*6f770*/  LDL.LU R11, [R1+0x814] ;  /* 0x00081400010b7983 */ /* 0x001f220000300800 */
[----:B------:R0:W-:Y:S02]  /*6f780*/  STL [R1+0x7e8], R9 ;  /* 0x0007e80901007387 */ /* 0x0001e40000100800 */
[----:B------:R-:W-:Y:S01]  /*6f790*/  @!P0 FMUL R25, R25, 16777216 ;  /* 0x4b80000019198820 */ /* 0x000fe20000400000 */
[----:B0-----:R-:W4:Y:S01]  /*6f7a0*/  LDL.LU R9, [R1+0x81c] ;  /* 0x00081c0001097983 */ /* 0x001f220000300800 */
[----:B------:R-:W4:Y:S02]  /*6f7b0*/  LDL.LU R27, [R1+0x824] ;  /* 0x00082400011b7983 */ /* 0x000f240000300800 */
[----:B------:R-:W4:Y:S02]  /*6f7c0*/  LDL.LU R4, [R1+0x834] ;  /* 0x0008340001047983 */ /* 0x000f240000300800 */
[----:B------:R-:W4:Y:S01]  /*6f7d0*/  LDL.LU R0, [R1+0x844] ;  /* 0x0008440001007983 */ /* 0x000f220000300800 */
[----:B------:R0:W-:Y:S01]  /*6f7e0*/  STL [R1+0x7ec], R3 ;  /* 0x0007ec0301007387 */ /* 0x0001e20000100800 */
[----:B------:R-:W4:Y:S02]  /*6f7f0*/  LDL.LU R16, [R1+0x848] ;  /* 0x0008480001107983 */ /* 0x000f240000300800 */
[----:B------:R-:W4:Y:S02]  /*6f800*/  LDL.LU R17, [R1+0x850] ;  /* 0x0008500001117983 */ /* 0x000f240000300800 */
[----:B------:R-:W4:Y:S01]  /*6f810*/  LDL.LU R5, [R1+0x858] ;  /* 0x0008580001057983 */ /* 0x000f220000300800 */
[----:B------:R-:W4:Y:S01]  /*6f820*/  LDL.LU R7, [R1+0x860] ;  /* 0x0008600001077983 */ /* 0x000f220000300800 */
[----:B------:R-:W4:Y:S02]  /*6f830*/  LDL.LU R23, [R1+0x868] ;  /* 0x0008680001177983 */ /* 0x000f240000300800 */
[----:B------:R-:W4:Y:S02]  /*6f840*/  LDL.LU R6, [R1+0x86c] ;  /* 0x00086c0001067983 */ /* 0x000f240000300800 */
[----:B------:R-:W-:Y:S01]  /*6f850*/  @!P0 FMUL R22, R22, 16777216 ;  /* 0x4b80000016168820 */ /* 0x000fe20000400000 */
[----:B------:R-:W4:Y:S01]  /*6f860*/  LDL.LU R18, [R1+0x870] ;  /* 0x0008700001127983 */ /* 0x000f220000300800 */
[----:B0-----:R-:W4:Y:S02]  /*6f870*/  LDL.LU R3, [R1+0x874] ;  /* 0x0008740001037983 */ /* 0x001f240000300800 */
[----:B------:R0:W-:Y:S02]  /*6f880*/  STL [R1+0x7f0], R25 ;  /* 0x0007f01901007387 */ /* 0x0001e40000100800 */
[----:B0-----:R-:W4:Y:S01]  /*6f890*/  LDL.LU R25, [R1+0x4c] ;  /* 0x00004c0001197983 */ /* 0x001f220000300800 */
[----:B------:R0:W-:Y:S03]  /*6f8a0*/  @!P0 STL [R1+0x7f4], R22 ;  /* 0x0007f41601008387 */ /* 0x0001e60000100800 */
[----:B0-----:R-:W4:Y:S01]  /*6f8b0*/  LDL.LU R22, [R1+0x13e0] ;  /* 0x0013e00001167983 */ /* 0x001f220000300800 */
        /* <DEDUP_REMOVED lines=9> */
[----:B------:R-:W-:Y:S01]  /*6f950*/  @P1 FMUL R12, R12, 0.25 ;  /* 0x3e8000000c0c1820 */ /* 0x000fe20000400000 */
[----:B------:R-:W-:Y:S01]  /*6f960*/  FSETP.GT.AND P1, PT, |R21|, 8.50705917302346158658e+37, PT ;  /* 0x7e8000001500780b */ /* 0x000fe20003f24200 */
        /* <DEDUP_REMOVED lines=10> */
[----:B------:R-:W-:Y:S02]  /*6fa10*/  @P1 FMUL R15, R15, 0.25 ;  /* 0x3e8000000f0f1820 */ /* 0x000fe40000400000 */
[----:B--2---:R-:W-:Y:S02]  /*6fa20*/  @P1 FMUL R24, R24, 0.25 ;  /* 0x3e80000018181820 */ /* 0x004fe40000400000 */
[----:B---3--:R-:W-:Y:S02]  /*6fa30*/  @P1 FMUL R28, R28, 0.25 ;  /* 0x3e8000001c1c1820 */ /* 0x008fe40000400000 */
[----:B----4-:R-:W-:Y:S02]  /*6fa40*/  @P1 FMUL R11, R11, 0.25 ;  /* 0x3e8000000b0b1820 */ /* 0x010fe40000400000 */
[----:B------:R-:W-:-:S02]  /*6fa50*/  @P1 FMUL R4, R4, 0.25 ;  /* 0x3e80000004041820 */ /* 0x000fc40000400000 */
[----:B------:R-:W-:Y:S02]  /*6fa60*/  @P1 FMUL R9, R9, 0.25 ;  /* 0x3e80000009091820 */ /* 0x000fe40000400000 */
[----:B------:R-:W-:Y:S02]  /*6fa70*/  @P1 FMUL R27, R27, 0.25 ;  /* 0x3e8000001b1b1820 */ /* 0x000fe40000400000 */
[----:B------:R-:W-:Y:S01]  /*6fa80*/  @!P0 FMUL R22, R22, 16777216 ;  /* 0x4b80000016168820 */ /* 0x000fe20000400000 */
[----:B------:R-:W-:-:S04]  /*6fa90*/  FSETP.GEU.AND P0, PT, |R21|, 1.175494350822287508e-38, PT ;  /* 0x008000001500780b */ /* 0x000fc80003f0e200 */
[----:B------:R0:W-:Y:S01]  /*6faa0*/  STL [R1+0x800], R22 ;  /* 0x0008001601007387 */ /* 0x0001e20000100800 */
[----:B------:R1:W-:Y:S02]  /*6fab0*/  STL [R1+0x80c], R2 ;  /* 0x00080c0201007387 */ /* 0x0003e40000100800 */
[----:B------:R2:W-:Y:S02]  /*6fac0*/  STL [R1+0x818], R19 ;  /* 0x0008181301007387 */ /* 0x0005e40000100800 */
[----:B------:R3:W-:Y:S01]  /*6fad0*/  STL [R1+0x820], R20 ;  /* 0x0008201401007387 */ /* 0x0007e20000100800 */
[----:B------:R-:W-:Y:S01]  /*6fae0*/  STL [R1+0x830], R8 ;  /* 0x0008300801007387 */ /* 0x000fe20000100800 */
[----:B------:R-:W-:Y:S02]  /*6faf0*/  STL [R1+0x840], R10 ;  /* 0x0008400a01007387 */ /* 0x000fe40000100800 */
[----:B------:R-:W-:Y:S02]  /*6fb00*/  STL [R1+0x84c], R13 ;  /* 0x00084c0d01007387 */ /* 0x000fe40000100800 */
[----:B------:R-:W-:Y:S01]  /*6fb10*/  STL [R1+0x854], R14 ;  /* 0x0008540e01007387 */ /* 0x000fe20000100800 */
[----:B------:R-:W-:Y:S01]  /*6fb20*/  STL [R1+0x85c], R26 ;  /* 0x00085c1a01007387 */ /* 0x000fe20000100800 */
[----:B------:R-:W-:-:S02]  /*6fb30*/  @!P0 FMUL R24, R24, 16777216 ;  /* 0x4b80000018188820 */ /* 0x000fc40000400000 */
[----:B------:R-:W-:Y:S02]  /*6fb40*/  STL [R1+0x44], R29 ;  /* 0x0000441d01007387 */ /* 0x000fe40000100800 */
[----:B------:R-:W-:Y:S02]  /*6fb50*/  STL [R1+0x864], R12 ;  /* 0x0008640c01007387 */ /* 0x000fe40000100800 */
[----:B------:R-:W-:Y:S01]  /*6fb60*/  @!P0 FMUL R28, R28, 16777216 ;  /* 0x4b8000001c1c8820 */ /* 0x000fe20000400000 */
[----:B------:R3:W-:Y:S01]  /*6fb70*/  STL [R1+0x13dc], R4 ;  /* 0x0013dc0401007387 */ /* 0x0007e20000100800 */
[----:B------:R-:W-:Y:S02]  /*6fb80*/  @P1 STL [R1+0x82c], R15 ;  /* 0x00082c0f01001387 */ /* 0x000fe40000100800 */
[----:B------:R-:W-:Y:S02]  /*6fb90*/  @!P0 FMUL R11, R11, 16777216 ;  /* 0x4b8000000b0b8820 */ /* 0x000fe40000400000 */
[----:B------:R-:W-:Y:S02]  /*6fba0*/  STL [R1+0x7fc], R24 ;  /* 0x0007fc1801007387 */ /* 0x000fe40000100800 */
[----:B------:R-:W-:Y:S01]  /*6fbb0*/  @!P0 FMUL R9, R9, 16777216 ;  /* 0x4b80000009098820 */ /* 0x000fe20000400000 */
[----:B0-----:R-:W4:Y:S01]  /*6fbc0*/  LDL.LU R22, [R1+0x878] ;  /* 0x0008780001167983 */ /* 0x001f220000300800 */
[----:B------:R-:W-:Y:S02]  /*6fbd0*/  STL [R1+0x808], R28 ;  /* 0x0008081c01007387 */ /* 0x000fe40000100800 */
[----:B-1----:R-:W4:Y:S02]  /*6fbe0*/  LDL.LU R2, [R1+0x87c] ;  /* 0x00087c0001027983 */ /* 0x002f240000300800 */
[----:B------:R0:W-:Y:S01]  /*6fbf0*/  STL [R1+0x814], R11 ;  /* 0x0008140b01007387 */ /* 0x0001e20000100800 */
[----:B--2---:R-:W2:Y:S01]  /*6fc00*/  LDL.LU R19, [R1+0x880] ;  /* 0x0008800001137983 */ /* 0x004ea20000300800 */
[----:B------:R1:W-:Y:S02]  /*6fc10*/  STL [R1+0x81c], R9 ;  /* 0x00081c0901007387 */ /* 0x0003e40000100800 */
[----:B---3--:R-:W3:Y:S01]  /*6fc20*/  LDL.LU R20, [R1+0x884] ;  /* 0x0008840001147983 */ /* 0x008ee20000300800 */
[----:B------:R-:W-:Y:S01]  /*6fc30*/  MOV R4, R15 ;  /* 0x0000000f00047202 */ /* 0x000fe20000000f00 */
[----:B0-----:R-:W3:Y:S01]  /*6fc40*/  LDL.LU R11, [R1+0x888] ;  /* 0x00088800010b7983 */ /* 0x001ee20000300800 */
[----:B------:R-:W3:Y:S02]  /*6fc50*/  LDL.LU R8, [R1+0x88c] ;  /* 0x00088c0001087983 */ /* 0x000ee40000300800 */
[----:B------:R-:W3:Y:S02]  /*6fc60*/  LDL.LU R10, [R1+0x894] ;  /* 0x00089400010a7983 */ /* 0x000ee40000300800 */
[----:B------:R-:W3:Y:S01]  /*6fc70*/  LDL.LU R13, [R1+0x89c] ;  /* 0x00089c00010d7983 */ /* 0x000ee20000300800 */
[----:B------:R-:W3:Y:S01]  /*6fc80*/  LDL.LU R29, [R1+0x8a4] ;  /* 0x0008a400011d7983 */ /* 0x000ee20000300800 */
[----:B------:R-:W3:Y:S02]  /*6fc90*/  LDL.LU R12, [R1+0x8ac] ;  /* 0x0008ac00010c7983 */ /* 0x000ee40000300800 */
[----:B------:R-:W3:Y:S02]  /*6fca0*/  LDL.LU R15, [R1+0x8b8] ;  /* 0x0008b800010f7983 */ /* 0x000ee40000300800 */
[----:B------:R-:W3:Y:S02]  /*6fcb0*/  LDL.LU R24, [R1+0x8c0] ;  /* 0x0008c00001187983 */ /* 0x000ee40000300800 */
[----:B------:R-:W-:Y:S01]  /*6fcc0*/  @!P0 FMUL R27, R27, 16777216 ;  /* 0x4b8000001b1b8820 */ /* 0x000fe20000400000 */
[----:B-1----:R-:W3:Y:S01]  /*6fcd0*/  LDL.LU R9, [R1+0x8cc] ;  /* 0x0008cc0001097983 */ /* 0x002ee20000300800 */
[----:B------:R-:W3:Y:S02]  /*6fce0*/  LDL.LU R28, [R1+0x8d4] ;  /* 0x0008d400011c7983 */ /* 0x000ee40000300800 */
[----:B------:R-:W-:-:S02]  /*6fcf0*/  @!P0 FMUL R4, R4, 16777216 ;  /* 0x4b80000004048820 */ /* 0x000fc40000400000 */
[----:B------:R-:W3:Y:S01]  /*6fd00*/  LDL.LU R14, [R1+0x8dc] ;  /* 0x0008dc00010e7983 */ /* 0x000ee20000300800 */
[----:B------:R-:W3:Y:S01]  /*6fd10*/  LDL.LU R26, [R1+0x8e4] ;  /* 0x0008e400011a7983 */ /* 0x000ee20000300800 */
[----:B------:R0:W-:Y:S03]  /*6fd20*/  STL [R1+0x824], R27 ;  /* 0x0008241b01007387 */ /* 0x0001e60000100800 */
[----:B0-----:R-:W3:Y:S01]  /*6fd30*/  LDL.LU R27, [R1+0x50] ;  /* 0x00005000011b7983 */ /* 0x001ee20000300800 */
[----:B------:R0:W-:Y:S03]  /*6fd40*/  @!P0 STL [R1+0x82c], R4 ;  /* 0x00082c0401008387 */ /* 0x0001e60000100800 */
        /* <DEDUP_REMOVED lines=22> */
[----:B----4-:R-:W-:Y:S02]  /*6feb0*/  @P1 FMUL R22, R22, 0.25 ;  /* 0x3e80000016161820 */ /* 0x010fe40000400000 */
[----:B------:R-:W-:Y:S02]  /*6fec0*/  @P1 FMUL R2, R2, 0.25 ;  /* 0x3e80000002021820 */ /* 0x000fe40000400000 */
[----:B--2---:R-:W-:Y:S02]  /*6fed0*/  @P1 FMUL R19, R19, 0.25 ;  /* 0x3e80000013131820 */ /* 0x004fe40000400000 */
[----:B---3--:R-:W-:Y:S02]  /*6fee0*/  @P1 FMUL R20, R20, 0.25 ;  /* 0x3e80000014141820 */ /* 0x008fe40000400000 */
        /* <DEDUP_REMOVED lines=9> */
[----:B------:R-:W-:Y:S01]  /*6ff80*/  @!P0 FMUL R4, R4, 16777216 ;  /* 0x4b80000004048820 */ /* 0x000fe20000400000 */
[----:B------:R-:W-:-:S04]  /*6ff90*/  FSETP.GEU.AND P0, PT, |R25|, 1.175494350822287508e-38, PT ;  /* 0x008000001900780b */ /* 0x000fc80003f0e200 */
[----:B------:R0:W-:Y:S04]  /*6ffa0*/  STL [R1+0x834], R4 ;  /* 0x0008340401007387 */ /* 0x0001e80000100800 */
[----:B0-----:R-:W2:Y:S01]  /*6ffb0*/  LDL.LU R4, [R1+0x13d8] ;  /* 0x0013d80001047983 */ /* 0x001ea20000300800 */
[----:B------:R-:W-:Y:S02]  /*6ffc0*/  STL [R1+0x844], R0 ;  /* 0x0008440001007387 */ /* 0x000fe40000100800 */
[----:B------:R-:W-:Y:S02]  /*6ffd0*/  STL [R1+0x848], R16 ;  /* 0x0008481001007387 */ /* 0x000fe40000100800 */
[----:B------:R-:W-:Y:S01]  /*6ffe0*/  STL [R1+0x850], R17 ;  /* 0x0008501101007387 */ /* 0x000fe20000100800 */
[----:B------:R-:W-:Y:S01]  /*6fff0*/  STL [R1+0x858], R5 ;  /* 0x0008580501007387 */ /* 0x000fe20000100800 */
[----:B------:R-:W-:Y:S02]  /*70000*/  STL [R1+0x860], R7 ;  /* 0x0008600701007387 */ /* 0x000fe40000100800 */
[----:B------:R-:W-:Y:S02]  /*70010*/  STL [R1+0x868], R23 ;  /* 0x0008681701007387 */ /* 0x000fe40000100800 */
[----:B------:R-:W-:Y:S01]  /*70020*/  @!P0 FMUL R22, R22, 16777216 ;  /* 0x4b80000016168820 */ /* 0x000fe20000400000 */
[----:B------:R-:W-:Y:S01]  /*70030*/  STL [R1+0x86c], R6 ;  /* 0x00086c0601007387 */ /* 0x000fe20000100800 */
[----:B------:R-:W-:-:S02]  /*70040*/  @!P0 FMUL R2, R2, 16777216 ;  /* 0x4b80000002028820 */ /* 0x000fc40000400000 */
[----:B------:R-:W-:Y:S02]  /*70050*/  STL [R1+0x870], R18 ;  /* 0x0008701201007387 */ /* 0x000fe40000100800 */
[----:B------:R-:W-:Y:S01]  /*70060*/  @!P0 FMUL R11, R11, 16777216 ;  /* 0x4b8000000b0b8820 */ /* 0x000fe20000400000 */
[----:B------:R-:W-:Y:S01]  /*70070*/  STL [R1+0x48], R21 ;  /* 0x0000481501007387 */ /* 0x000fe20000100800 */
[----:B------:R-:W-:Y:S02]  /*70080*/  @!P0 FMUL R19, R19, 16777216 ;  /* 0x4b80000013138820 */ /* 0x000fe40000400000 */
[----:B------:R-:W-:Y:S02]  /*70090*/  STL [R1+0x874], R3 ;  /* 0x0008740301007387 */ /* 0x000fe40000100800 */
[----:B------:R-:W-:Y:S01]  /*700a0*/  @!P0 FMUL R20, R20, 16777216 ;  /* 0x4b80000014148820 */ /* 0x000fe20000400000 */
[----:B------:R-:W-:Y:S01]  /*700b0*/  STL [R1+0x878], R22 ;  /* 0x0008781601007387 */ /* 0x000fe20000100800 */
[----:B------:R-:W-:Y:S02]  /*700c0*/  STL [R1+0x87c], R2 ;  /* 0x00087c0201007387 */ /* 0x000fe40000100800 */
[----:B------:R-:W-:-:S02]  /*700d0*/  @!P0 FMUL R8, R8, 16777216 ;  /* 0x4b80000008088820 */ /* 0x000fc40000400000 */
[----:B------:R0:W-:Y:S02]  /*700e0*/  STL [R1+0x888], R11 ;  /* 0x0008880b01007387 */ /* 0x0001e40000100800 */
[----:B------:R-:W-:Y:S01]  /*700f0*/  @!P0 FMUL R10, R10, 16777216 ;  /* 0x4b8000000a0a8820 */ /* 0x000fe20000400000 */
[----:B------:R-:W-:Y:S01]  /*70100*/  STL [R1+0x880], R19 ;  /* 0x0008801301007387 */ /* 0x000fe20000100800 */
[----:B------:R-:W-:Y:S02]  /*70110*/  @!P0 FMUL R13, R13, 16777216 ;  /* 0x4b8000000d0d8820 */ /* 0x000fe40000400000 */
[----:B------:R-:W-:Y:S02]  /*70120*/  @!P0 FMUL R29, R29, 16777216 ;  /* 0x4b8000001d1d8820 */ /* 0x000fe40000400000 */
[----:B------:R-:W-:Y:S02]  /*70130*/  @!P0 FMUL R12, R12, 16777216 ;  /* 0x4b8000000c0c8820 */ /* 0x000fe40000400000 */
[----:B------:R-:W-:Y:S01]  /*70140*/  @!P0 FMUL R15, R15, 16777216 ;  /* 0x4b8000000f0f8820 */ /* 0x000fe20000400000 */
[----:B0-----:R-:W3:Y:S01]  /*70150*/  LDL.LU R11, [R1+0x5c] ;  /* 0x00005c00010b7983 */ /* 0x001ee20000300800 */
[----:B------:R-:W-:Y:S02]  /*70160*/  STL [R1+0x884], R20 ;  /* 0x0008841401007387 */ /* 0x000fe40000100800 */
[----:B------:R-:W-:Y:S02]  /*70170*/  STL [R1+0x88c], R8 ;  /* 0x00088c0801007387 */ /* 0x000fe40000100800 */
[----:B------:R-:W-:Y:S01]  /*70180*/  STL [R1+0x894], R10 ;  /* 0x0008940a01007387 */ /* 0x000fe20000100800 */
[----:B------:R-:W-:Y:S01]  /*70190*/  STL [R1+0x89c], R13 ;  /* 0x00089c0d01007387 */ /* 0x000fe20000100800 */
[----:B------:R-:W-:-:S02]  /*701a0*/  @!P0 FMUL R24, R24, 16777216 ;  /* 0x4b80000018188820 */ /* 0x000fc40000400000 */
[----:B------:R0:W-:Y:S02]  /*701b0*/  STL [R1+0x8a4], R29 ;  /* 0x0008a41d01007387 */ /* 0x0001e40000100800 */
[----:B------:R-:W-:Y:S02]  /*701c0*/  STL [R1+0x8ac], R12 ;  /* 0x0008ac0c01007387 */ /* 0x000fe40000100800 */
[----:B------:R-:W-:Y:S01]  /*701d0*/  @!P0 FMUL R9, R9, 16777216 ;  /* 0x4b80000009098820 */ /* 0x000fe20000400000 */
[----:B------:R-:W4:Y:S01]  /*701e0*/  LDL.LU R16, [R1+0x890] ;  /* 0x0008900001107983 */ /* 0x000f220000300800 */
[----:B------:R-:W-:Y:S02]  /*701f0*/  STL [R1+0x8b8], R15 ;  /* 0x0008b80f01007387 */ /* 0x000fe40000100800 */
[----:B------:R-:W2:Y:S02]  /*70200*/  LDL.LU R5, [R1+0x898] ;  /* 0x0008980001057983 */ /* 0x000ea40000300800 */
[----:B------:R-:W-:Y:S01]  /*70210*/  STL [R1+0x8c0], R24 ;  /* 0x0008c01801007387 */ /* 0x000fe20000100800 */
[----:B------:R-:W3:Y:S01]  /*70220*/  LDL.LU R7, [R1+0x8a0] ;  /* 0x0008a00001077983 */ /* 0x000ee20000300800 */
[----:B------:R1:W-:Y:S02]  /*70230*/  STL [R1+0x8cc], R9 ;  /* 0x0008cc0901007387 */ /* 0x0003e40000100800 */
[----:B0-----:R-:W3:Y:S01]  /*70240*/  LDL.LU R29, [R1+0x8a8] ;  /* 0x0008a800011d7983 */ /* 0x001ee20000300800 */
[----:B-1----:R-:W3:Y:S01]  /*70250*/  LDL.LU R9, [R1+0x8b0] ;  /* 0x0008b00001097983 */ /* 0x002ee20000300800 */
[----:B------:R-:W3:Y:S02]  /*70260*/  LDL.LU R23, [R1+0x8b4] ;  /* 0x0008b40001177983 */ /* 0x000ee40000300800 */
[----:B------:R-:W3:Y:S02]  /*70270*/  LDL.LU R6, [R1+0x8bc] ;  /* 0x0008bc0001067983 */ /* 0x000ee40000300800 */
[----:B------:R-:W3:Y:S01]  /*70280*/  LDL.LU R18, [R1+0x8c4] ;  /* 0x0008c40001127983 */ /* 0x000ee20000300800 */
[----:B------:R-:W3:Y:S01]  /*70290*/  LDL.LU R21, [R1+0x8c8] ;  /* 0x0008c80001157983 */ /* 0x000ee20000300800 */
[----:B------:R-:W3:Y:S02]  /*702a0*/  LDL.LU R3, [R1+0x8d0] ;  /* 0x0008d00001037983 */ /* 0x000ee40000300800 */
[----:B------:R-:W3:Y:S02]  /*702b0*/  LDL.LU R22, [R1+0x8d8] ;  /* 0x0008d80001167983 */ /* 0x000ee40000300800 */
[----:B------:R-:W-:Y:S01]  /*702c0*/  @P1 FMUL R28, R28, 0.25 ;  /* 0x3e8000001c1c1820 */ /* 0x000fe20000400000 */
[----:B------:R-:W3:Y:S01]  /*702d0*/  LDL.LU R20, [R1+0x8e0] ;  /* 0x0008e00001147983 */ /* 0x000ee20000300800 */
[----:B------:R-:W3:Y:S02]  /*702e0*/  LDL.LU R12, [R1+0x8e8] ;  /* 0x0008e800010c7983 */ /* 0x000ee40000300800 */
[----:B------:R-:W3:Y:S02]  /*702f0*/  LDL.LU R15, [R1+0x8ec] ;  /* 0x0008ec00010f7983 */ /* 0x000ee40000300800 */
[----:B------:R-:W-:Y:S01]  /*70300*/  @!P0 FMUL R28, R28, 16777216 ;  /* 0x4b8000001c1c8820 */ /* 0x000fe20000400000 */
[----:B------:R-:W3:Y:S04]  /*70310*/  LDL.LU R24, [R1+0x8f0] ;  /* 0x0008f00001187983 */ /* 0x000ee80000300800 */
[----:B------:R0:W-:Y:S04]  /*70320*/  STL [R1+0x8d4], R28 ;  /* 0x0008d41c01007387 */ /* 0x0001e80000100800 */
[----:B0-----:R-:W3:Y:S01]  /*70330*/  LDL.LU R28, [R1+0x8f4] ;  /* 0x0008f400011c7983 */ /* 0x001ee20000300800 */
[----:B------:R-:W-:-:S02]  /*70340*/  @P1 FMUL R14, R14, 0.25 ;  /* 0x3e8000000e0e1820 */ /* 0x000fc40000400000 */
[----:B------:R-:W-:Y:S02]  /*70350*/  @P1 FMUL R25, R25, 0.25 ;  /* 0x3e80000019191820 */ /* 0x000fe40000400000 */
[----:B------:R-:W-:Y:S01]  /*70360*/  @P1 FMUL R26, R26, 0.25 ;  /* 0x3e8000001a1a1820 */ /* 0x000fe20000400000 */
[----:B------:R-:W-:Y:S01]  /*70370*/  FSETP.GT.AND P1, PT, |R27|, 8.50705917302346158658e+37, PT ;  /* 0x7e8000001b00780b */ /* 0x000fe20003f24200 */
[----:B------:R-:W-:Y:S02]  /*70380*/  @!P0 FMUL R14, R14, 16777216 ;  /* 0x4b8000000e0e8820 */ /* 0x000fe40000400000 */
[----:B------:R-:W-:Y:S02]  /*70390*/  @!P0 FMUL R25, R25, 16777216 ;  /* 0x4b80000019198820 */ /* 0x000fe40000400000 */
[----:B------:R-:W-:Y:S01]  /*703a0*/  @!P0 FMUL R26, R26, 16777216 ;  /* 0x4b8000001a1a8820 */ /* 0x000fe20000400000 */
[C---:B------:R-:W-:Y:S01]  /*703b0*/  FSETP.GEU.AND P0, PT, |R27|.reuse, 1.175494350822287508e-38, PT ;  /* 0x008000001b00780b */ /* 0x040fe20003f0e200 */
[----:B------:R-:W3:Y:S01]  /*703c0*/  LDL.LU R0, [R1+0x8f8] ;  /* 0x0008f80001007983 */ /* 0x000ee20000300800 */
[----:B------:R0:W-:Y:S02]  /*703d0*/  STL [R1+0x8dc], R14 ;  /* 0x0008dc0e01007387 */ /* 0x0001e40000100800 */
[----:B------:R-:W3:Y:S02]  /*703e0*/  LDL.LU R17, [R1+0x8fc] ;  /* 0x0008fc0001117983 */ /* 0x000ee40000300800 */
[----:B------:R1:W-:Y:S01]  /*703f0*/  STL [R1+0x4c], R25 ;  /* 0x00004c1901007387 */ /* 0x0003e20000100800 */
[----:B------:R-:W3:Y:S01]  /*70400*/  LDL.LU R2, [R1+0x900] ;  /* 0x0009000001027983 */ /* 0x000ee20000300800 */
[----:B------:R1:W-:Y:S02]  /*70410*/  STL [R1+0x8e4], R26 ;  /* 0x0008e41a01007387 */ /* 0x0003e40000100800 */
[----:B------:R-:W3:Y:S02]  /*70420*/  LDL.LU R19, [R1+0x904] ;  /* 0x0009040001137983 */ /* 0x000ee40000300800 */
[----:B------:R-:W3:Y:S01]  /*70430*/  LDL.LU R10, [R1+0x908] ;  /* 0x00090800010a7983 */ /* 0x000ee20000300800 */
[----:B------:R-:W3:Y:S01]  /*70440*/  LDL.LU R13, [R1+0x90c] ;  /* 0x00090c00010d7983 */ /* 0x000ee20000300800 */
[----:B0-----:R-:W3:Y:S03]  /*70450*/  LDL.LU R14, [R1+0xbe0] ;  /* 0x000be000010e7983 */ /* 0x001ee60000300800 */
[----:B-1----:R-:W3:Y:S01]  /*70460*/  LDL.LU R25, [R1+0xbe8] ;  /* 0x000be80001197983 */ /* 0x002ee20000300800 */
[----:B------:R-:W3:Y:S02]  /*70470*/  LDL.LU R26, [R1+0xbf0] ;  /* 0x000bf000011a7983 */ /* 0x000ee40000300800 */
[----:B------:R-:W3:Y:S02]  /*70480*/  LDL.LU R8, [R1+0xbf8] ;  /* 0x000bf80001087983 */ /* 0x000ee40000300800 */
[----:B------:R-:W-:-:S04]  /*70490*/  @P1 FMUL R27, R27, 0.25 ;  /* 0x3e8000001b1b1820 */ /* 0x000fc80000400000 */
[----:B------:R-:W-:Y:S02]  /*704a0*/  @!P0 FMUL R27, R27, 16777216 ;  /* 0x4b8000001b1b8820 */ /* 0x000fe40000400000 */
[----:B----4-:R-:W-:Y:S02]  /*704b0*/  @P1 FMUL R16, R16, 0.25 ;  /* 0x3e80000010101820 */ /* 0x010fe40000400000 */
[----:B--2---:R-:W-:Y:S02]  /*704c0*/  @P1 FMUL R5, R5, 0.25 ;  /* 0x3e80000005051820 */ /* 0x004fe40000400000 */
[----:B---3--:R-:W-:Y:S02]  /*704d0*/  @P1 FMUL R7, R7, 0.25 ;  /* 0x3e80000007071820 */ /* 0x008fe40000400000 */
[----:B------:R-:W-:Y:S02]  /*704e0*/  @!P0 FMUL R16, R16, 16777216 ;  /* 0x4b80000010108820 */ /* 0x000fe40000400000 */
[----:B------:R-:W-:-:S02]  /*704f0*/  @P1 FMUL R29, R29, 0.25 ;  /* 0x3e8000001d1d1820 */ /* 0x000fc40000400000 */
[----:B------:R-:W-:Y:S02]  /*70500*/  @!P0 FMUL R5, R5, 16777216 ;  /* 0x4b80000005058820 */ /* 0x000fe40000400000 */
[----:B------:R-:W-:Y:S01]  /*70510*/  @!P0 FMUL R7, R7, 16777216 ;  /* 0x4b80000007078820 */ /* 0x000fe20000400000 */
[----:B------:R0:W-:Y:S01]  /*70520*/  STL [R1+0x890], R16 ;  /* 0x0008901001007387 */ /* 0x0001e20000100800 */
[----:B------:R-:W-:Y:S02]  /*70530*/  @!P0 FMUL R29, R29, 16777216 ;  /* 0x4b8000001d1d8820 */ /* 0x000fe40000400000 */
[----:B------:R-:W-:Y:S02]  /*70540*/  @P1 FMUL R9, R9, 0.25 ;  /* 0x3e80000009091820 */ /* 0x000fe40000400000 */
[----:B------:R-:W-:Y:S02]  /*70550*/  @P1 FMUL R23, R23, 0.25 ;  /* 0x3e80000017171820 */ /* 0x000fe40000400000 */
[----:B------:R-:W-:Y:S01]  /*70560*/  @P1 FMUL R6, R6, 0.25 ;  /* 0x3e80000006061820 */ /* 0x000fe20000400000 */
[----:B0-----:R-:W2:Y:S01]  /*70570*/  LDL.LU R16, [R1+0x13d4] ;  /* 0x0013d40001107983 */ /* 0x001ea20000300800 */
[----:B------:R0:W-:Y:S02]  /*70580*/  STL [R1+0x898], R5 ;  /* 0x0008980501007387 */ /* 0x0001e40000100800 */
[----:B------:R-:W-:-:S02]  /*70590*/  @!P0 FMUL R9, R9, 16777216 ;  /* 0x4b80000009098820 */ /* 0x000fc40000400000 */
[----:B------:R-:W-:Y:S02]  /*705a0*/  @P1 FMUL R18, R18, 0.25 ;  /* 0x3e80000012121820 */ /* 0x000fe40000400000 */
[----:B------:R-:W-:Y:S02]  /*705b0*/  @!P0 FMUL R23, R23, 16777216 ;  /* 0x4b80000017178820 */ /* 0x000fe40000400000 */
[----:B------:R-:W-:Y:S02]  /*705c0*/  @P1 FMUL R21, R21, 0.25 ;  /* 0x3e80000015151820 */ /* 0x000fe40000400000 */
[----:B------:R-:W-:Y:S01]  /*705d0*/  @!P0 FMUL R6, R6, 16777216 ;  /* 0x4b80000006068820 */ /* 0x000fe20000400000 */
[----:B0-----:R-:W3:Y:S01]  /*705e0*/  LDL.LU R5, [R1+0x13d0] ;  /* 0x0013d00001057983 */ /* 0x001ee20000300800 */
[----:B------:R0:W-:Y:S02]  /*705f0*/  STL [R1+0x8a0], R7 ;  /* 0x0008a00701007387 */ /* 0x0001e40000100800 */
[----:B------:R-:W-:-:S02]  /*70600*/  @P1 FMUL R3, R3, 0.25 ;  /* 0x3e80000003031820 */ /* 0x000fc40000400000 */
[----:B------:R-:W-:Y:S02]  /*70610*/  @!P0 FMUL R18, R18, 16777216 ;  /* 0x4b80000012128820 */ /* 0x000fe40000400000 */
[----:B------:R-:W-:Y:S02]  /*70620*/  @P1 FMUL R22, R22, 0.25 ;  /* 0x3e80000016161820 */ /* 0x000fe40000400000 */
[----:B------:R-:W-:Y:S01]  /*70630*/  @!P0 FMUL R21, R21, 16777216 ;  /* 0x4b80000015158820 */ /* 0x000fe20000400000 */
[----:B0-----:R-:W4:Y:S01]  /*70640*/  LDL.LU R7, [R1+0x13cc] ;  /* 0x0013cc0001077983 */ /* 0x001f220000300800 */
[----:B------:R0:W-:Y:S02]  /*70650*/  STL [R1+0x8a8], R29 ;  /* 0x0008a81d01007387 */ /* 0x0001e40000100800 */
[----:B------:R-:W-:Y:S02]  /*70660*/  @P1 FMUL R20, R20, 0.25 ;  /* 0x3e80000014141820 */ /* 0x000fe40000400000 */
[----:B------:R-:W-:Y:S01]  /*70670*/  @!P0 FMUL R3, R3, 16777216 ;  /* 0x4b80000003038820 */ /* 0x000fe20000400000 */
[----:B0-----:R-:W2:Y:S01]  /*70680*/  LDL.LU R29, [R1+0xcac] ;  /* 0x000cac00011d7983 */ /* 0x001ea20000300800 */
[----:B------:R0:W-:Y:S02]  /*70690*/  STL [R1+0x8b0], R9 ;  /* 0x0008b00901007387 */ /* 0x0001e40000100800 */
[----:B------:R-:W-:-:S02]  /*706a0*/  @P1 FMUL R12, R12, 0.25 ;  /* 0x3e8000000c0c1820 */ /* 0x000fc40000400000 */
[----:B------:R-:W-:Y:S01]  /*706b0*/  @!P0 FMUL R22, R22, 16777216 ;  /* 0x4b80000016168820 */ /* 0x000fe20000400000 */
[----:B0-----:R-:W2:Y:S01]  /*706c0*/  LDL.LU R9, [R1+0x64] ;  /* 0x0000640001097983 */ /* 0x001ea20000300800 */
        /* <DEDUP_REMOVED lines=9> */
[----:B------:R-:W-:Y:S02]  /*70760*/  @!P0 FMUL R15, R15, 16777216 ;  /* 0x4b8000000f0f8820 */ /* 0x000fe40000400000 */
[----:B------:R-:W-:Y:S01]  /*70770*/  @P1 FMUL R28, R28, 0.25 ;  /* 0x3e8000001c1c1820 */ /* 0x000fe20000400000 */
[----:B0-----:R-:W2:Y:S01]  /*70780*/  LDL.LU R18, [R1+0x13c0] ;  /* 0x0013c00001127983 */ /* 0x001ea20000300800 */
[----:B------:R0:W-:Y:S02]  /*70790*/  STL [R1+0x8c8], R21 ;  /* 0x0008c81501007387 */ /* 0x0001e40000100800 */
[----:B------:R-:W-:Y:S01]  /*707a0*/  @!P0 FMUL R24, R24, 16777216 ;  /* 0x4b80000018188820 */ /* 0x000fe20000400000 */
[----:B0-----:R-:W2:Y:S01]  /*707b0*/  LDL.LU R21, [R1+0x13bc] ;  /* 0x0013bc0001157983 */ /* 0x001ea20000300800 */
[----:B------:R0:W-:Y:S02]  /*707c0*/  STL [R1+0x8d0], R3 ;  /* 0x0008d00301007387 */ /* 0x0001e40000100800 */
[----:B------:R-:W-:Y:S01]  /*707d0*/  @!P0 FMUL R28, R28, 16777216 ;  /* 0x4b8000001c1c8820 */ /* 0x000fe20000400000 */
[----:B0-----:R-:W2:Y:S01]  /*707e0*/  LDL.LU R3, [R1+0x13b8] ;  /* 0x0013b80001037983 */ /* 0x001ea20000300800 */
[----:B------:R0:W-:Y:S03]  /*707f0*/  STL [R1+0x8d8], R22 ;  /* 0x0008d81601007387 */ /* 0x0001e60000100800 */
[----:B0-----:R-:W2:Y:S01]  /*70800*/  LDL.LU R22, [R1+0x13b4] ;  /* 0x0013b40001167983 */ /* 0x001ea20000300800 */
[----:B------:R0:W-:Y:S03]  /*70810*/  STL [R1+0x8e0], R20 ;  /* 0x0008e01401007387 */ /* 0x0001e60000100800 */
[----:B0-----:R-:W2:Y:S01]  /*70820*/  LDL.LU R20, [R1+0x13b0] ;  /* 0x0013b00001147983 */ /* 0x001ea20000300800 */
[----:B------:R0:W-:Y:S03]  /*70830*/  STL [R1+0x8e8], R12 ;  /* 0x0008e80c01007387 */ /* 0x0001e60000100800 */
[----:B0-----:R-:W2:Y:S01]  /*70840*/  LDL.LU R12, [R1+0x13ac] ;  /* 0x0013ac00010c7983 */ /* 0x001ea20000300800 */
[----:B------:R0:W-:Y:S03]  /*70850*/  STL [R1+0x8ec], R15 ;  /* 0x0008ec0f01007387 */ /* 0x0001e60000100800 */
[----:B0-----:R-:W3:Y:S01]  /*70860*/  LDL.LU R15, [R1+0x13a8] ;  /* 0x0013a800010f7983 */ /* 0x001ee20000300800 */
[----:B------:R0:W-:Y:S03]  /*70870*/  STL [R1+0x8f0], R24 ;  /* 0x0008f01801007387 */ /* 0x0001e60000100800 */
[----:B0-----:R-:W4:Y:S01]  /*70880*/  LDL.LU R24, [R1+0x13a4] ;  /* 0x0013a40001187983 */ /* 0x001f220000300800 */
[----:B------:R0:W-:Y:S03]  /*70890*/  STL [R1+0x50], R27 ;  /* 0x0000501b01007387 */ /* 0x0001e60000100800 */
[----:B0-----:R-:W4:Y:S01]  /*708a0*/  LDL.LU R27, [R1+0x13a0] ;  /* 0x0013a000011b7983 */ /* 0x001f220000300800 */
[----:B------:R0:W-:Y:S03]  /*708b0*/  STL [R1+0x8f4], R28 ;  /* 0x0008f41c01007387 */ /* 0x0001e60000100800 */
[----:B0-----:R-:W4:Y:S01]  /*708c0*/  LDL.LU R28, [R1+0x139c] ;  /* 0x00139c00011c7983 */ /* 0x001f220000300800 */
[----:B------:R-:W-:-:S02]  /*708d0*/  FSETP.GT.AND P1, PT, |R11|, 8.50705917302346158658e+37, PT ;  /* 0x7e8000000b00780b */ /* 0x000fc40003f24200 */
[----:B------:R-:W-:-:S11]  /*708e0*/  FSETP.GEU.AND P0, PT, |R11|, 1.175494350822287508e-38, PT ;  /* 0x008000000b00780b */ /* 0x000fd60003f0e200 */
[----:B------:R-:W-:Y:S02]  /*708f0*/  @P1 FMUL R0, R0, 0.25 ;  /* 0x3e80000000001820 */ /* 0x000fe40000400000 */
[----:B------:R-:W-:Y:S02]  /*70900*/  @P1 FMUL R17, R17, 0.25 ;  /* 0x3e80000011111820 */ /* 0x000fe40000400000 */
[----:B------:R-:W-:Y:S02]  /*70910*/  @P1 FMUL R2, R2, 0.25 ;  /* 0x3e80000002021820 */ /* 0x000fe40000400000 */
[----:B------:R-:W-:Y:S02]  /*70920*/  @!P0 FMUL R0, R0, 16777216 ;  /* 0x4b80000000008820 */ /* 0x000fe40000400000 */
[----:B------:R-:W-:Y:S02]  /*70930*/  @P1 FMUL R19, R19, 0.25 ;  /* 0x3e80000013131820 */ /* 0x000fe40000400000 */
[----:B------:R-:W-:-:S02]  /*70940*/  @!P0 FMUL R17, R17, 16777216 ;  /* 0x4b80000011118820 */ /* 0x000fc40000400000 */
[----:B------:R-:W-:Y:S02]  /*70950*/  @P1 FMUL R10, R10, 0.25 ;  /* 0x3e8000000a0a1820 */ /* 0x000fe40000400000 */
[----:B------:R-:W-:Y:S01]  /*70960*/  @!P0 FMUL R2, R2, 16777216 ;  /* 0x4b80000002028820 */ /* 0x000fe20000400000 */
[----:B------:R0:W-:Y:S01]  /*70970*/  STL [R1+0x8f8], R0 ;  /* 0x0008f80001007387 */ /* 0x0001e20000100800 */
[----:B------:R-:W-:Y:S02]  /*70980*/  @P1 FMUL R13, R13, 0.25 ;  /* 0x3e8000000d0d1820 */ /* 0x000fe40000400000 */
[----:B------:R-:W-:Y:S02]  /*70990*/  @!P0 FMUL R19, R19, 16777216 ;  /* 0x4b80000013138820 */ /* 0x000fe40000400000 */
[----:B------:R-:W-:Y:S02]  /*709a0*/  @P1 FMUL R14, R14, 0.25 ;  /* 0x3e8000000e0e1820 */ /* 0x000fe40000400000 */
[----:B------:R-:W-:-:S02]  /*709b0*/  @!P0 FMUL R10, R10, 16777216 ;  /* 0x4b8000000a0a8820 */ /* 0x000fc40000400000 */
[----:B------:R-:W-:Y:S02]  /*709c0*/  @P1 FMUL R25, R25, 0.25 ;  /* 0x3e80000019191820 */ /* 0x000fe40000400000 */
[----:B------:R-:W-:Y:S01]  /*709d0*/  @!P0 FMUL R13, R13, 16777216 ;  /* 0x4b8000000d0d8820 */ /* 0x000fe20000400000 */
[----:B0-----:R-:W4:Y:S01]  /*709e0*/  LDL.LU R0, [R1+0xc00] ;  /* 0x000c000001007983 */ /* 0x001f220000300800 */
[----:B------:R0:W-:Y:S02]  /*709f0*/  STL [R1+0x8fc], R17 ;  /* 0x0008fc1101007387 */ /* 0x0001e40000100800 */
[----:B------:R-:W-:Y:S02]  /*70a00*/  @P1 FMUL R26, R26, 0.25 ;  /* 0x3e8000001a1a1820 */ /* 0x000fe40000400000 */
[----:B------:R-:W-:Y:S02]  /*70a10*/  @!P0 FMUL R14, R14, 16777216 ;  /* 0x4b8000000e0e8820 */ /* 0x000fe40000400000 */
[----:B------:R-:W-:-:S02]  /*70a20*/  @P1 FMUL R8, R8, 0.25 ;  /* 0x3e80000008081820 */ /* 0x000fc40000400000 */
[----:B------:R-:W-:Y:S01]  /*70a30*/  @!P0 FMUL R25, R25, 16777216 ;  /* 0x4b80000019198820 */ /* 0x000fe20000400000 */
[----:B0-----:R-:W4:Y:S01]  /*70a40*/  LDL.LU R17, [R1+0xc08] ;  /* 0x000c080001117983 */ /* 0x001f220000300800 */
[----:B------:R0:W-:Y:S02]  /*70a50*/  STL [R1+0x900], R2 ;  /* 0x0009000201007387 */ /* 0x0001e40000100800 */
[----:B------:R-:W-:Y:S02]  /*70a60*/  @!P0 FMUL R26, R26, 16777216 ;  /* 0x4b8000001a1a8820 */ /* 0x000fe40000400000 */
[----:B------:R-:W-:Y:S01]  /*70a70*/  @!P0 FMUL R8, R8, 16777216 ;  /* 0x4b80000008088820 */ /* 0x000fe20000400000 */
[----:B0-----:R-:W4:Y:S01]  /*70a80*/  LDL.LU R2, [R1+0xc10] ;  /* 0x000c100001027983 */ /* 0x001f220000300800 */
[----:B------:R0:W-:Y:S03]  /*70a90*/  STL [R1+0x904], R19 ;  /* 0x0009041301007387 */ /* 0x0001e60000100800 */
[----:B0-----:R-:W4:Y:S01]  /*70aa0*/  LDL.LU R19, [R1+0xc14] ;  /* 0x000c140001137983 */ /* 0x001f220000300800 */
[----:B------:R0:W-:Y:S03]  /*70ab0*/  STL [R1+0x908], R10 ;  /* 0x0009080a01007387 */ /* 0x0001e60000100800 */
[----:B0-----:R-:W4:Y:S01]  /*70ac0*/  LDL.LU R10, [R1+0x1398] ;  /* 0x00139800010a7983 */ /* 0x001f220000300800 */
[----:B------:R0:W-:Y:S03]  /*70ad0*/  STL [R1+0x90c], R13 ;  /* 0x00090c0d01007387 */ /* 0x0001e60000100800 */
[----:B0-----:R-:W4:Y:S01]  /*70ae0*/  LDL.LU R13, [R1+0x1394] ;  /* 0x00139400010d7983 */ /* 0x001f220000300800 */
[----:B------:R0:W-:Y:S02]  /*70af0*/  STL [R1+0xbe0], R14 ;  /* 0x000be00e01007387 */ /* 0x0001e40000100800 */
[----:B------:R-:W-:Y:S01]  /*70b00*/  @P1 FMUL R11, R11, 0.25 ;  /* 0x3e8000000b0b1820 */ /* 0x000fe20000400000 */
[----:B0-----:R-:W4:Y:S01]  /*70b10*/  LDL.LU R14, [R1+0x1390] ;  /* 0x00139000010e7983 */ /* 0x001f220000300800 */
[----:B------:R0:W-:Y:S03]  /*70b20*/  STL [R1+0xbe8], R25 ;  /* 0x000be81901007387 */ /* 0x0001e60000100800 */
[----:B0-----:R-:W4:Y:S01]  /*70b30*/  LDL.LU R25, [R1+0x138c] ;  /* 0x00138c0001197983 */ /* 0x001f220000300800 */
[----:B------:R0:W-:Y:S02]  /*70b40*/  STL [R1+0xbf0], R26 ;  /* 0x000bf01a01007387 */ /* 0x0001e40000100800 */
[----:B------:R-:W-:Y:S01]  /*70b50*/  @!P0 FMUL R11, R11, 16777216 ;  /* 0x4b8000000b0b8820 */ /* 0x000fe20000400000 */
[----:B0-----:R-:W4:Y:S01]  /*70b60*/  LDL.LU R26, [R1+0x1388] ;  /* 0x00138800011a7983 */ /* 0x001f220000300800 */
[----:B------:R0:W-:Y:S03]  /*70b70*/  STL [R1+0xbf8], R8 ;  /* 0x000bf80801007387 */ /* 0x0001e60000100800 */
[----:B0-----:R-:W4:Y:S01]  /*70b80*/  LDL.LU R8, [R1+0xcbc] ;  /* 0x000cbc0001087983 */ /* 0x001f220000300800 */
[----:B--2---:R-:W-:-:S04]  /*70b90*/  @P1 FMUL R12, R12, 0.25 ;  /* 0x3e8000000c0c1820 */ /* 0x004fc80000400000 */
[----:B------:R-:W-:Y:S02]  /*70ba0*/  @!P0 FMUL R12, R12, 16777216 ;  /* 0x4b8000000c0c8820 */ /* 0x000fe40000400000 */
[----:B---3--:R-:W-:-:S04]  /*70bb0*/  @P1 FMUL R15, R15, 0.25 ;  /* 0x3e8000000f0f1820 */ /* 0x008fc80000400000 */
[----:B------:R-:W-:Y:S02]  /*70bc0*/  @!P0 FMUL R15, R15, 16777216 ;  /* 0x4b8000000f0f8820 */ /* 0x000fe40000400000 */
[----:B----4-:R-:W-:-:S04]  /*70bd0*/  @P1 FMUL R24, R24, 0.25 ;  /* 0x3e80000018181820 */ /* 0x010fc80000400000 */
[----:B------:R-:W-:Y:S02]  /*70be0*/  @!P0 FMUL R24, R24, 16777216 ;  /* 0x4b80000018188820 */ /* 0x000fe40000400000 */
[----:B------:R-:W-:-:S04]  /*70bf0*/  @P1 FMUL R27, R27, 0.25 ;  /* 0x3e8000001b1b1820 */ /* 0x000fc80000400000 */
[----:B------:R-:W-:Y:S02]  /*70c00*/  @!P0 FMUL R27, R27, 16777216 ;  /* 0x4b8000001b1b8820 */ /* 0x000fe40000400000 */
[----:B------:R-:W-:-:S04]  /*70c10*/  @P1 FMUL R28, R28, 0.25 ;  /* 0x3e8000001c1c1820 */ /* 0x000fc80000400000 */
[----:B------:R-:W-:-:S05]  /*70c20*/  @!P0 FMUL R28, R28, 16777216 ;  /* 0x4b8000001c1c8820 */ /* 0x000fca0000400000 */
[----:B------:R0:W-:Y:S04]  /*70c30*/  STL [R1+0x1318], R28 ;  /* 0x0013181c01007387 */ /* 0x0001e80000100800 */
[----:B0-----:R-:W2:Y:S01]  /*70c40*/  LDL.LU R28, [R1+0x6c] ;  /* 0x00006c00011c7983 */ /* 0x001ea20000300800 */
[----:B------:R0:W-:Y:S03]  /*70c50*/  STL [R1+0x131c], R27 ;  /* 0x00131c1b01007387 */ /* 0x0001e60000100800 */
[----:B0-----:R-:W3:Y:S01]  /*70c60*/  LDL.LU R27, [R1+0xbfc] ;  /* 0x000bfc00011b7983 */ /* 0x001ee20000300800 */
[----:B------:R0:W-:Y:S03]  /*70c70*/  STL [R1+0x1320], R24 ;  /* 0x0013201801007387 */ /* 0x0001e60000100800 */
[----:B0-----:R-:W4:Y:S01]  /*70c80*/  LDL.LU R24, [R1+0xbf4] ;  /* 0x000bf40001187983 */ /* 0x001f220000300800 */
[----:B------:R0:W-:Y:S03]  /*70c90*/  STL [R1+0x1324], R15 ;  /* 0x0013240f01007387 */ /* 0x0001e60000100800 */
[----:B0-----:R-:W2:Y:S01]  /*70ca0*/  LDL.LU R15, [R1+0xbec] ;  /* 0x000bec00010f7983 */ /* 0x001ea20000300800 */
[----:B------:R0:W-:Y:S03]  /*70cb0*/  STL [R1+0x1328], R12 ;  /* 0x0013280c01007387 */ /* 0x0001e60000100800 */
[----:B0-----:R-:W2:Y:S01]  /*70cc0*/  LDL.LU R12, [R1+0xbe4] ;  /* 0x000be400010c7983 */ /* 0x001ea20000300800 */
[----:B------:R0:W-:Y:S03]  /*70cd0*/  STL [R1+0x1340], R11 ;  /* 0x0013400b01007387 */ /* 0x0001e60000100800 */
[----:B0-----:R-:W2:Y:S01]  /*70ce0*/  LDL.LU R11, [R1+0x9b8] ;  /* 0x0009b800010b7983 */ /* 0x001ea20000300800 */
[----:B------:R-:W-:-:S04]  /*70cf0*/  @P1 FMUL R29, R29, 0.25 ;  /* 0x3e8000001d1d1820 */ /* 0x000fc80000400000 */
[----:B------:R-:W-:Y:S01]  /*70d00*/  @!P0 FMUL R29, R29, 16777216 ;  /* 0x4b8000001d1d8820 */ /* 0x000fe20000400000 */
[----:B------:R-:W-:-:S04]  /*70d10*/  FSETP.GT.AND P1, PT, |R9|, 8.50705917302346158658e+37, PT ;  /* 0x7e8000000900780b */ /* 0x000fc80003f24200 */
[----:B------:R0:W-:Y:S01]  /*70d20*/  STL [R1+0xcac], R29 ;  /* 0x000cac1d01007387 */ /* 0x0001e20000100800 */
[----:B------:R-:W-:-:S03]  /*70d30*/  FSETP.GEU.AND P0, PT, |R9|, 1.175494350822287508e-38, PT ;  /* 0x008000000900780b */ /* 0x000fc60003f0e200 */
[----:B0-----:R-:W2:Y:S05]  /*70d40*/  LDL.LU R29, [R1+0x1384] ;  /* 0x00138400011d7983 */ /* 0x001eaa0000300800 */
[----:B------:R-:W-:Y:S02]  /*70d50*/  @P1 FMUL R0, R0, 0.25 ;  /* 0x3e80000000001820 */ /* 0x000fe40000400000 */
[----:B------:R-:W-:Y:S02]  /*70d60*/  @P1 FMUL R17, R17, 0.25 ;  /* 0x3e80000011111820 */ /* 0x000fe40000400000 */
[----:B------:R-:W-:Y:S02]  /*70d70*/  @P1 FMUL R2, R2, 0.25 ;  /* 0x3e80000002021820 */ /* 0x000fe40000400000 */
[----:B------:R-:W-:-:S02]  /*70d80*/  @P1 FMUL R19, R19, 0.25 ;  /* 0x3e80000013131820 */ /* 0x000fc40000400000 */
[----:B------:R-:W-:Y:S02]  /*70d90*/  @!P0 FMUL R0, R0, 16777216 ;  /* 0x4b80000000008820 */ /* 0x000fe40000400000 */
[----:B------:R-:W-:Y:S02]  /*70da0*/  @!P0 FMUL R17, R17, 16777216 ;  /* 0x4b80000011118820 */ /* 0x000fe40000400000 */
[----:B------:R-:W-:Y:S02]  /*70db0*/  @!P0 FMUL R2, R2, 16777216 ;  /* 0x4b80000002028820 */ /* 0x000fe40000400000 */
[----:B------:R-:W-:Y:S02]  /*70dc0*/  @!P0 FMUL R19, R19, 16777216 ;  /* 0x4b80000013138820 */ /* 0x000fe40000400000 */
[----:B---3--:R-:W-:-:S04]  /*70dd0*/  @P1 FMUL R27, R27, 0.25 ;  /* 0x3e8000001b1b1820 */ /* 0x008fc80000400000 */
[----:B------:R-:W-:Y:S02]  /*70de0*/  @!P0 FMUL R27, R27, 16777216 ;  /* 0x4b8000001b1b8820 */ /* 0x000fe40000400000 */
[----:B----4-:R-:W-:-:S04]  /*70df0*/  @P1 FMUL R24, R24, 0.25 ;  /* 0x3e80000018181820 */ /* 0x010fc80000400000 */
[----:B------:R-:W-:Y:S02]  /*70e00*/  @!P0 FMUL R24, R24, 16777216 ;  /* 0x4b80000018188820 */ /* 0x000fe40000400000 */
[----:B--2---:R-:W-:-:S04]  /*70e10*/  @P1 FMUL R15, R15, 0.25 ;  /* 0x3e8000000f0f1820 */ /* 0x004fc80000400000 */
[----:B------:R-:W-:Y:S02]  /*70e20*/  @!P0 FMUL R15, R15, 16777216 ;  /* 0x4b8000000f0f8820 */ /* 0x000fe40000400000 */
[----:B------:R-:W-:-:S04]  /*70e30*/  @P1 FMUL R12, R12, 0.25 ;  /* 0x3e8000000c0c1820 */ /* 0x000fc80000400000 */
[----:B------:R-:W-:Y:S02]  /*70e40*/  @!P0 FMUL R12, R12, 16777216 ;  /* 0x4b8000000c0c8820 */ /* 0x000fe40000400000 */
[----:B------:R-:W-:-:S04]  /*70e50*/  @P1 FMUL R11, R11, 0.25 ;  /* 0x3e8000000b0b1820 */ /* 0x000fc80000400000 */
[----:B------:R-:W-:-:S05]  /*70e60*/  @!P0 FMUL R11, R11, 16777216 ;  /* 0x4b8000000b0b8820 */ /* 0x000fca0000400000 */
[----:B------:R-:W-:Y:S01]  /*70e70*/  STL [R1+0x9b8], R11 ;  /* 0x0009b80b01007387 */ /* 0x000fe20000100800 */
[----:B------:R-:W-:Y:S02]  /*70e80*/  STL [R1+0xbe4], R12 ;  /* 0x000be40c01007387 */ /* 0x000fe40000100800 */
[----:B------:R-:W-:Y:S02]  /*70e90*/  STL [R1+0xbec], R15 ;  /* 0x000bec0f01007387 */ /* 0x000fe40000100800 */
[----:B------:R-:W-:Y:S01]  /*70ea0*/  STL [R1+0xbf4], R24 ;  /* 0x000bf41801007387 */ /* 0x000fe20000100800 */
[----:B------:R-:W-:Y:S01]  /*70eb0*/  STL [R1+0xbfc], R27 ;  /* 0x000bfc1b01007387 */ /* 0x000fe20000100800 */
[----:B------:R-:W-:Y:S02]  /*70ec0*/  STL [R1+0xc00], R0 ;  /* 0x000c000001007387 */ /* 0x000fe40000100800 */
[----:B------:R0:W-:Y:S02]  /*70ed0*/  STL [R1+0xc08], R17 ;  /* 0x000c081101007387 */ /* 0x0001e40000100800 */
[----:B------:R1:W-:Y:S01]  /*70ee0*/  STL [R1+0xc10], R2 ;  /* 0x000c100201007387 */ /* 0x0003e20000100800 */
[----:B------:R2:W-:Y:S04]  /*70ef0*/  STL [R1+0xc14], R19 ;  /* 0x000c141301007387 */ /* 0x0005e80000100800 */
[----:B0-----:R-:W3:Y:S01]  /*70f00*/  LDL.LU R17, [R1+0xcc0] ;  /* 0x000cc00001117983 */ /* 0x001ee20000300800 */
[----:B------:R-:W-:-:S02]  /*70f10*/  @P1 FMUL R29, R29, 0.25 ;  /* 0x3e8000001d1d1820 */ /* 0x000fc40000400000 */
[----:B------:R-:W4:Y:S02]  /*70f20*/  LDL.LU R11, [R1+0xcc8] ;  /* 0x000cc800010b7983 */ /* 0x000f240000300800 */
[----:B------:R-:W4:Y:S02]  /*70f30*/  LDL.LU R27, [R1+0xccc] ;  /* 0x000ccc00011b7983 */ /* 0x000f240000300800 */
[----:B------:R-:W-:Y:S01]  /*70f40*/  @P1 FMUL R26, R26, 0.25 ;  /* 0x3e8000001a1a1820 */ /* 0x000fe20000400000 */
[----:B-1----:R-:W4:Y:S01]  /*70f50*/  LDL.LU R2, [R1+0xcd0] ;  /* 0x000cd00001027983 */ /* 0x002f220000300800 */
[----:B------:R-:W-:Y:S02]  /*70f60*/  IMAD.MOV.U32 R15, RZ, RZ, R18 ;  /* 0x000000ffff0f7224 */ /* 0x000fe400078e0012 */
[----:B--2---:R-:W2:Y:S02]  /*70f70*/  LDL.LU R19, [R1+0xcd4] ;  /* 0x000cd40001137983 */ /* 0x004ea40000300800 */
[----:B------:R-:W-:Y:S01]  /*70f80*/  @!P0 FMUL R29, R29, 16777216 ;  /* 0x4b8000001d1d8820 */ /* 0x000fe20000400000 */
[----:B------:R-:W-:Y:S01]  /*70f90*/  MOV R0, R3 ;  /* 0x0000000300007202 */ /* 0x000fe20000000f00 */
[----:B------:R-:W2:Y:S01]  /*70fa0*/  LDL.LU R18, [R1+0xcd8] ;  /* 0x000cd80001127983 */ /* 0x000ea20000300800 */
[----:B------:R-:W-:-:S02]  /*70fb0*/  @P1 FMUL R25, R25, 0.25 ;  /* 0x3e80000019191820 */ /* 0x000fc40000400000 */
[----:B------:R-:W-:Y:S02]  /*70fc0*/  IMAD.MOV.U32 R24, RZ, RZ, R5 ;  /* 0x000000ffff187224 */ /* 0x000fe400078e0005 */
[----:B------:R-:W2:Y:S01]  /*70fd0*/  LDL.LU R3, [R1+0xd04] ;  /* 0x000d040001037983 */ /* 0x000ea20000300800 */
[----:B------:R-:W-:Y:S01]  /*70fe0*/  MOV R12, R6 ;  /* 0x00000006000c7202 */ /* 0x000fe20000000f00 */
[----:B------:R-:W2:Y:S01]  /*70ff0*/  LDL.LU R5, [R1+0xd1c] ;  /* 0x000d1c0001057983 */ /* 0x000ea20000300800 */
[----:B------:R-:W-:Y:S02]  /*71000*/  @!P0 FMUL R26, R26, 16777216 ;  /* 0x4b8000001a1a8820 */ /* 0x000fe40000400000 */
[----:B------:R-:W2:Y:S02]  /*71010*/  LDL R6, [R1+0x74] ;  /* 0x0000740001067983 */ /* 0x000ea40000100800 */
[----:B------:R0:W-:Y:S02]  /*71020*/  STL [R1+0x12fc], R29 ;  /* 0x0012fc1d01007387 */ /* 0x0001e40000100800 */
[----:B------:R-:W-:-:S02]  /*71030*/  @P1 FMUL R14, R14, 0.25 ;  /* 0x3e8000000e0e1820 */ /* 0x000fc40000400000 */
[----:B------:R-:W-:Y:S02]  /*71040*/  @!P0 FMUL R25, R25, 16777216 ;  /* 0x4b80000019198820 */ /* 0x000fe40000400000 */
[----:B------:R-:W-:Y:S02]  /*71050*/  @P1 FMUL R13, R13, 0.25 ;  /* 0x3e8000000d0d1820 */ /* 0x000fe40000400000 */
[----:B------:R-:W-:Y:S01]  /*71060*/  @!P0 FMUL R14, R14, 16777216 ;  /* 0x4b8000000e0e8820 */ /* 0x000fe20000400000 */
[----:B0-----:R-:W-:Y:S02]  /*71070*/  MOV R29, R21 ;  /* 0x00000015001d7202 */ /* 0x001fe40000000f00 */
[----:B------:R-:W2:Y:S01]  /*71080*/  LDL.LU R21, [R1+0x1380] ;  /* 0x0013800001157983 */ /* 0x000ea20000300800 */
[----:B------:R0:W-:Y:S02]  /*71090*/  STL [R1+0x1300], R26 ;  /* 0x0013001a01007387 */ /* 0x0001e40000100800 */
[----:B------:R-:W-:-:S02]  /*710a0*/  @P1 FMUL R10, R10, 0.25 ;  /* 0x3e8000000a0a1820 */ /* 0x000fc40000400000 */
[----:B------:R-:W-:Y:S02]  /*710b0*/  @!P0 FMUL R13, R13, 16777216 ;  /* 0x4b8000000d0d8820 */ /* 0x000fe40000400000 */
[----:B------:R-:W-:Y:S02]  /*710c0*/  @P1 FMUL R9, R9, 0.25 ;  /* 0x3e80000009091820 */ /* 0x000fe40000400000 */
[----:B------:R-:W-:Y:S01]  /*710d0*/  @P1 FMUL R8, R8, 0.25 ;  /* 0x3e80000008081820 */ /* 0x000fe20000400000 */
[----:B0-----:R-:W-:Y:S02]  /*710e0*/  MOV R26, R22 ;  /* 0x00000016001a7202 */ /* 0x001fe40000000f00 */
[----:B------:R-:W2:Y:S01]  /*710f0*/  LDL.LU R22, [R1+0x137c] ;  /* 0x00137c0001167983 */ /* 0x000ea20000300800 */
[----:B------:R0:W-:Y:S01]  /*71100*/  STL [R1+0x1304], R25 ;  /* 0x0013041901007387 */ /* 0x0001e20000100800 */
[----:B------:R-:W-:Y:S01]  /*71110*/  FSETP.GT.AND P1, PT, |R28|, 8.50705917302346158658e+37, PT ;  /* 0x7e8000001c00780b */ /* 0x000fe20003f24200 */
[----:B------:R-:W-:-:S02]  /*71120*/  @!P0 FMUL R10, R10, 16777216 ;  /* 0x4b8000000a0a8820 */ /* 0x000fc40000400000 */
[----:B------:R-:W-:Y:S02]  /*71130*/  @!P0 FMUL R9, R9, 16777216 ;  /* 0x4b80000009098820 */ /* 0x000fe40000400000 */
[----:B------:R-:W-:Y:S01]  /*71140*/  @!P0 FMUL R8, R8, 16777216 ;  /* 0x4b80000008088820 */ /* 0x000fe20000400000 */
[----:B0-----:R-:W2:Y:S01]  /*71150*/  LDL.LU R25, [R1+0xcc4] ;  /* 0x000cc40001197983 */ /* 0x001ea20000300800 */
[----:B------:R0:W-:Y:S01]  /*71160*/  STL [R1+0x1308], R14 ;  /* 0x0013080e01007387 */ /* 0x0001e20000100800 */
[----:B------:R-:W-:Y:S01]  /*71170*/  FSETP.GEU.AND P0, PT, |R28|, 1.175494350822287508e-38, PT ;  /* 0x008000001c00780b */ /* 0x000fe20003f0e200 */
[----:B0-----:R-:W-:Y:S02]  /*71180*/  IMAD.MOV.U32 R14, RZ, RZ, R7 ;  /* 0x000000ffff0e7224 */ /* 0x001fe400078e0007 */
[----:B------:R-:W2:Y:S01]  /*71190*/  LDL.LU R7, [R1+0x1378] ;  /* 0x0013780001077983 */ /* 0x000ea20000300800 */
[----:B------:R0:W-:Y:S02]  /*711a0*/  STL [R1+0x130c], R13 ;  /* 0x00130c0d01007387 */ /* 0x0001e40000100800 */
[----:B0-----:R-:W-:-:S02]  /*711b0*/  MOV R13, R23 ;  /* 0x00000017000d7202 */ /* 0x001fc40000000f00 */
[----:B------:R-:W2:Y:S01]  /*711c0*/  LDL.LU R23, [R1+0x1374] ;  /* 0x0013740001177983 */ /* 0x000ea20000300800 */
[----:B------:R0:W-:Y:S03]  /*711d0*/  STL [R1+0x1310], R10 ;  /* 0x0013100a01007387 */ /* 0x0001e60000100800 */
[----:B0-----:R-:W2:Y:S01]  /*711e0*/  LDL.LU R10, [R1+0x58] ;  /* 0x00005800010a7983 */ /* 0x001ea20000300800 */
[----:B------:R0:W-:Y:S03]  /*711f0*/  STL [R1+0x1330], R9 ;  /* 0x0013300901007387 */ /* 0x0001e60000100800 */
[----:B0-----:R-:W2:Y:S01]  /*71200*/  LDL.LU R9, [R1+0xcdc] ;  /* 0x000cdc0001097983 */ /* 0x001ea20000300800 */
[----:B------:R0:W-:Y:S03]  /*71210*/  STL [R1+0xcbc], R8 ;  /* 0x000cbc0801007387 */ /* 0x0001e60000100800 */
[----:B0-----:R-:W2:Y:S01]  /*71220*/  LDL.LU R8, [R1+0x1370] ;  /* 0x0013700001087983 */ /* 0x001ea20000300800 */
[----:B---3--:R-:W-:-:S04]  /*71230*/  @P1 FMUL R17, R17, 0.25 ;  /* 0x3e80000011111820 */ /* 0x008fc80000400000 */
[----:B------:R-:W-:-:S05]  /*71240*/  @!P0 FMUL R17, R17, 16777216 ;  /* 0x4b80000011118820 */ /* 0x000fca0000400000 */
[----:B------:R0:W-:Y:S04]  /*71250*/  STL [R1+0xcc0], R17 ;  /* 0x000cc01101007387 */ /* 0x0001e80000100800 */
[----:B0-----:R-:W3:Y:S01]  /*71260*/  LDL.LU R17, [R1+0x136c] ;  /* 0x00136c0001117983 */ /* 0x001ee20000300800 */
[----:B----4-:R-:W-:Y:S02]  /*71270*/  @P1 FMUL R27, R27, 0.25 ;  /* 0x3e8000001b1b1820 */ /* 0x010fe40000400000 */
[----:B------:R-:W-:Y:S02]  /*71280*/  @P1 FMUL R11, R11, 0.25 ;  /* 0x3e8000000b0b1820 */ /* 0x000fe40000400000 */
[----:B------:R-:W-:Y:S02]  /*71290*/  @P1 FMUL R2, R2, 0.25 ;  /* 0x3e80000002021820 */ /* 0x000fe40000400000 */
[----:B------:R-:W-:-:S02]  /*712a0*/  @!P0 FMUL R27, R27, 16777216 ;  /* 0x4b8000001b1b8820 */ /* 0x000fc40000400000 */
[----:B------:R-:W-:Y:S02]  /*712b0*/  @!P0 FMUL R11, R11, 16777216 ;  /* 0x4b8000000b0b8820 */ /* 0x000fe40000400000 */
[----:B--2---:R-:W-:Y:S02]  /*712c0*/  @P1 FMUL R19, R19, 0.25 ;  /* 0x3e80000013131820 */ /* 0x004fe40000400000 */
[----:B------:R-:W-:Y:S02]  /*712d0*/  @P1 FMUL R18, R18, 0.25 ;  /* 0x3e80000012121820 */ /* 0x000fe40000400000 */
[----:B------:R-:W-:Y:S02]  /*712e0*/  @!P0 FMUL R2, R2, 16777216 ;  /* 0x4b80000002028820 */ /* 0x000fe40000400000 */
[----:B------:R-:W-:Y:S02]  /*712f0*/  @!P0 FMUL R19, R19, 16777216 ;  /* 0x4b80000013138820 */ /* 0x000fe40000400000 */
[----:B------:R-:W-:-:S02]  /*71300*/  @!P0 FMUL R18, R18, 16777216 ;  /* 0x4b80000012128820 */ /* 0x000fc40000400000 */
[----:B------:R-:W-:-:S04]  /*71310*/  @P1 FMUL R25, R25, 0.25 ;  /* 0x3e80000019191820 */ /* 0x000fc80000400000 */
[----:B------:R-:W-:-:S05]  /*71320*/  @!P0 FMUL R25, R25, 16777216 ;  /* 0x4b80000019198820 */ /* 0x000fca0000400000 */
[----:B------:R-:W-:Y:S01]  /*71330*/  STL [R1+0xcc4], R25 ;  /* 0x000cc41901007387 */ /* 0x000fe20000100800 */
[----:B------:R0:W-:Y:S02]  /*71340*/  STL [R1+0xccc], R27 ;  /* 0x000ccc1b01007387 */ /* 0x0001e40000100800 */
[----:B------:R1:W-:Y:S02]  /*71350*/  STL [R1+0xcc8], R11 ;  /* 0x000cc80b01007387 */ /* 0x0003e40000100800 */
[----:B0-----:R-:W-:Y:S01]  /*71360*/  IMAD.MOV.U32 R27, RZ, RZ, R4 ;  /* 0x000000ffff1b7224 */ /* 0x001fe200078e0004 */
[----:B------:R-:W-:Y:S01]  /*71370*/  MOV R25, R0 ;  /* 0x0000000000197202 */ /* 0x000fe20000000f00 */
[----:B------:R-:W2:Y:S01]  /*71380*/  LDL.LU R4, [R1+0xcf0] ;  /* 0x000cf00001047983 */ /* 0x000ea20000300800 */
[----:B-1----:R-:W4:Y:S02]  /*71390*/  LDL.LU R11, [R1+0xd00] ;  /* 0x000d0000010b7983 */ /* 0x002f240000300800 */
[----:B------:R-:W2:Y:S02]  /*713a0*/  LDL.LU R0, [R1+0xd0c] ;  /* 0x000d0c0001007983 */ /* 0x000ea40000300800 */
[----:B------:R0:W-:Y:S02]  /*713b0*/  STL [R1+0xcd0], R2 ;  /* 0x000cd00201007387 */ /* 0x0001e40000100800 */
[----:B------:R-:W-:-:S02]  /*713c0*/  @P1 FMUL R23, R23, 0.25 ;  /* 0x3e80000017171820 */ /* 0x000fc40000400000 */
[----:B------:R-:W-:Y:S01]  /*713d0*/  @P1 FMUL R7, R7, 0.25 ;  /* 0x3e80000007071820 */ /* 0x000fe20000400000 */
[----:B0-----:R-:W2:Y:S01]  /*713e0*/  LDL.LU R2, [R1+0x1368] ;  /* 0x0013680001027983 */ /* 0x001ea20000300800 */
[----:B------:R0:W-:Y:S02]  /*713f0*/  STL [R1+0xcd4], R19 ;  /* 0x000cd41301007387 */ /* 0x0001e40000100800 */
[----:B------:R-:W-:Y:S02]  /*71400*/  @!P0 FMUL R23, R23, 16777216 ;  /* 0x4b80000017178820 */ /* 0x000fe40000400000 */
[----:B------:R-:W-:Y:S01]  /*71410*/  @P1 FMUL R9, R9, 0.25 ;  /* 0x3e80000009091820 */ /* 0x000fe20000400000 */
[----:B0-----:R-:W2:Y:S03]  /*71420*/  LDL.LU R19, [R1+0x1364] ;  /* 0x0013640001137983 */ /* 0x001ea60000300800 */
[----:B------:R-:W-:Y:S01]  /*71430*/  @!P0 FMUL R9, R9, 16777216 ;  /* 0x4b80000009098820 */ /* 0x000fe20000400000 */
[----:B------:R0:W-:Y:S01]  /*71440*/  STL [R1+0xcd8], R18 ;  /* 0x000cd81201007387 */ /* 0x0001e20000100800 */
[----:B------:R-:W-:-:S03]  /*71450*/  @P1 FMUL R8, R8, 0.25 ;  /* 0x3e80000008081820 */ /* 0x000fc60000400000 */
[----:B0-----:R-:W2:Y:S01]  /*71460*/  LDL.LU R18, [R1+0x1360] ;  /* 0x0013600001127983 */ /* 0x001ea20000300800 */
[----:B------:R-:W-:Y:S02]  /*71470*/  @!P0 FMUL R8, R8, 16777216 ;  /* 0x4b80000008088820 */ /* 0x000fe40000400000 */
[----:B------:R0:W-:Y:S02]  /*71480*/  STL [R1+0xcdc], R9 ;  /* 0x000cdc0901007387 */ /* 0x0001e40000100800 */
[----:B------:R-:W-:Y:S02]  /*71490*/  @P1 FMUL R22, R22, 0.25 ;  /* 0x3e80000016161820 */ /* 0x000fe40000400000 */
[----:B------:R-:W-:Y:S02]  /*714a0*/  @P1 FMUL R21, R21, 0.25 ;  /* 0x3e80000015151820 */ /* 0x000fe40000400000 */
[----:B------:R-:W-:Y:S02]  /*714b0*/  @!P0 FMUL R7, R7, 16777216 ;  /* 0x4b80000007078820 */ /* 0x000fe40000400000 */
[----:B------:R-:W-:Y:S01]  /*714c0*/  @P1 FMUL R3, R3, 0.25 ;  /* 0x3e80000003031820 */ /* 0x000fe20000400000 */
[----:B0-----:R-:W-:Y:S01]  /*714d0*/  MOV R9, R12 ;  /* 0x0000000c00097202 */ /* 0x001fe20000000f00 */
[----:B------:R-:W-:-:S02]  /*714e0*/  MOV R12, R24 ;  /* 0x00000018000c7202 */ /* 0x000fc40000000f00 */
[----:B------:R-:W2:Y:S01]  /*714f0*/  LDL.LU R24, [R1+0xd2c] ;  /* 0x000d2c0001187983 */ /* 0x000ea20000300800 */
[----:B------:R3:W-:Y:S02]  /*71500*/  STL [R1+0x12e0], R8 ;  /* 0x0012e00801007387 */ /* 0x0007e40000100800 */
[----:B------:R-:W-:Y:S02]  /*71510*/  @!P0 FMUL R22, R22, 16777216 ;  /* 0x4b80000016168820 */ /* 0x000fe40000400000 */
        /* <DEDUP_REMOVED lines=8> */
[----:B---3--:R-:W-:Y:S02]  /*715a0*/  IMAD.MOV.U32 R8, RZ, RZ, R17 ;  /* 0x000000ffff087224 */ /* 0x008fe400078e0011 */
[----:B------:R-:W3:Y:S01]  /*715b0*/  LDL.LU R17, [R1+0x135c] ;  /* 0x00135c0001117983 */ /* 0x000ee20000300800 */
        /* <DEDUP_REMOVED lines=14> */
[----:B0-----:R-:W3:Y:S01]  /*716a0*/  LDL.LU R28, [R1+0xd34] ;  /* 0x000d3400011c7983 */ /* 0x001ee20000300800 */
[----:B------:R0:W-:Y:S03]  /*716b0*/  STL [R1+0xd1c], R5 ;  /* 0x000d1c0501007387 */ /* 0x0001e60000100800 */
[----:B0-----:R-:W3:Y:S01]  /*716c0*/  LDL.LU R5, [R1+0x1350] ;  /* 0x0013500001057983 */ /* 0x001ee20000300800 */
[----:B------:R0:W-:Y:S03]  /*716d0*/  STL [R1+0x1348], R15 ;  /* 0x0013480f01007387 */ /* 0x0001e60000100800 */
[----:B0-----:R-:W3:Y:S01]  /*716e0*/  LDL R15, [R1+0xcf8] ;  /* 0x000cf800010f7983 */ /* 0x001ee20000100800 */
[----:B------:R-:W-:-:S02]  /*716f0*/  FSETP.GT.AND P1, PT, |R6|, 8.50705917302346158658e+37, PT ;  /* 0x7e8000000600780b */ /* 0x000fc40003f24200 */
[----:B------:R-:W-:-:S11]  /*71700*/  FSETP.GEU.AND P0, PT, |R6|, 1.175494350822287508e-38, PT ;  /* 0x008000000600780b */ /* 0x000fd60003f0e200 */
[----:B------:R-:W-:Y:S01]  /*71710*/  @P1 FMUL R6, R6, 0.25 ;  /* 0x3e80000006061820 */ /* 0x000fe20000400000 */
[----:B--2---:R-:W-:Y:S01]  /*71720*/  IADD3 R3, R3, -0x3f3504f3, RZ ;  /* 0xc0cafb0d03037810 */ /* 0x004fe20007ffe0ff */
[----:B---3--:R-:W-:-:S05]  /*71730*/  @P1 FMUL R15, R15, 0.25 ;  /* 0x3e8000000f0f1820 */ /* 0x008fca0000400000 */
[----:B------:R0:W-:Y:S02]  /*71740*/  @P1 STL [R1+0xcf8], R15 ;  /* 0x000cf80f01001387 */ /* 0x0001e40000100800 */
[----:B0-----:R-:W-:Y:S01]  /*71750*/  MOV R15, R10 ;  /* 0x0000000a000f7202 */ /* 0x001fe20000000f00 */
[----:B------:R-:W-:Y:S01]  /*71760*/  IMAD.MOV.U32 R10, RZ, RZ, R25 ;  /* 0x000000ffff0a7224 */ /* 0x000fe200078e0019 */
[----:B------:R-:W-:Y:S01]  /*71770*/  MOV R25, R27 ;  /* 0x0000001b00197202 */ /* 0x000fe20000000f00 */
[----:B------:R-:W-:Y:S01]  /*71780*/  MOV R27, R5 ;  /* 0x00000005001b7202 */ /* 0x000fe20000000f00 */
[----:B------:R-:W-:Y:S02]  /*71790*/  LOP3.LUT R5, R3, 0xff800000, RZ, 0xc0, !PT ;  /* 0xff80000003057812 */ /* 0x000fe400078ec0ff */
[----:B------:R-:W2:Y:S03]  /*717a0*/  LDL R3, [R1+0xcf8] ;  /* 0x000cf80001037983 */ /* 0x000ea60000100800 */
[----:B------:R-:W-:Y:S02]  /*717b0*/  STL [R1+0x134], R5 ;  /* 0x0001340501007387 */ /* 0x000fe40000100800 */
[----:B------:R0:W-:Y:S02]  /*717c0*/  @P1 STL [R1+0x74], R6 ;  /* 0x0000740601001387 */ /* 0x0001e40000100800 */
[----:B0-----:R-:W3:Y:S01]  /*717d0*/  LDL.LU R6, [R1+0x134c] ;  /* 0x00134c0001067983 */ /* 0x001ee20000300800 */
[----:B------:R-:W-:-:S02]  /*717e0*/  @P1 FMUL R4, R4, 0.25 ;  /* 0x3e80000004041820 */ /* 0x000fc40000400000 */
[----:B----4-:R-:W-:Y:S02]  /*717f0*/  @P1 FMUL R11, R11, 0.25 ;  /* 0x3e8000000b0b1820 */ /* 0x010fe40000400000 */
[----:B------:R-:W-:Y:S02]  /*71800*/  @P1 FMUL R0, R0, 0.25 ;  /* 0x3e80000000001820 */ /* 0x000fe40000400000 */
[----:B------:R-:W-:Y:S02]  /*71810*/  @!P0 FMUL R4, R4, 16777216 ;  /* 0x4b80000004048820 */ /* 0x000fe40000400000 */
        /* <DEDUP_REMOVED lines=11> */
[----:B------:R-:W-:Y:S02]  /*718d0*/  @!P0 FMUL R11, R11, 16777216 ;  /* 0x4b8000000b0b8820 */ /* 0x000fe40000400000 */
[----:B------:R-:W-:Y:S02]  /*718e0*/  @!P0 FMUL R0, R0, 16777216 ;  /* 0x4b80000000008820 */ /* 0x000fe40000400000 */
[----:B--2---:R-:W-:Y:S02]  /*718f0*/  @!P0 FMUL R3, R3, 16777216 ;  /* 0x4b80000003038820 */ /* 0x004fe40000400000 */
[----:B---3--:R-:W-:Y:S01]  /*71900*/  @P1 FMUL R6, R6, 0.25 ;  /* 0x3e80000006061820 */ /* 0x008fe20000400000 */
[----:B------:R-:W-:-:S02]  /*71910*/  FSETP.NEU.AND P1, PT, R15, RZ, PT ;  /* 0x000000ff0f00720b */ /* 0x000fc40003f2d000 */
[----:B------:R-:W2:Y:S01]  /*71920*/  LDL.LU R15, [R1+0x1348] ;  /* 0x00134800010f7983 */ /* 0x000ea20000300800 */
[----:B------:R0:W-:Y:S03]  /*71930*/  STL [R1+0xcf0], R4 ;  /* 0x000cf00401007387 */ /* 0x0001e60000100800 */
[----:B0-----:R-:W3:Y:S01]  /*71940*/  LDL.LU R4, [R1+0x1344] ;  /* 0x0013440001047983 */ /* 0x001ee20000300800 */
[----:B------:R0:W-:Y:S03]  /*71950*/  STL [R1+0xd00], R11 ;  /* 0x000d000b01007387 */ /* 0x0001e60000100800 */
[----:B0-----:R-:W4:Y:S01]  /*71960*/  LDL.LU R11, [R1+0x1340] ;  /* 0x00134000010b7983 */ /* 0x001f220000300800 */
[----:B------:R-:W-:Y:S02]  /*71970*/  @!P0 STL [R1+0xcf8], R3 ;  /* 0x000cf80301008387 */ /* 0x000fe40000100800 */
[----:B------:R0:W-:Y:S02]  /*71980*/  STL [R1+0xd0c], R0 ;  /* 0x000d0c0001007387 */ /* 0x0001e40000100800 */
[----:B0-----:R-:W2:Y:S01]  /*71990*/  LDL.LU R0, [R1+0x133c] ;  /* 0x00133c0001007983 */ /* 0x001ea20000300800 */
[----:B------:R-:W-:-:S02]  /*719a0*/  @!P0 FMUL R28, R28, 16777216 ;  /* 0x4b8000001c1c8820 */ /* 0x000fc40000400000 */
[----:B------:R-:W-:Y:S02]  /*719b0*/  @!P0 FMUL R2, R2, 16777216 ;  /* 0x4b80000002028820 */ /* 0x000fe40000400000 */
[----:B------:R-:W-:Y:S02]  /*719c0*/  @!P0 FMUL R20, R20, 16777216 ;  /* 0x4b80000014148820 */ /* 0x000fe40000400000 */
[----:B------:R-:W-:Y:S02]  /*719d0*/  @!P0 FMUL R21, R21, 16777216 ;  /* 0x4b80000015158820 */ /* 0x000fe40000400000 */
[----:B------:R-:W-:Y:S01]  /*719e0*/  @!P0 FMUL R19, R19, 16777216 ;  /* 0x4b80000013138820 */ /* 0x000fe20000400000 */
[----:B------:R-:W-:Y:S01]  /*719f0*/  STL [R1+0xd34], R28 ;  /* 0x000d341c01007387 */ /* 0x000fe20000100800 */
[----:B------:R-:W-:Y:S02]  /*71a00*/  @!P0 FMUL R22, R22, 16777216 ;  /* 0x4b80000016168820 */ /* 0x000fe40000400000 */
[----:B------:R-:W-:Y:S02]  /*71a10*/  STL [R1+0x12d4], R2 ;  /* 0x0012d40201007387 */ /* 0x000fe40000100800 */
[----:B------:R-:W-:Y:S01]  /*71a20*/  @!P0 FMUL R18, R18, 16777216 ;  /* 0x4b80000012128820 */ /* 0x000fe20000400000 */
[----:B------:R-:W-:Y:S01]  /*71a30*/  STL [R1+0xd38], R20 ;  /* 0x000d381401007387 */ /* 0x000fe20000100800 */
[----:B------:R-:W-:Y:S02]  /*71a40*/  STL [R1+0xd3c], R21 ;  /* 0x000d3c1501007387 */ /* 0x000fe40000100800 */
[----:B------:R-:W-:Y:S02]  /*71a50*/  STL [R1+0x12f8], R19 ;  /* 0x0012f81301007387 */ /* 0x000fe40000100800 */
[----:B------:R-:W-:Y:S01]  /*71a60*/  STL [R1+0xd20], R22 ;  /* 0x000d201601007387 */ /* 0x000fe20000100800 */
[----:B------:R0:W-:Y:S04]  /*71a70*/  STL [R1+0x1314], R18 ;  /* 0x0013141201007387 */ /* 0x0001e80000100800 */
[----:B0-----:R-:W3:Y:S01]  /*71a80*/  LDL.LU R18, [R1+0x74] ;  /* 0x0000740001127983 */ /* 0x001ee20000300800 */
[----:B------:R-:W-:-:S02]  /*71a90*/  @!P0 FMUL R7, R7, 16777216 ;  /* 0x4b80000007078820 */ /* 0x000fc40000400000 */
[----:B------:R-:W-:Y:S01]  /*71aa0*/  IMAD.MOV.U32 R2, RZ, RZ, R13 ;  /* 0x000000ffff027224 */ /* 0x000fe200078e000d */
[----:B------:R-:W-:Y:S01]  /*71ab0*/  MOV R20, R12 ;  /* 0x0000000c00147202 */ /* 0x000fe20000000f00 */
[----:B------:R-:W-:Y:S02]  /*71ac0*/  @!P0 FMUL R17, R17, 16777216 ;  /* 0x4b80000011118820 */ /* 0x000fe40000400000 */
[----:B------:R-:W-:Y:S02]  /*71ad0*/  IMAD.MOV.U32 R22, RZ, RZ, R23 ;  /* 0x000000ffff167224 */ /* 0x000fe400078e0017 */
[----:B------:R-:W-:Y:S01]  /*71ae0*/  @!P0 FMUL R24, R24, 16777216 ;  /* 0x4b80000018188820 */ /* 0x000fe20000400000 */
[----:B------:R-:W-:Y:S02]  /*71af0*/  MOV R21, R8 ;  /* 0x0000000800157202 */ /* 0x000fe40000000f00 */
[----:B------:R-:W-:Y:S01]  /*71b00*/  MOV R28, R14 ;  /* 0x0000000e001c7202 */ /* 0x000fe20000000f00 */
[----:B--2---:R0:W-:Y:S02]  /*71b10*/  MUFU.RCP R3, R0 ;  /* 0x0000000000037308 */ /* 0x0041e40000001000 */
[----:B0-----:R-:W2:Y:S01]  /*71b20*/  LDL.LU R0, [R1+0x1338] ;  /* 0x0013380001007983 */ /* 0x001ea20000300800 */
[----:B------:R0:W-:Y:S02]  /*71b30*/  STL [R1+0xd30], R7 ;  /* 0x000d300701007387 */ /* 0x0001e40000100800 */
[----:B------:R-:W4:Y:S02]  /*71b40*/  LDL.LU R13, [R1+0x144] ;  /* 0x00014400010d7983 */ /* 0x000f240000300800 */
[----:B------:R-:W4:Y:S01]  /*71b50*/  LDL.LU R12, [R1+0x148] ;  /* 0x00014800010c7983 */ /* 0x000f220000300800 */
[----:B------:R1:W-:Y:S04]  /*71b60*/  STL [R1+0x1334], R17 ;  /* 0x0013341101007387 */ /* 0x0003e80000100800 */
[----:B0-----:R-:W4:Y:S01]  /*71b70*/  LDL.LU R7, [R1+0x14c] ;  /* 0x00014c0001077983 */ /* 0x001f220000300800 */
[----:B------:R-:W4:Y:S02]  /*71b80*/  LDL.LU R23, [R1+0x150] ;  /* 0x0001500001177983 */ /* 0x000f240000300800 */
[----:B------:R-:W4:Y:S02]  /*71b90*/  LDL.LU R8, [R1+0x154] ;  /* 0x0001540001087983 */ /* 0x000f240000300800 */
[----:B------:R0:W-:Y:S02]  /*71ba0*/  STL [R1+0xd2c], R24 ;  /* 0x000d2c1801007387 */ /* 0x0001e40000100800 */
[----:B-1----:R-:W-:Y:S01]  /*71bb0*/  IMAD.MOV.U32 R17, RZ, RZ, R15 ;  /* 0x000000ffff117224 */ /* 0x002fe200078e000f */
[----:B------:R-:W4:Y:S01]  /*71bc0*/  LDL.LU R14, [R1+0x158] ;  /* 0x00015800010e7983 */ /* 0x000f220000300800 */
[----:B------:R-:W4:Y:S01]  /*71bd0*/  LDL.LU R15, [R1+0xc] ;  /* 0x00000c00010f7983 */ /* 0x000f220000300800 */
[----:B------:R-:W-:Y:S01]  /*71be0*/  I2F R5, R5 ;  /* 0x0000000500057306 */ /* 0x000fe20000201400 */
[----:B------:R-:W-:-:S07]  /*71bf0*/  MOV R19, R9 ;  /* 0x0000000900137202 */ /* 0x000fce0000000f00 */
[----:B---3--:R-:W1:Y:S01]  /*71c00*/  MUFU.RCP R4, R4 ;  /* 0x0000000400047308 */ /* 0x008e620000001000 */
[----:B0-----:R-:W3:Y:S01]  /*71c10*/  LDL.LU R24, [R1+0x15c] ;  /* 0x00015c0001187983 */ /* 0x001ee20000300800 */
[----:B------:R-:W3:Y:S02]  /*71c20*/  LDL.LU R9, [R1+0x160] ;  /* 0x0001600001097983 */ /* 0x000ee40000300800 */
[----:B------:R-:W-:Y:S02]  /*71c30*/  @!P0 FMUL R16, R16, 16777216 ;  /* 0x4b80000010108820 */ /* 0x000fe40000400000 */
[----:B------:R-:W-:Y:S02]  /*71c40*/  @!P0 FMUL R18, R18, 16777216 ;  /* 0x4b80000012128820 */ /* 0x000fe40000400000 */
[----:B------:R-:W-:Y:S01]  /*71c50*/  @!P0 FMUL R6, R6, 16777216 ;  /* 0x4b80000006068820 */ /* 0x000fe20000400000 */
[----:B------:R-:W-:Y:S02]  /*71c60*/  FSETP.NEU.AND P0, PT, R27, RZ, PT ;  /* 0x000000ff1b00720b */ /* 0x000fe40003f0d000 */
[----:B------:R-:W3:Y:S01]  /*71c70*/  LDL.LU R27, [R1+0x168] ;  /* 0x00016800011b7983 */ /* 0x000ee20000300800 */
[----:B-1----:R-:W-:-:S02]  /*71c80*/  FMUL R26, R4, R26 ;  /* 0x0000001a041a7220 */ /* 0x002fc40000400000 */
[C---:B------:R-:W-:Y:S02]  /*71c90*/  FMUL R17, R4.reuse, R17 ;  /* 0x0000001104117220 */ /* 0x040fe40000400000 */
[----:B------:R-:W-:Y:S02]  /*71ca0*/  FMUL R2, R4, R2 ;  /* 0x0000000204027220 */ /* 0x000fe40000400000 */
[----:B--2---:R-:W-:Y:S01]  /*71cb0*/  FFMA.FTZ R0, R5, 1.1920928955078125e-07, R0 ;  /* 0x3400000005007823 */ /* 0x004fe20000010000 */
[----:B------:R-:W-:-:S04]  /*71cc0*/  MOV R5, R10 ;  /* 0x0000000a00057202 */ /* 0x000fc80000000f00 */
[----:B------:R0:W-:Y:S01]  /*71cd0*/  STL [R1+0x5d0], R0 ;  /* 0x0005d00001007387 */ /* 0x0001e20000100800 */
[----:B------:R-:W2:Y:S01]  /*71ce0*/  LDL.LU R10, [R1+0x170] ;  /* 0x00017000010a7983 */ /* 0x000ea20000300800 */
[----:B0-----:R0:W1:Y:S01]  /*71cf0*/  MUFU.RCP R0, R25 ;  /* 0x0000001900007308 */ /* 0x0010620000001000 */
[C---:B------:R-:W-:Y:S01]  /*71d00*/  FMUL R5, R4.reuse, R5 ;  /* 0x0000000504057220 */ /* 0x040fe20000400000 */
[----:B0-----:R-:W2:Y:S01]  /*71d10*/  LDL.LU R25, [R1+0x178] ;  /* 0x0001780001197983 */ /* 0x001ea20000300800 */
[----:B------:R0:W-:Y:S03]  /*71d20*/  STL [R1+0x9d0], R26 ;  /* 0x0009d01a01007387 */ /* 0x0001e60000100800 */
[----:B0-----:R-:W2:Y:S01]  /*71d30*/  LDL.LU R26, [R1+0x180] ;  /* 0x00018000011a7983 */ /* 0x001ea20000300800 */
[----:B------:R0:W-:Y:S02]  /*71d40*/  STL [R1+0x9cc], R5 ;  /* 0x0009cc0501007387 */ /* 0x0001e40000100800 */
[----:B0-----:R-:W-:-:S02]  /*71d50*/  FMUL R5, R4, R29 ;  /* 0x0000001d04057220 */ /* 0x001fc40000400000 */
[----:B------:R-:W2:Y:S03]  /*71d60*/  LDL.LU R29, [R1+0x188] ;  /* 0x00018800011d7983 */ /* 0x000ea60000300800 */
[----:B------:R0:W-:Y:S02]  /*71d70*/  STL [R1+0x9c8], R5 ;  /* 0x0009c80501007387 */ /* 0x0001e40000100800 */
[----:B------:R1:W-:Y:S02]  /*71d80*/  STL [R1+0x9c4], R17 ;  /* 0x0009c41101007387 */ /* 0x0003e40000100800 */
[C---:B0-----:R-:W-:Y:S02]  /*71d90*/  FMUL R5, R4.reuse, R19 ;  /* 0x0000001304057220 */ /* 0x041fe40000400000 */
[----:B-1----:R-:W-:-:S03]  /*71da0*/  FMUL R17, R4, R28 ;  /* 0x0000001c04117220 */ /* 0x002fc60000400000 */
[----:B------:R0:W-:Y:S01]  /*71db0*/  STL [R1+0x9c0], R5 ;  /* 0x0009c00501007387 */ /* 0x0001e20000100800 */
[----:B------:R1:W-:Y:S02]  /*71dc0*/  STL [R1+0x9ac], R2 ;  /* 0x0009ac0201007387 */ /* 0x0003e40000100800 */
[----:B------:R3:W-:Y:S02]  /*71dd0*/  STL [R1+0x9a8], R17 ;  /* 0x0009a81101007387 */ /* 0x0007e40000100800 */
[C---:B0-----:R-:W-:Y:S02]  /*71de0*/  FMUL R5, R4.reuse, R20 ;  /* 0x0000001404057220 */ /* 0x041fe40000400000 */
[C---:B-1----:R-:W-:Y:S02]  /*71df0*/  FMUL R2, R4.reuse, R21 ;  /* 0x0000001504027220 */ /* 0x042fe40000400000 */
[C---:B---3--:R-:W-:Y:S01]  /*71e00*/  FMUL R17, R4.reuse, R22 ;  /* 0x0000001604117220 */ /* 0x048fe20000400000 */
[----:B------:R4:W-:Y:S02]  /*71e10*/  STL [R1+0x9a4], R5 ;  /* 0x0009a40501007387 */ /* 0x0009e40000100800 */
[----:B------:R0:W-:Y:S02]  /*71e20*/  STL [R1+0x548], R2 ;  /* 0x0005480201007387 */ /* 0x0001e40000100800 */
[----:B------:R-:W-:Y:S02]  /*71e30*/  STL [R1+0x544], R17 ;  /* 0x0005441101007387 */ /* 0x000fe40000100800 */
[----:B----4-:R-:W-:-:S02]  /*71e40*/  FMUL R5, R4, R13 ;  /* 0x0000000d04057220 */ /* 0x010fc40000400000 */
[C---:B0-----:R-:W-:Y:S01]  /*71e50*/  FMUL R2, R4.reuse, R12 ;  /* 0x0000000c04027220 */ /* 0x041fe20000400000 */
[----:B------:R-:W3:Y:S02]  /*71e60*/  LDL.LU R13, [R1+0x190] ;  /* 0x00019000010d7983 */ /* 0x000ee40000300800 */
[----:B------:R0:W-:Y:S02]  /*71e70*/  STL [R1+0x540], R5 ;  /* 0x0005400501007387 */ /* 0x0001e40000100800 */
[----:B------:R-:W4:Y:S01]  /*71e80*/  LDL.LU R12, [R1+0x198] ;  /* 0x00019800010c7983 */ /* 0x000f220000300800 */
[----:B------:R1:W-:Y:S01]  /*71e90*/  STL [R1+0x53c], R2 ;  /* 0x00053c0201007387 */ /* 0x0003e20000100800 */
[C---:B0-----:R-:W-:Y:S02]  /*71ea0*/  FMUL R5, R4.reuse, R8 ;  /* 0x0000000804057220 */ /* 0x041fe40000400000 */
[C---:B-1----:R-:W-:Y:S02]  /*71eb0*/  FMUL R2, R4.reuse, R7 ;  /* 0x0000000704027220 */ /* 0x042fe40000400000 */
[----:B------:R-:W-:-:S03]  /*71ec0*/  FMUL R7, R4, R23 ;  /* 0x0000001704077220 */ /* 0x000fc60000400000 */
[----:B------:R0:W-:Y:S02]  /*71ed0*/  STL [R1+0x538], R2 ;  /* 0x0005380201007387 */ /* 0x0001e40000100800 */
[----:B------:R-:W-:Y:S02]  /*71ee0*/  STL [R1+0x534], R7 ;  /* 0x0005340701007387 */ /* 0x000fe40000100800 */
[----:B------:R1:W-:Y:S02]  /*71ef0*/  STL [R1+0x530], R5 ;  /* 0x0005300501007387 */ /* 0x0003e40000100800 */
[----:B0-----:R-:W-:Y:S02]  /*71f00*/  FMUL R2, R4, R14 ;  /* 0x0000000e04027220 */ /* 0x001fe40000400000 */
[----:B------:R0:W2:Y:S02]  /*71f10*/  MUFU.RCP R4, R15 ;  /* 0x0000000f00047308 */ /* 0x0000a40000001000 */
[----:B0-----:R-:W4:Y:S01]  /*71f20*/  LDL.LU R15, [R1+0x1a0] ;  /* 0x0001a000010f7983 */ /* 0x001f220000300800 */
[----:B------:R0:W-:Y:S02]  /*71f30*/  STL [R1+0x52c], R2 ;  /* 0x00052c0201007387 */ /* 0x0001e40000100800 */
[----:B------:R-:W4:Y:S02]  /*71f40*/  LDL.LU R14, [R1+0x1a8] ;  /* 0x0001a800010e7983 */ /* 0x000f240000300800 */
[----:B-1----:R-:W-:-:S02]  /*71f50*/  FMUL R5, R3, R9 ;  /* 0x0000000903057220 */ /* 0x002fc40000400000 */
[C---:B0-----:R-:W-:Y:S02]  /*71f60*/  FMUL R2, R3.reuse, R24 ;  /* 0x0000001803027220 */ /* 0x041fe40000400000 */
[----:B------:R-:W4:Y:S03]  /*71f70*/  LDL.LU R24, [R1+0x1b0] ;  /* 0x0001b00001187983 */ /* 0x000f260000300800 */
[----:B------:R0:W-:Y:S02]  /*71f80*/  STL [R1+0x9a0], R2 ;  /* 0x0009a00201007387 */ /* 0x0001e40000100800 */
[----:B------:R-:W4:Y:S02]  /*71f90*/  LDL.LU R9, [R1+0x1b8] ;  /* 0x0001b80001097983 */ /* 0x000f240000300800 */
[----:B------:R-:W-:Y:S02]  /*71fa0*/  STL [R1+0x99c], R5 ;  /* 0x00099c0501007387 */ /* 0x000fe40000100800 */
[----:B0-----:R-:W-:-:S02]  /*71fb0*/  FMUL R2, R3, R27 ;  /* 0x0000001b03027220 */ /* 0x001fc40000400000 */
[----:B------:R-:W4:Y:S03]  /*71fc0*/  LDL.LU R27, [R1+0x1c0] ;  /* 0x0001c000011b7983 */ /* 0x000f260000300800 */
[----:B------:R2:W-:Y:S02]  /*71fd0*/  STL [R1+0x998], R2 ;  /* 0x0009980201007387 */ /* 0x0005e40000100800 */
[C---:B--2---:R-:W-:Y:S02]  /*71fe0*/  FMUL R2, R3.reuse, R10 ;  /* 0x0000000a03027220 */ /* 0x044fe40000400000 */
[C---:B------:R-:W-:Y:S02]  /*71ff0*/  FMUL R5, R3.reuse, R25 ;  /* 0x0000001903057220 */ /* 0x040fe40000400000 */
[----:B------:R-:W2:Y:S01]  /*72000*/  LDL.LU R25, [R1+0x1c8] ;  /* 0x0001c80001197983 */ /* 0x000ea20000300800 */
[----:B------:R0:W-:Y:S02]  /*72010*/  STL [R1+0x994], R2 ;  /* 0x0009940201007387 */ /* 0x0001e40000100800 */
[----:B------:R1:W-:Y:S02]  /*72020*/  STL [R1+0x990], R5 ;  /* 0x0009900501007387 */ /* 0x0003e40000100800 */
[C---:B0-----:R-:W-:Y:S01]  /*72030*/  FMUL R2, R3.reuse, R26 ;  /* 0x0000001a03027220 */ /* 0x041fe20000400000 */
[----:B-1----:R-:W2:Y:S01]  /*72040*/  LDL.LU R5, [R1+0x1d0] ;  /* 0x0001d00001057983 */ /* 0x002ea20000300800 */
[----:B------:R-:W2:Y:S03]  /*72050*/  LDL.LU R26, [R1+0x10] ;  /* 0x00001000011a7983 */ /* 0x000ea60000300800 */
[----:B------:R0:W-:Y:S01]  /*72060*/  STL [R1+0x98c], R2 ;  /* 0x00098c0201007387 */ /* 0x0001e20000100800 */
[----:B------:R-:W2:Y:S02]  /*72070*/  LDL.LU R17, [R1+0x164] ;  /* 0x0001640001117983 */ /* 0x000ea40000300800 */
[----:B------:R-:W2:Y:S02]  /*72080*/  LDL.LU R19, [R1+0x16c] ;  /* 0x00016c0001137983 */ /* 0x000ea40000300800 */
[----:B0-----:R-:W-:-:S05]  /*72090*/  FMUL R2, R3, R29 ;  /* 0x0000001d03027220 */ /* 0x001fca0000400000 */
[----:B------:R0:W-:Y:S04]  /*720a0*/  STL [R1+0x988], R2 ;  /* 0x0009880201007387 */ /* 0x0001e80000100800 */
[----:B0-----:R-:W2:Y:S01]  /*720b0*/  LDL.LU R2, [R1+0x174] ;  /* 0x0001740001027983 */ /* 0x001ea20000300800 */
[----:B------:R-:W2:Y:S02]  /*720c0*/  LDL.LU R28, [R1+0x17c] ;  /* 0x00017c00011c7983 */ /* 0x000ea40000300800 */
[----:B------:R-:W2:Y:S02]  /*720d0*/  LDL.LU R20, [R1+0x184] ;  /* 0x0001840001147983 */ /* 0x000ea40000300800 */
[----:B------:R-:W2:Y:S01]  /*720e0*/  LDL.LU R21, [R1+0x18c] ;  /* 0x00018c0001157983 */ /* 0x000ea20000300800 */
[----:B------:R-:W2:Y:S01]  /*720f0*/  LDL.LU R22, [R1+0x194] ;  /* 0x0001940001167983 */ /* 0x000ea20000300800 */
[----:B------:R-:W2:Y:S02]  /*72100*/  LDL.LU R10, [R1+0x19c] ;  /* 0x00019c00010a7983 */ /* 0x000ea40000300800 */
[----:B------:R-:W2:Y:S02]  /*72110*/  LDL.LU R29, [R1+0x1a4] ;  /* 0x0001a400011d7983 */ /* 0x000ea40000300800 */
[----:B------:R-:W2:Y:S02]  /*72120*/  LDL.LU R7, [R1+0x1ac] ;  /* 0x0001ac0001077983 */ /* 0x000ea40000300800 */
[----:B---3--:R-:W-:-:S02]  /*72130*/  FMUL R13, R3, R13 ;  /* 0x0000000d030d7220 */ /* 0x008fc40000400000 */
[----:B----4-:R-:W-:-:S03]  /*72140*/  FMUL R8, R3, R12 ;  /* 0x0000000c03087220 */ /* 0x010fc60000400000 */
[----:B------:R-:W-:Y:S01]  /*72150*/  STL [R1+0x984], R13 ;  /* 0x0009840d01007387 */ /* 0x000fe20000100800 */
[----:B------:R-:W3:Y:S03]  /*72160*/  LDL.LU R23, [R1+0x1b4] ;  /* 0x0001b40001177983 */ /* 0x000ee60000300800 */
[----:B------:R0:W-:Y:S04]  /*72170*/  STL [R1+0x528], R8 ;  /* 0x0005280801007387 */ /* 0x0001e80000100800 */
[----:B0-----:R-:W4:Y:S01]  /*72180*/  LDL.LU R8, [R1+0x1bc] ;  /* 0x0001bc0001087983 */ /* 0x001f220000300800 */
[----:B------:R-:W4:Y:S02]  /*72190*/  LDL.LU R13, [R1+0x1c4] ;  /* 0x0001c400010d7983 */ /* 0x000f240000300800 */
[----:B------:R-:W4:Y:S02]  /*721a0*/  LDL.LU R12, [R1+0x1cc] ;  /* 0x0001cc00010c7983 */ /* 0x000f240000300800 */
[----:B------:R-:W-:-:S05]  /*721b0*/  FMUL R15, R3, R15 ;  /* 0x0000000f030f7220 */ /* 0x000fca0000400000 */
[----:B------:R0:W-:Y:S04]  /*721c0*/  STL [R1+0x524], R15 ;  /* 0x0005240f01007387 */ /* 0x0001e80000100800 */
[----:B0-----:R-:W4:Y:S01]  /*721d0*/  LDL.LU R15, [R1+0x1d4] ;  /* 0x0001d400010f7983 */ /* 0x001f220000300800 */
[C---:B------:R-:W-:Y:S02]  /*721e0*/  FMUL R14, R3.reuse, R14 ;  /* 0x0000000e030e7220 */ /* 0x040fe40000400000 */
[----:B------:R-:W-:-:S03]  /*721f0*/  FMUL R24, R3, R24 ;  /* 0x0000001803187220 */ /* 0x000fc60000400000 */
[----:B------:R0:W-:Y:S01]  /*72200*/  STL [R1+0x520], R14 ;  /* 0x0005200e01007387 */ /* 0x0001e20000100800 */
[----:B------:R-:W-:-:S03]  /*72210*/  FMUL R9, R3, R9 ;  /* 0x0000000903097220 */ /* 0x000fc60000400000 */
[----:B0-----:R-:W4:Y:S01]  /*72220*/  LDL.LU R14, [R1+0x1d8] ;  /* 0x0001d800010e7983 */ /* 0x001f220000300800 */
[----:B------:R0:W-:Y:S02]  /*72230*/  STL [R1+0x51c], R24 ;  /* 0x00051c1801007387 */ /* 0x0001e40000100800 */
[C---:B------:R-:W-:Y:S01]  /*72240*/  FMUL R27, R3.reuse, R27 ;  /* 0x0000001b031b7220 */ /* 0x040fe20000400000 */
[----:B0-----:R-:W4:Y:S01]  /*72250*/  LDL.LU R24, [R1+0x14] ;  /* 0x0000140001187983 */ /* 0x001f220000300800 */
[----:B------:R0:W-:Y:S03]  /*72260*/  STL [R1+0x518], R9 ;  /* 0x0005180901007387 */ /* 0x0001e60000100800 */
[----:B0-----:R-:W4:Y:S01]  /*72270*/  LDL.LU R9, [R1+0x1dc] ;  /* 0x0001dc0001097983 */ /* 0x001f220000300800 */
[----:B------:R0:W-:Y:S03]  /*72280*/  STL [R1+0x514], R27 ;  /* 0x0005141b01007387 */ /* 0x0001e60000100800 */
[----:B0-----:R-:W4:Y:S01]  /*72290*/  LDL.LU R27, [R1+0x1e0] ;  /* 0x0001e000011b7983 */ /* 0x001f220000300800 */
[----:B--2---:R-:W-:-:S05]  /*722a0*/  FMUL R25, R3, R25 ;  /* 0x0000001903197220 */ /* 0x004fca0000400000 */
[----:B------:R0:W-:Y:S04]  /*722b0*/  STL [R1+0x510], R25 ;  /* 0x0005101901007387 */ /* 0x0001e80000100800 */
[----:B0-----:R-:W2:Y:S01]  /*722c0*/  LDL.LU R25, [R1+0x1e8] ;  /* 0x0001e80001197983 */ /* 0x001ea20000300800 */
[----:B------:R-:W-:Y:S02]  /*722d0*/  FMUL R5, R3, R5 ;  /* 0x0000000503057220 */ /* 0x000fe40000400000 */
[----:B------:R0:W1:Y:S01]  /*722e0*/  MUFU.RCP R3, R26 ;  /* 0x0000001a00037308 */ /* 0x0000620000001000 */
[C---:B------:R-:W-:Y:S01]  /*722f0*/  FMUL R17, R0.reuse, R17 ;  /* 0x0000001100117220 */ /* 0x040fe20000400000 */
[----:B0-----:R-:W2:Y:S01]  /*72300*/  LDL.LU R26, [R1+0x1f0] ;  /* 0x0001f000011a7983 */ /* 0x001ea20000300800 */
[----:B------:R0:W-:Y:S03]  /*72310*/  STL [R1+0x50c], R5 ;  /* 0x00050c0501007387 */ /* 0x0001e60000100800 */
[----:B------:R1:W-:Y:S02]  /*72320*/  STL [R1+0x980], R17 ;  /* 0x0009801101007387 */ /* 0x0003e40000100800 */
[----:B0-----:R-:W-:-:S02]  /*72330*/  FMUL R5, R0, R19 ;  /* 0x0000001300057220 */ /* 0x001fc40000400000 */
[C---:B------:R-:W-:Y:S02]  /*72340*/  FMUL R2, R0.reuse, R2 ;  /* 0x0000000200027220 */ /* 0x040fe40000400000 */
[C---:B-1----:R-:W-:Y:S01]  /*72350*/  FMUL R17, R0.reuse, R28 ;  /* 0x0000001c00117220 */ /* 0x042fe20000400000 */
[----:B------:R0:W-:Y:S02]  /*72360*/  STL [R1+0x97c], R5 ;  /* 0x00097c0501007387 */ /* 0x0001e40000100800 */
[----:B------:R1:W-:Y:S02]  /*72370*/  STL [R1+0x978], R2 ;  /* 0x0009780201007387 */ /* 0x0003e40000100800 */
[----:B------:R1:W-:Y:S01]  /*72380*/  STL [R1+0x974], R17 ;  /* 0x0009741101007387 */ /* 0x0003e20000100800 */
[C---:B0-----:R-:W-:Y:S02]  /*72390*/  FMUL R5, R0.reuse, R20 ;  /* 0x0000001400057220 */ /* 0x041fe40000400000 */
[----:B-1----:R-:W-:-:S02]  /*723a0*/  FMUL R2, R0, R21 ;  /* 0x0000001500027220 */ /* 0x002fc40000400000 */
[C---:B------:R-:W-:Y:S01]  /*723b0*/  FMUL R17, R0.reuse, R22 ;  /* 0x0000001600117220 */ /* 0x040fe20000400000 */
[----:B------:R0:W-:Y:S02]  /*723c0*/  STL [R1+0x970], R5 ;  /* 0x0009700501007387 */ /* 0x0001e40000100800 */
[----:B------:R1:W-:Y:S02]  /*723d0*/  STL [R1+0x96c], R2 ;  /* 0x00096c0201007387 */ /* 0x0003e40000100800 */
[----:B------:R-:W-:Y:S01]  /*723e0*/  STL [R1+0x968], R17 ;  /* 0x0009681101007387 */ /* 0x000fe20000100800 */
[C---:B0-----:R-:W-:Y:S02]  /*723f0*/  FMUL R5, R0.reuse, R10 ;  /* 0x0000000a00057220 */ /* 0x041fe40000400000 */
[C---:B-1----:R-:W-:Y:S01]  /*72400*/  FMUL R2, R0.reuse, R29 ;  /* 0x0000001d00027220 */ /* 0x042fe20000400000 */
[----:B------:R-:W2:Y:S02]  /*72410*/  LDL.LU R10, [R1+0x1f8] ;  /* 0x0001f800010a7983 */ /* 0x000ea40000300800 */
[----:B------:R3:W-:Y:S02]  /*72420*/  STL [R1+0x964], R5 ;  /* 0x0009640501007387 */ /* 0x0007e40000100800 */
[----:B------:R-:W2:Y:S01]  /*72430*/  LDL.LU R29, [R1+0x200] ;  /* 0x00020000011d7983 */ /* 0x000ea20000300800 */
[----:B------:R0:W-:Y:S01]  /*72440*/  STL [R1+0x508], R2 ;  /* 0x0005080201007387 */ /* 0x0001e20000100800 */
[----:B---3--:R-:W-:-:S02]  /*72450*/  FMUL R5, R0, R23 ;  /* 0x0000001700057220 */ /* 0x008fc40000400000 */
[C---:B0-----:R-:W-:Y:S02]  /*72460*/  FMUL R2, R0.reuse, R7 ;  /* 0x0000000700027220 */ /* 0x041fe40000400000 */
[----:B----4-:R-:W-:-:S03]  /*72470*/  FMUL R7, R0, R8 ;  /* 0x0000000800077220 */ /* 0x010fc60000400000 */
[----:B------:R0:W-:Y:S01]  /*72480*/  STL [R1+0x504], R2 ;  /* 0x0005040201007387 */ /* 0x0001e20000100800 */
[----:B------:R1:W-:Y:S03]  /*72490*/  STL [R1+0x500], R5 ;  /* 0x0005000501007387 */ /* 0x0003e60000100800 */
[----:B------:R-:W-:Y:S01]  /*724a0*/  STL [R1+0x4fc], R7 ;  /* 0x0004fc0701007387 */ /* 0x000fe20000100800 */
[C---:B0-----:R-:W-:Y:S02]  /*724b0*/  FMUL R2, R0.reuse, R13 ;  /* 0x0000000d00027220 */ /* 0x041fe40000400000 */
[C---:B-1----:R-:W-:Y:S02]  /*724c0*/  FMUL R5, R0.reuse, R12 ;  /* 0x0000000c00057220 */ /* 0x042fe40000400000 */
[----:B------:R-:W3:Y:S01]  /*724d0*/  LDL.LU R12, [R1+0x208] ;  /* 0x00020800010c7983 */ /* 0x000ee20000300800 */
[----:B------:R0:W-:Y:S02]  /*724e0*/  STL [R1+0x4f8], R2 ;  /* 0x0004f80201007387 */ /* 0x0001e40000100800 */
[----:B------:R-:W-:Y:S02]  /*724f0*/  STL [R1+0x4f4], R5 ;  /* 0x0004f40501007387 */ /* 0x000fe40000100800 */
[----:B------:R-:W4:Y:S02]  /*72500*/  LDL.LU R13, [R1+0x210] ;  /* 0x00021000010d7983 */ /* 0x000f240000300800 */
[----:B0-----:R-:W-:-:S02]  /*72510*/  FMUL R2, R0, R15 ;  /* 0x0000000f00027220 */ /* 0x001fc40000400000 */
[----:B------:R-:W4:Y:S03]  /*72520*/  LDL.LU R15, [R1+0x218] ;  /* 0x00021800010f7983 */ /* 0x000f260000300800 */
[----:B------:R0:W-:Y:S02]  /*72530*/  STL [R1+0x4f0], R2 ;  /* 0x0004f00201007387 */ /* 0x0001e40000100800 */
[----:B0-----:R-:W-:Y:S02]  /*72540*/  FMUL R2, R0, R14 ;  /* 0x0000000e00027220 */ /* 0x001fe40000400000 */
[----:B------:R-:W4:Y:S03]  /*72550*/  LDL.LU R14, [R1+0x220] ;  /* 0x00022000010e7983 */ /* 0x000f260000300800 */
[----:B------:R0:W-:Y:S01]  /*72560*/  STL [R1+0x4ec], R2 ;  /* 0x0004ec0201007387 */ /* 0x0001e20000100800 */
[----:B------:R1:W2:Y:S02]  /*72570*/  MUFU.RCP R0, R24 ;  /* 0x0000001800007308 */ /* 0x0002a40000001000 */
[----:B-1----:R-:W4:Y:S01]  /*72580*/  LDL.LU R24, [R1+0x228] ;  /* 0x0002280001187983 */ /* 0x002f220000300800 */
[----:B0-----:R-:W-:-:S02]  /*72590*/  FMUL R2, R4, R9 ;  /* 0x0000000904027220 */ /* 0x001fc40000400000 */
[C---:B------:R-:W-:Y:S02]  /*725a0*/  FMUL R5, R4.reuse, R27 ;  /* 0x0000001b04057220 */ /* 0x040fe40000400000 */
[----:B------:R-:W4:Y:S01]  /*725b0*/  LDL.LU R27, [R1+0x230] ;  /* 0x00023000011b7983 */ /* 0x000f220000300800 */
[----:B------:R-:W-:Y:S02]  /*725c0*/  STL [R1+0x960], R2 ;  /* 0x0009600201007387 */ /* 0x000fe40000100800 */
[----:B------:R0:W-:Y:S02]  /*725d0*/  STL [R1+0x95c], R5 ;  /* 0x00095c0501007387 */ /* 0x0001e40000100800 */
[----:B0-----:R-:W4:Y:S01]  /*725e0*/  LDL.LU R5, [R1+0x238] ;  /* 0x0002380001057983 */ /* 0x001f220000300800 */
[----:B--2---:R-:W-:-:S03]  /*725f0*/  FMUL R2, R4, R25 ;  /* 0x0000001904027220 */ /* 0x004fc60000400000 */
[----:B------:R-:W2:Y:S02]  /*72600*/  LDL.LU R25, [R1+0x240] ;  /* 0x0002400001197983 */ /* 0x000ea40000300800 */
[----:B------:R0:W-:Y:S02]  /*72610*/  STL [R1+0x958], R2 ;  /* 0x0009580201007387 */ /* 0x0001e40000100800 */
        /* <DEDUP_REMOVED lines=12> */
[----:B------:R-:W-:-:S02]  /*726e0*/  FMUL R10, R4, R10 ;  /* 0x0000000a040a7220 */ /* 0x000fc40000400000 */
[----:B------:R-:W-:-:S03]  /*726f0*/  FMUL R8, R4, R29 ;  /* 0x0000001d04087220 */ /* 0x000fc60000400000 */
[----:B------:R-:W-:Y:S01]  /*72700*/  STL [R1+0x950], R10 ;  /* 0x0009500a01007387 */ /* 0x000fe20000100800 */
[----:B------:R-:W2:Y:S02]  /*72710*/  LDL.LU R23, [R1+0x21c] ;  /* 0x00021c0001177983 */ /* 0x000ea40000300800 */
[----:B------:R0:W-:Y:S02]  /*72720*/  STL [R1+0x94c], R8 ;  /* 0x00094c0801007387 */ /* 0x0001e40000100800 */
[----:B0-----:R-:W2:Y:S01]  /*72730*/  LDL.LU R8, [R1+0x224] ;  /* 0x0002240001087983 */ /* 0x001ea20000300800 */
[----:B------:R-:W2:Y:S02]  /*72740*/  LDL.LU R10, [R1+0x22c] ;  /* 0x00022c00010a7983 */ /* 0x000ea40000300800 */
[----:B------:R-:W2:Y:S02]  /*72750*/  LDL.LU R29, [R1+0x234] ;  /* 0x00023400011d7983 */ /* 0x000ea40000300800 */
[----:B---3--:R-:W-:-:S02]  /*72760*/  FMUL R12, R4, R12 ;  /* 0x0000000c040c7220 */ /* 0x008fc40000400000 */
[----:B----4-:R-:W-:-:S03]  /*72770*/  FMUL R13, R4, R13 ;  /* 0x0000000d040d7220 */ /* 0x010fc60000400000 */
[----:B------:R0:W-:Y:S04]  /*72780*/  STL [R1+0x948], R12 ;  /* 0x0009480c01007387 */ /* 0x0001e80000100800 */
[----:B0-----:R-:W3:Y:S01]  /*72790*/  LDL.LU R12, [R1+0x23c] ;  /* 0x00023c00010c7983 */ /* 0x001ee20000300800 */
[----:B------:R0:W-:Y:S02]  /*727a0*/  STL [R1+0x944], R13 ;  /* 0x0009440d01007387 */ /* 0x0001e40000100800 */
[C---:B------:R-:W-:Y:S01]  /*727b0*/  FMUL R15, R4.reuse, R15 ;  /* 0x0000000f040f7220 */ /* 0x040fe20000400000 */
[----:B0-----:R-:W4:Y:S04]  /*727c0*/  LDL.LU R13, [R1+0x244] ;  /* 0x00024400010d7983 */ /* 0x001f280000300800 */
[----:B------:R0:W-:Y:S02]  /*727d0*/  STL [R1+0x4e8], R15 ;  /* 0x0004e80f01007387 */ /* 0x0001e40000100800 */
[----:B0-----:R-:W4:Y:S01]  /*727e0*/  LDL.LU R15, [R1+0x24c] ;  /* 0x00024c00010f7983 */ /* 0x001f220000300800 */
[----:B------:R-:W-:-:S05]  /*727f0*/  FMUL R14, R4, R14 ;  /* 0x0000000e040e7220 */ /* 0x000fca0000400000 */
[----:B------:R0:W-:Y:S04]  /*72800*/  STL [R1+0x4e4], R14 ;  /* 0x0004e40e01007387 */ /* 0x0001e80000100800 */
[----:B0-----:R-:W4:Y:S01]  /*72810*/  LDL.LU R14, [R1+0x254] ;  /* 0x00025400010e7983 */ /* 0x001f220000300800 */
[----:B------:R-:W-:-:S05]  /*72820*/  FMUL R24, R4, R24 ;  /* 0x0000001804187220 */ /* 0x000fca0000400000 */
[----:B------:R0:W-:Y:S04]  /*72830*/  STL [R1+0x4e0], R24 ;  /* 0x0004e01801007387 */ /* 0x0001e80000100800 */
[----:B0-----:R-:W4:Y:S01]  /*72840*/  LDL.LU R24, [R1+0x258] ;  /* 0x0002580001187983 */ /* 0x001f220000300800 */
[----:B------:R-:W-:-:S05]  /*72850*/  FMUL R27, R4, R27 ;  /* 0x0000001b041b7220 */ /* 0x000fca0000400000 */
[----:B------:R0:W-:Y:S01]  /*72860*/  STL [R1+0x4dc], R27 ;  /* 0x0004dc1b01007387 */ /* 0x0001e20000100800 */
[----:B------:R-:W-:-:S03]  /*72870*/  FMUL R5, R4, R5 ;  /* 0x0000000504057220 */ /* 0x000fc60000400000 */
[----:B0-----:R-:W4:Y:S02]  /*72880*/  LDL.LU R27, [R1+0x1c] ;  /* 0x00001c00011b7983 */ /* 0x001f240000300800 */
[----:B------:R2:W-:Y:S02]  /*72890*/  STL [R1+0x4d8], R5 ;  /* 0x0004d80501007387 */ /* 0x0005e40000100800 */
[C---:B--2---:R-:W-:Y:S02]  /*728a0*/  FMUL R5, R4.reuse, R25 ;  /* 0x0000001904057220 */ /* 0x044fe40000400000 */
[C---:B------:R-:W-:Y:S01]  /*728b0*/  FMUL R17, R4.reuse, R17 ;  /* 0x0000001104117220 */ /* 0x040fe20000400000 */
[----:B------:R-:W2:Y:S02]  /*728c0*/  LDL.LU R25, [R1+0x25c] ;  /* 0x00025c0001197983 */ /* 0x000ea40000300800 */
[----:B------:R0:W-:Y:S02]  /*728d0*/  STL [R1+0x4d4], R5 ;  /* 0x0004d40501007387 */ /* 0x0001e40000100800 */
[----:B------:R1:W-:Y:S01]  /*728e0*/  STL [R1+0x4d0], R17 ;  /* 0x0004d01101007387 */ /* 0x0003e20000100800 */
[----:B0-----:R-:W-:-:S05]  /*728f0*/  FMUL R5, R4, R19 ;  /* 0x0000001304057220 */ /* 0x001fca0000400000 */
[----:B------:R0:W-:Y:S01]  /*72900*/  STL [R1+0x4cc], R5 ;  /* 0x0004cc0501007387 */ /* 0x0001e20000100800 */
[C---:B-1----:R-:W-:Y:S01]  /*72910*/  FMUL R17, R3.reuse, R28 ;  /* 0x0000001c03117220 */ /* 0x042fe20000400000 */
[----:B------:R1:W2:Y:S01]  /*72920*/  MUFU.RCP R4, R2 ;  /* 0x0000000200047308 */ /* 0x0002a20000001000 */
[----:B0-----:R-:W-:-:S03]  /*72930*/  FMUL R5, R3, R20 ;  /* 0x0000001403057220 */ /* 0x001fc60000400000 */
[----:B------:R0:W-:Y:S04]  /*72940*/  STL [R1+0x940], R17 ;  /* 0x0009401101007387 */ /* 0x0001e80000100800 */
[----:B------:R0:W-:Y:S01]  /*72950*/  STL [R1+0x93c], R5 ;  /* 0x00093c0501007387 */ /* 0x0001e20000100800 */
[C---:B-1----:R-:W-:Y:S02]  /*72960*/  FMUL R2, R3.reuse, R21 ;  /* 0x0000001503027220 */ /* 0x042fe40000400000 */
[C---:B0-----:R-:W-:Y:S02]  /*72970*/  FMUL R17, R3.reuse, R22 ;  /* 0x0000001603117220 */ /* 0x041fe40000400000 */
[C---:B------:R-:W-:Y:S01]  /*72980*/  FMUL R5, R3.reuse, R9 ;  /* 0x0000000903057220 */ /* 0x040fe20000400000 */
[----:B------:R0:W-:Y:S02]  /*72990*/  STL [R1+0x938], R2 ;  /* 0x0009380201007387 */ /* 0x0001e40000100800 */
[----:B------:R-:W-:Y:S02]  /*729a0*/  STL [R1+0x934], R17 ;  /* 0x0009341101007387 */ /* 0x000fe40000100800 */
[----:B------:R-:W2:Y:S01]  /*729b0*/  LDL.LU R9, [R1+0x260] ;  /* 0x0002600001097983 */ /* 0x000ea20000300800 */
[----:B------:R1:W-:Y:S01]  /*729c0*/  STL [R1+0x930], R5 ;  /* 0x0009300501007387 */ /* 0x0003e20000100800 */
[----:B0-----:R-:W-:-:S03]  /*729d0*/  FMUL R2, R3, R26 ;  /* 0x0000001a03027220 */ /* 0x001fc60000400000 */
[----:B------:R-:W2:Y:S02]  /*729e0*/  LDL.LU R26, [R1+0x268] ;  /* 0x00026800011a7983 */ /* 0x000ea40000300800 */
[----:B------:R0:W-:Y:S02]  /*729f0*/  STL [R1+0x92c], R2 ;  /* 0x00092c0201007387 */ /* 0x0001e40000100800 */
[C---:B-1----:R-:W-:Y:S02]  /*72a00*/  FMUL R5, R3.reuse, R23 ;  /* 0x0000001703057220 */ /* 0x042fe40000400000 */
[C---:B0-----:R-:W-:Y:S02]  /*72a10*/  FMUL R2, R3.reuse, R7 ;  /* 0x0000000703027220 */ /* 0x041fe40000400000 */
[----:B------:R-:W-:-:S03]  /*72a20*/  FMUL R7, R3, R8 ;  /* 0x0000000803077220 */ /* 0x000fc60000400000 */
[----:B------:R0:W-:Y:S01]  /*72a30*/  STL [R1+0x928], R2 ;  /* 0x0009280201007387 */ /* 0x0001e20000100800 */
[----:B------:R1:W-:Y:S02]  /*72a40*/  STL [R1+0x924], R5 ;  /* 0x0009240501007387 */ /* 0x0003e40000100800 */
[----:B------:R-:W-:Y:S02]  /*72a50*/  STL [R1+0x4c8], R7 ;  /* 0x0004c80701007387 */ /* 0x000fe40000100800 */
[C---:B0-----:R-:W-:Y:S02]  /*72a60*/  FMUL R2, R3.reuse, R10 ;  /* 0x0000000a03027220 */ /* 0x041fe40000400000 */
[C---:B-1----:R-:W-:Y:S02]  /*72a70*/  FMUL R5, R3.reuse, R29 ;  /* 0x0000001d03057220 */ /* 0x042fe40000400000 */
[----:B------:R-:W2:Y:S01]  /*72a80*/  LDL.LU R29, [R1+0x270] ;  /* 0x00027000011d7983 */ /* 0x000ea20000300800 */
[----:B------:R3:W-:Y:S02]  /*72a90*/  STL [R1+0x4c4], R2 ;  /* 0x0004c40201007387 */ /* 0x0007e40000100800 */
[----:B------:R4:W-:Y:S02]  /*72aa0*/  STL [R1+0x4c0], R5 ;  /* 0x0004c00501007387 */ /* 0x0009e40000100800 */
[----:B------:R-:W2:Y:S02]  /*72ab0*/  LDL.LU R10, [R1+0x278] ;  /* 0x00027800010a7983 */ /* 0x000ea40000300800 */
[----:B---3--:R-:W-:-:S02]  /*72ac0*/  FMUL R2, R3, R12 ;  /* 0x0000000c03027220 */ /* 0x008fc40000400000 */
[----:B------:R-:W3:Y:S03]  /*72ad0*/  LDL.LU R12, [R1+0x280] ;  /* 0x00028000010c7983 */ /* 0x000ee60000300800 */
[----:B------:R0:W-:Y:S02]  /*72ae0*/  STL [R1+0x4bc], R2 ;  /* 0x0004bc0201007387 */ /* 0x0001e40000100800 */
[C---:B----4-:R-:W-:Y:S02]  /*72af0*/  FMUL R5, R3.reuse, R13 ;  /* 0x0000000d03057220 */ /* 0x050fe40000400000 */
[----:B------:R-:W4:Y:S03]  /*72b00*/  LDL.LU R13, [R1+0x288] ;  /* 0x00028800010d7983 */ /* 0x000f260000300800 */
[----:B------:R1:W-:Y:S02]  /*72b10*/  STL [R1+0x4b8], R5 ;  /* 0x0004b80501007387 */ /* 0x0003e40000100800 */
[----:B0-----:R-:W-:-:S02]  /*72b20*/  FMUL R2, R3, R15 ;  /* 0x0000000f03027220 */ /* 0x001fc40000400000 */
[----:B------:R-:W4:Y:S03]  /*72b30*/  LDL.LU R15, [R1+0x290] ;  /* 0x00029000010f7983 */ /* 0x000f260000300800 */
[----:B------:R0:W-:Y:S02]  /*72b40*/  STL [R1+0x4b4], R2 ;  /* 0x0004b40201007387 */ /* 0x0001e40000100800 */
[C---:B-1----:R-:W-:Y:S02]  /*72b50*/  FMUL R5, R3.reuse, R14 ;  /* 0x0000000e03057220 */ /* 0x042fe40000400000 */
[----:B0-----:R-:W-:Y:S02]  /*72b60*/  FMUL R2, R3, R24 ;  /* 0x0000001803027220 */ /* 0x001fe40000400000 */
[----:B------:R-:W4:Y:S01]  /*72b70*/  LDL.LU R24, [R1+0x298] ;  /* 0x0002980001187983 */ /* 0x000f220000300800 */
[----:B------:R0:W-:Y:S02]  /*72b80*/  STL [R1+0x4b0], R5 ;  /* 0x0004b00501007387 */ /* 0x0001e40000100800 */
[----:B------:R2:W-:Y:S01]  /*72b90*/  STL [R1+0x4ac], R2 ;  /* 0x0004ac0201007387 */ /* 0x0005e20000100800 */
[----:B0-----:R-:W4:Y:S01]  /*72ba0*/  LDL.LU R5, [R1+0x2a0] ;  /* 0x0002a00001057983 */ /* 0x001f220000300800 */
[----:B------:R0:W1:Y:S03]  /*72bb0*/  MUFU.RCP R3, R27 ;  /* 0x0000001b00037308 */ /* 0x0000660000001000 */
[----:B0-----:R-:W4:Y:S01]  /*72bc0*/  LDL.LU R27, [R1+0x2a8] ;  /* 0x0002a800011b7983 */ /* 0x001f220000300800 */
[----:B------:R-:W4:Y:S02]  /*72bd0*/  LDL.LU R17, [R1+0x2b0] ;  /* 0x0002b00001117983 */ /* 0x000f240000300800 */
[----:B------:R-:W4:Y:S02]  /*72be0*/  LDL.LU R19, [R1+0x2b8] ;  /* 0x0002b80001137983 */ /* 0x000f240000300800 */
[----:B--2---:R-:W-:-:S05]  /*72bf0*/  FMUL R2, R0, R25 ;  /* 0x0000001900027220 */ /* 0x004fca0000400000 */
        /* <DEDUP_REMOVED lines=9> */
[----:B------:R-:W-:-:S05]  /*72c90*/  FMUL R9, R0, R9 ;  /* 0x0000000900097220 */ /* 0x000fca0000400000 */
[----:B------:R-:W-:Y:S01]  /*72ca0*/  STL [R1+0x91c], R9 ;  /* 0x00091c0901007387 */ /* 0x000fe20000100800 */
[----:B------:R-:W2:Y:S02]  /*72cb0*/  LDL.LU R23, [R1+0x284] ;  /* 0x0002840001177983 */ /* 0x000ea40000300800 */
[----:B------:R-:W-:-:S05]  /*72cc0*/  FMUL R8, R0, R26 ;  /* 0x0000001a00087220 */ /* 0x000fca0000400000 */
[----:B------:R0:W-:Y:S04]  /*72cd0*/  STL [R1+0x918], R8 ;  /* 0x0009180801007387 */ /* 0x0001e80000100800 */
[----:B0-----:R-:W2:Y:S01]  /*72ce0*/  LDL.LU R8, [R1+0x28c] ;  /* 0x00028c0001087983 */ /* 0x001ea20000300800 */
[----:B------:R-:W2:Y:S02]  /*72cf0*/  LDL.LU R9, [R1+0x294] ;  /* 0x0002940001097983 */ /* 0x000ea40000300800 */
[----:B------:R-:W2:Y:S02]  /*72d00*/  LDL.LU R26, [R1+0x29c] ;  /* 0x00029c00011a7983 */ /* 0x000ea40000300800 */
[C---:B------:R-:W-:Y:S02]  /*72d10*/  FMUL R29, R0.reuse, R29 ;  /* 0x0000001d001d7220 */ /* 0x040fe40000400000 */
[----:B------:R-:W-:-:S03]  /*72d20*/  FMUL R10, R0, R10 ;  /* 0x0000000a000a7220 */ /* 0x000fc60000400000 */
[----:B------:R0:W-:Y:S04]  /*72d30*/  STL [R1+0x914], R29 ;  /* 0x0009141d01007387 */ /* 0x0001e80000100800 */
[----:B0-----:R-:W2:Y:S01]  /*72d40*/  LDL.LU R29, [R1+0x2a4] ;  /* 0x0002a400011d7983 */ /* 0x001ea20000300800 */
[----:B------:R0:W-:Y:S02]  /*72d50*/  STL [R1+0x910], R10 ;  /* 0x0009100a01007387 */ /* 0x0001e40000100800 */
[C---:B---3--:R-:W-:Y:S01]  /*72d60*/  FMUL R12, R0.reuse, R12 ;  /* 0x0000000c000c7220 */ /* 0x048fe20000400000 */
[----:B0-----:R-:W3:Y:S04]  /*72d70*/  LDL.LU R10, [R1+0x2ac] ;  /* 0x0002ac00010a7983 */ /* 0x001ee80000300800 */
[----:B------:R0:W-:Y:S02]  /*72d80*/  STL [R1+0x66c], R12 ;  /* 0x00066c0c01007387 */ /* 0x0001e40000100800 */
[C---:B----4-:R-:W-:Y:S01]  /*72d90*/  FMUL R13, R0.reuse, R13 ;  /* 0x0000000d000d7220 */ /* 0x050fe20000400000 */
[----:B0-----:R-:W4:Y:S01]  /*72da0*/  LDL.LU R12, [R1+0x2b4] ;  /* 0x0002b400010c7983 */ /* 0x001f220000300800 */
[----:B------:R-:W-:-:S03]  /*72db0*/  FMUL R15, R0, R15 ;  /* 0x0000000f000f7220 */ /* 0x000fc60000400000 */
[----:B------:R0:W-:Y:S04]  /*72dc0*/  STL [R1+0x668], R13 ;  /* 0x0006680d01007387 */ /* 0x0001e80000100800 */
[----:B0-----:R-:W4:Y:S01]  /*72dd0*/  LDL.LU R13, [R1+0x2bc] ;  /* 0x0002bc00010d7983 */ /* 0x001f220000300800 */
[----:B------:R0:W-:Y:S03]  /*72de0*/  STL [R1+0x664], R15 ;  /* 0x0006640f01007387 */ /* 0x0001e60000100800 */
[----:B0-----:R-:W4:Y:S01]  /*72df0*/  LDL.LU R15, [R1+0x2c4] ;  /* 0x0002c400010f7983 */ /* 0x001f220000300800 */
[----:B------:R-:W-:-:S05]  /*72e00*/  FMUL R24, R0, R24 ;  /* 0x0000001800187220 */ /* 0x000fca0000400000 */
[----:B------:R0:W-:Y:S01]  /*72e10*/  STL [R1+0x4a8], R24 ;  /* 0x0004a81801007387 */ /* 0x0001e20000100800 */
[----:B------:R-:W-:-:S03]  /*72e20*/  FMUL R5, R0, R5 ;  /* 0x0000000500057220 */ /* 0x000fc60000400000 */
[----:B0-----:R-:W4:Y:S02]  /*72e30*/  LDL.LU R24, [R1+0x2cc] ;  /* 0x0002cc0001187983 */ /* 0x001f240000300800 */
[----:B------:R0:W-:Y:S02]  /*72e40*/  STL [R1+0x4a4], R5 ;  /* 0x0004a40501007387 */ /* 0x0001e40000100800 */
[C---:B0-----:R-:W-:Y:S02]  /*72e50*/  FMUL R5, R0.reuse, R27 ;  /* 0x0000001b00057220 */ /* 0x041fe40000400000 */
[----:B------:R-:W4:Y:S03]  /*72e60*/  LDL.LU R27, [R1+0x2d4] ;  /* 0x0002d400011b7983 */ /* 0x000f260000300800 */
[----:B------:R0:W-:Y:S02]  /*72e70*/  STL [R1+0x4a0], R5 ;  /* 0x0004a00501007387 */ /* 0x0001e40000100800 */
[----:B------:R-:W-:-:S02]  /*72e80*/  FMUL R19, R0, R19 ;  /* 0x0000001300137220 */ /* 0x000fc40000400000 */
[----:B0-----:R-:W-:-:S05]  /*72e90*/  FMUL R5, R0, R17 ;  /* 0x0000001100057220 */ /* 0x001fca0000400000 */
[----:B------:R0:W-:Y:S01]  /*72ea0*/  STL [R1+0x2a8], R5 ;  /* 0x0002a80501007387 */ /* 0x0001e20000100800 */
[----:B------:R-:W-:Y:S02]  /*72eb0*/  STL [R1+0x2a0], R19 ;  /* 0x0002a01301007387 */ /* 0x000fe40000100800 */
[C---:B--2---:R-:W-:Y:S02]  /*72ec0*/  FMUL R17, R0.reuse, R2 ;  /* 0x0000000200117220 */ /* 0x044fe40000400000 */
[C---:B0-----:R-:W-:Y:S02]  /*72ed0*/  FMUL R5, R0.reuse, R28 ;  /* 0x0000001c00057220 */ /* 0x041fe40000400000 */
[----:B------:R-:W-:Y:S01]  /*72ee0*/  FMUL R2, R0, R20 ;  /* 0x0000001400027220 */ /* 0x000fe20000400000 */
[----:B------:R0:W-:Y:S02]  /*72ef0*/  STL [R1+0x298], R17 ;  /* 0x0002981101007387 */ /* 0x0001e40000100800 */
[----:B------:R2:W-:Y:S02]  /*72f00*/  STL [R1+0x290], R5 ;  /* 0x0002900501007387 */ /* 0x0005e40000100800 */
[----:B------:R1:W-:Y:S02]  /*72f10*/  STL [R1+0x288], R2 ;  /* 0x0002880201007387 */ /* 0x0003e40000100800 */
[----:B0-----:R-:W-:-:S02]  /*72f20*/  FMUL R17, R4, R22 ;  /* 0x0000001604117220 */ /* 0x001fc40000400000 */
[C---:B--2---:R-:W-:Y:S02]  /*72f30*/  FMUL R5, R4.reuse, R14 ;  /* 0x0000000e04057220 */ /* 0x044fe40000400000 */
[C---:B-1----:R-:W-:Y:S01]  /*72f40*/  FMUL R2, R4.reuse, R25 ;  /* 0x0000001904027220 */ /* 0x042fe20000400000 */
[----:B------:R-:W-:Y:S01]  /*72f50*/  STL [R1+0x660], R17 ;  /* 0x0006601101007387 */ /* 0x000fe20000100800 */
[----:B------:R-:W2:Y:S02]  /*72f60*/  LDL.LU R14, [R1+0x2d8] ;  /* 0x0002d800010e7983 */ /* 0x000ea40000300800 */
[----:B------:R-:W-:Y:S02]  /*72f70*/  STL [R1+0x65c], R5 ;  /* 0x00065c0501007387 */ /* 0x000fe40000100800 */
[----:B------:R-:W2:Y:S01]  /*72f80*/  LDL.LU R25, [R1+0x24] ;  /* 0x0000240001197983 */ /* 0x000ea20000300800 */
[----:B------:R0:W-:Y:S02]  /*72f90*/  STL [R1+0x658], R2 ;  /* 0x0006580201007387 */ /* 0x0001e40000100800 */
[----:B0-----:R-:W-:-:S02]  /*72fa0*/  FMUL R2, R4, R7 ;  /* 0x0000000704027220 */ /* 0x001fc40000400000 */
[----:B------:R-:W-:-:S03]  /*72fb0*/  FMUL R5, R4, R23 ;  /* 0x0000001704057220 */ /* 0x000fc60000400000 */
[----:B------:R0:W-:Y:S02]  /*72fc0*/  STL [R1+0x654], R2 ;  /* 0x0006540201007387 */ /* 0x0001e40000100800 */
[----:B------:R1:W-:Y:S02]  /*72fd0*/  STL [R1+0x650], R5 ;  /* 0x0006500501007387 */ /* 0x0003e40000100800 */
[C---:B------:R-:W-:Y:S02]  /*72fe0*/  FMUL R7, R4.reuse, R8 ;  /* 0x0000000804077220 */ /* 0x040fe40000400000 */
[C---:B0-----:R-:W-:Y:S02]  /*72ff0*/  FMUL R2, R4.reuse, R9 ;  /* 0x0000000904027220 */ /* 0x041fe40000400000 */
[C---:B-1----:R-:W-:Y:S01]  /*73000*/  FMUL R5, R4.reuse, R26 ;  /* 0x0000001a04057220 */ /* 0x042fe20000400000 */
[----:B------:R-:W-:Y:S01]  /*73010*/  STL [R1+0x64c], R7 ;  /* 0x00064c0701007387 */ /* 0x000fe20000100800 */
[----:B------:R-:W2:Y:S02]  /*73020*/  LDL.LU R26, [R1+0x2dc] ;  /* 0x0002dc00011a7983 */ /* 0x000ea40000300800 */
[----:B------:R0:W-:Y:S01]  /*73030*/  STL [R1+0x648], R2 ;  /* 0x0006480201007387 */ /* 0x0001e20000100800 */
[----:B------:R3:W-:Y:S04]  /*73040*/  STL [R1+0x644], R5 ;  /* 0x0006440501007387 */ /* 0x0007e80000100800 */
[----:B------:R-:W2:Y:S01]  /*73050*/  LDL.LU R9, [R1+0x2e0] ;  /* 0x0002e00001097983 */ /* 0x000ea20000300800 */
[----:B0-----:R-:W-:-:S03]  /*73060*/  FMUL R2, R4, R29 ;  /* 0x0000001d04027220 */ /* 0x001fc60000400000 */
[----:B------:R-:W2:Y:S02]  /*73070*/  LDL.LU R29, [R1+0x2e4] ;  /* 0x0002e400011d7983 */ /* 0x000ea40000300800 */
[----:B------:R4:W-:Y:S02]  /*73080*/  STL [R1+0x27c], R2 ;  /* 0x00027c0201007387 */ /* 0x0009e40000100800 */
[C---:B---3--:R-:W-:Y:S02]  /*73090*/  FMUL R5, R4.reuse, R10 ;  /* 0x0000000a04057220 */ /* 0x048fe40000400000 */
[----:B------:R-:W3:Y:S03]  /*730a0*/  LDL.LU R10, [R1+0x2ec] ;  /* 0x0002ec00010a7983 */ /* 0x000ee60000300800 */
[----:B------:R0:W-:Y:S02]  /*730b0*/  STL [R1+0x278], R5 ;  /* 0x0002780501007387 */ /* 0x0001e40000100800 */
[----:B----4-:R-:W-:-:S02]  /*730c0*/  FMUL R2, R4, R12 ;  /* 0x0000000c04027220 */ /* 0x010fc40000400000 */
[----:B------:R-:W4:Y:S03]  /*730d0*/  LDL.LU R12, [R1+0x2f4] ;  /* 0x0002f400010c7983 */ /* 0x000f260000300800 */
[----:B------:R1:W-:Y:S02]  /*730e0*/  STL [R1+0x26c], R2 ;  /* 0x00026c0201007387 */ /* 0x0003e40000100800 */
[C---:B0-----:R-:W-:Y:S02]  /*730f0*/  FMUL R5, R4.reuse, R15 ;  /* 0x0000000f04057220 */ /* 0x041fe40000400000 */
[----:B------:R-:W4:Y:S01]  /*73100*/  LDL.LU R15, [R1+0x2fc] ;  /* 0x0002fc00010f7983 */ /* 0x000f220000300800 */
[----:B-1----:R-:W-:-:S05]  /*73110*/  FMUL R2, R4, R13 ;  /* 0x0000000d04027220 */ /* 0x002fca0000400000 */
[----:B------:R-:W-:Y:S01]  /*73120*/  STL [R1+0x268], R2 ;  /* 0x0002680201007387 */ /* 0x000fe20000100800 */
[----:B------:R0:W-:Y:S03]  /*73130*/  STL [R1+0x25c], R5 ;  /* 0x00025c0501007387 */ /* 0x0001e60000100800 */
[----:B0-----:R-:W4:Y:S01]  /*73140*/  LDL.LU R5, [R1+0x304] ;  /* 0x0003040001057983 */ /* 0x001f220000300800 */
[----:B------:R-:W-:-:S03]  /*73150*/  FMUL R2, R4, R24 ;  /* 0x0000001804027220 */ /* 0x000fc60000400000 */
[----:B------:R-:W4:Y:S04]  /*73160*/  LDL.LU R24, [R1+0x30c] ;  /* 0x00030c0001187983 */ /* 0x000f280000300800 */
[----:B------:R0:W-:Y:S01]  /*73170*/  STL [R1+0x258], R2 ;  /* 0x0002580201007387 */ /* 0x0001e20000100800 */
[----:B------:R-:W4:Y:S02]  /*73180*/  LDL.LU R17, [R1+0x314] ;  /* 0x0003140001117983 */ /* 0x000f240000300800 */
[----:B------:R-:W4:Y:S02]  /*73190*/  LDL.LU R19, [R1+0x31c] ;  /* 0x00031c0001137983 */ /* 0x000f240000300800 */
[----:B0-----:R-:W-:-:S05]  /*731a0*/  FMUL R2, R4, R27 ;  /* 0x0000001b04027220 */ /* 0x001fca0000400000 */
[----:B------:R0:W-:Y:S01]  /*731b0*/  STL [R1+0x20c], R2 ;  /* 0x00020c0201007387 */ /* 0x0001e20000100800 */
[----:B------:R1:W2:Y:S03]  /*731c0*/  MUFU.RCP R0, R21 ;  /* 0x0000001500007308 */ /* 0x0002a60000001000 */
[----:B0-----:R-:W4:Y:S01]  /*731d0*/  LDL.LU R2, [R1+0x324] ;  /* 0x0003240001027983 */ /* 0x001f220000300800 */
[----:B------:R-:W4:Y:S02]  /*731e0*/  LDL.LU R28, [R1+0x32c] ;  /* 0x00032c00011c7983 */ /* 0x000f240000300800 */
[----:B------:R-:W4:Y:S02]  /*731f0*/  LDL.LU R20, [R1+0x334] ;  /* 0x0003340001147983 */ /* 0x000f240000300800 */
[----:B-1----:R-:W4:Y:S01]  /*73200*/  LDL.LU R21, [R1+0x338] ;  /* 0x0003380001157983 */ /* 0x002f220000300800 */
[----:B------:R-:W4:Y:S01]  /*73210*/  LDL.LU R22, [R1+0x340] ;  /* 0x0003400001167983 */ /* 0x000f220000300800 */
[----:B------:R-:W4:Y:S02]  /*73220*/  LDL.LU R13, [R1+0x348] ;  /* 0x00034800010d7983 */ /* 0x000f240000300800 */
[----:B------:R-:W4:Y:S02]  /*73230*/  LDL.LU R27, [R1+0x28] ;  /* 0x00002800011b7983 */ /* 0x000f240000300800 */
[----:B------:R-:W4:Y:S02]  /*73240*/  LDL.LU R7, [R1+0x2e8] ;  /* 0x0002e80001077983 */ /* 0x000f240000300800 */
[----:B--2---:R-:W-:-:S05]  /*73250*/  FMUL R8, R4, R14 ;  /* 0x0000000e04087220 */ /* 0x004fca0000400000 */
[----:B------:R0:W-:Y:S01]  /*73260*/  STL [R1+0x208], R8 ;  /* 0x0002080801007387 */ /* 0x0001e20000100800 */
[----:B------:R-:W2:Y:S01]  /*73270*/  LDL.LU R23, [R1+0x2f0] ;  /* 0x0002f00001177983 */ /* 0x000ea20000300800 */
[----:B------:R1:W2:Y:S02]  /*73280*/  MUFU.RCP R4, R25 ;  /* 0x0000001900047308 */ /* 0x0002a40000001000 */
[----:B0-----:R-:W2:Y:S01]  /*73290*/  LDL.LU R8, [R1+0x2f8] ;  /* 0x0002f80001087983 */ /* 0x001ea20000300800 */
[----:B------:R-:W2:Y:S02]  /*732a0*/  LDL.LU R14, [R1+0x300] ;  /* 0x00030000010e7983 */ /* 0x000ea40000300800 */
[----:B-1----:R-:W2:Y:S02]  /*732b0*/  LDL.LU R25, [R1+0x308] ;  /* 0x0003080001197983 */ /* 0x002ea40000300800 */
[C---:B------:R-:W-:Y:S02]  /*732c0*/  FMUL R26, R3.reuse, R26 ;  /* 0x0000001a031a7220 */ /* 0x040fe40000400000 */
[----:B------:R-:W-:-:S03]  /*732d0*/  FMUL R9, R3, R9 ;  /* 0x0000000903097220 */ /* 0x000fc60000400000 */
[----:B------:R0:W-:Y:S04]  /*732e0*/  STL [R1+0x640], R26 ;  /* 0x0006401a01007387 */ /* 0x0001e80000100800 */
[----:B0-----:R-:W2:Y:S01]  /*732f0*/  LDL.LU R26, [R1+0x310] ;  /* 0x00031000011a7983 */ /* 0x001ea20000300800 */
[----:B------:R0:W-:Y:S02]  /*73300*/  STL [R1+0x63c], R9 ;  /* 0x00063c0901007387 */ /* 0x0001e40000100800 */
[C---:B------:R-:W-:Y:S01]  /*73310*/  FMUL R29, R3.reuse, R29 ;  /* 0x0000001d031d7220 */ /* 0x040fe20000400000 */
[----:B0-----:R-:W2:Y:S04]  /*73320*/  LDL.LU R9, [R1+0x318] ;  /* 0x0003180001097983 */ /* 0x001ea80000300800 */
[----:B------:R0:W-:Y:S01]  /*73330*/  STL [R1+0x638], R29 ;  /* 0x0006381d01007387 */ /* 0x0001e20000100800 */
[----:B---3--:R-:W-:-:S03]  /*73340*/  FMUL R10, R3, R10 ;  /* 0x0000000a030a7220 */ /* 0x008fc60000400000 */
[----:B0-----:R-:W3:Y:S02]  /*73350*/  LDL.LU R29, [R1+0x320] ;  /* 0x00032000011d7983 */ /* 0x001ee40000300800 */
[----:B------:R0:W-:Y:S02]  /*73360*/  STL [R1+0x634], R10 ;  /* 0x0006340a01007387 */ /* 0x0001e40000100800 */
[C---:B----4-:R-:W-:Y:S01]  /*73370*/  FMUL R12, R3.reuse, R12 ;  /* 0x0000000c030c7220 */ /* 0x050fe20000400000 */
[----:B0-----:R-:W4:Y:S04]  /*73380*/  LDL.LU R10, [R1+0x328] ;  /* 0x00032800010a7983 */ /* 0x001f280000300800 */
[----:B------:R0:W-:Y:S04]  /*73390*/  STL [R1+0x630], R12 ;  /* 0x0006300c01007387 */ /* 0x0001e80000100800 */
[----:B0-----:R-:W4:Y:S01]  /*733a0*/  LDL.LU R12, [R1+0x330] ;  /* 0x00033000010c7983 */ /* 0x001f220000300800 */
[----:B------:R-:W-:-:S05]  /*733b0*/  FMUL R15, R3, R15 ;  /* 0x0000000f030f7220 */ /* 0x000fca0000400000 */
[----:B------:R0:W-:Y:S04]  /*733c0*/  STL [R1+0x62c], R15 ;  /* 0x00062c0f01007387 */ /* 0x0001e80000100800 */
[----:B0-----:R-:W4:Y:S01]  /*733d0*/  LDL.LU R15, [R1+0x33c] ;  /* 0x00033c00010f7983 */ /* 0x001f220000300800 */
[----:B------:R-:W-:-:S05]  /*733e0*/  FMUL R5, R3, R5 ;  /* 0x0000000503057220 */ /* 0x000fca0000400000 */
[----:B------:R0:W-:Y:S02]  /*733f0*/  STL [R1+0x628], R5 ;  /* 0x0006280501007387 */ /* 0x0001e40000100800 */
[C---:B0-----:R-:W-:Y:S02]  /*73400*/  FMUL R5, R3.reuse, R24 ;  /* 0x0000001803057220 */ /* 0x041fe40000400000 */
[----:B------:R-:W4:Y:S03]  /*73410*/  LDL.LU R24, [R1+0x344] ;  /* 0x0003440001187983 */ /* 0x000f260000300800 */
[----:B------:R0:W-:Y:S02]  /*73420*/  STL [R1+0x624], R5 ;  /* 0x0006240501007387 */ /* 0x0001e40000100800 */
[C---:B------:R-:W-:Y:S02]  /*73430*/  FMUL R19, R3.reuse, R19 ;  /* 0x0000001303137220 */ /* 0x040fe40000400000 */
[----:B0-----:R-:W-:-:S05]  /*73440*/  FMUL R5, R3, R17 ;  /* 0x0000001103057220 */ /* 0x001fca0000400000 */
[----:B------:R0:W-:Y:S01]  /*73450*/  STL [R1+0x204], R5 ;  /* 0x0002040501007387 */ /* 0x0001e20000100800 */
[C---:B------:R-:W-:Y:S02]  /*73460*/  FMUL R17, R3.reuse, R2 ;  /* 0x0000000203117220 */ /* 0x040fe40000400000 */
[----:B------:R-:W-:Y:S02]  /*73470*/  STL [R1+0x200], R19 ;  /* 0x0002001301007387 */ /* 0x000fe40000100800 */
[C---:B------:R-:W-:Y:S01]  /*73480*/  FMUL R2, R3.reuse, R20 ;  /* 0x0000001403027220 */ /* 0x040fe20000400000 */
[----:B------:R1:W-:Y:S01]  /*73490*/  STL [R1+0x1fc], R17 ;  /* 0x0001fc1101007387 */ /* 0x0003e20000100800 */
[----:B0-----:R-:W-:-:S05]  /*734a0*/  FMUL R5, R3, R28 ;  /* 0x0000001c03057220 */ /* 0x001fca0000400000 */
[----:B------:R0:W-:Y:S01]  /*734b0*/  STL [R1+0x1f8], R5 ;  /* 0x0001f80501007387 */ /* 0x0001e20000100800 */
[C---:B-1----:R-:W-:Y:S02]  /*734c0*/  FMUL R17, R3.reuse, R21 ;  /* 0x0000001503117220 */ /* 0x042fe40000400000 */
[----:B------:R1:W-:Y:S03]  /*734d0*/  STL [R1+0x1f4], R2 ;  /* 0x0001f40201007387 */ /* 0x0003e60000100800 */
[----:B------:R-:W-:Y:S01]  /*734e0*/  STL [R1+0x1f0], R17 ;  /* 0x0001f01101007387 */ /* 0x000fe20000100800 */
[C---:B0-----:R-:W-:Y:S02]  /*734f0*/  FMUL R5, R3.reuse, R22 ;  /* 0x0000001603057220 */ /* 0x041fe40000400000 */
[----:B-1----:R-:W-:-:S03]  /*73500*/  FMUL R2, R3, R13 ;  /* 0x0000000d03027220 */ /* 0x002fc60000400000 */
[----:B------:R-:W-:Y:S01]  /*73510*/  STL [R1+0x1ec], R5 ;  /* 0x0001ec0501007387 */ /* 0x000fe20000100800 */
[----:B------:R-:W4:Y:S01]  /*73520*/  LDL.LU R13, [R1+0x34c] ;  /* 0x00034c00010d7983 */ /* 0x000f220000300800 */
[----:B------:R0:W1:Y:S01]  /*73530*/  MUFU.RCP R3, R27 ;  /* 0x0000001b00037308 */ /* 0x0000620000001000 */
[----:B------:R0:W-:Y:S02]  /*73540*/  STL [R1+0x1d8], R2 ;  /* 0x0001d80201007387 */ /* 0x0001e40000100800 */
[----:B0-----:R-:W4:Y:S01]  /*73550*/  LDL.LU R27, [R1+0x350] ;  /* 0x00035000011b7983 */ /* 0x001f220000300800 */
[----:B------:R-:W-:-:S05]  /*73560*/  FMUL R2, R0, R7 ;  /* 0x0000000700027220 */ /* 0x000fca0000400000 */
[----:B------:R0:W-:Y:S01]  /*73570*/  STL [R1+0x620], R2 ;  /* 0x0006200201007387 */ /* 0x0001e20000100800 */
[----:B--2---:R-:W-:-:S05]  /*73580*/  FMUL R5, R0, R23 ;  /* 0x0000001700057220 */ /* 0x004fca0000400000 */
[----:B------:R2:W-:Y:S01]  /*73590*/  STL [R1+0x61c], R5 ;  /* 0x00061c0501007387 */ /* 0x0005e20000100800 */
[C---:B------:R-:W-:Y:S02]  /*735a0*/  FMUL R7, R0.reuse, R8 ;  /* 0x0000000800077220 */ /* 0x040fe40000400000 */
[----:B0-----:R-:W-:-:S03]  /*735b0*/  FMUL R2, R0, R14 ;  /* 0x0000000e00027220 */ /* 0x001fc60000400000 */
[----:B------:R-:W-:Y:S01]  /*735c0*/  STL [R1+0x618], R7 ;  /* 0x0006180701007387 */ /* 0x000fe20000100800 */
[----:B--2---:R-:W-:-:S03]  /*735d0*/  FMUL R5, R0, R25 ;  /* 0x0000001900057220 */ /* 0x004fc60000400000 */
[----:B------:R-:W2:Y:S01]  /*735e0*/  LDL.LU R14, [R1+0x354] ;  /* 0x00035400010e7983 */ /* 0x000ea20000300800 */
[----:B------:R0:W-:Y:S03]  /*735f0*/  STL [R1+0x614], R2 ;  /* 0x0006140201007387 */ /* 0x0001e60000100800 */
[----:B------:R0:W-:Y:S01]  /*73600*/  STL [R1+0x610], R5 ;  /* 0x0006100501007387 */ /* 0x0001e20000100800 */
[----:B------:R-:W2:Y:S02]  /*73610*/  LDL.LU R25, [R1+0x358] ;  /* 0x0003580001197983 */ /* 0x000ea40000300800 */
[C---:B0-----:R-:W-:Y:S02]  /*73620*/  FMUL R2, R0.reuse, R26 ;  /* 0x0000001a00027220 */ /* 0x041fe40000400000 */
[----:B------:R-:W2:Y:S03]  /*73630*/  LDL.LU R26, [R1+0x2c] ;  /* 0x00002c00011a7983 */ /* 0x000ea60000300800 */
[----:B------:R3:W-:Y:S02]  /*73640*/  STL [R1+0x60c], R2 ;  /* 0x00060c0201007387 */ /* 0x0007e40000100800 */
[----:B------:R-:W-:-:S02]  /*73650*/  FMUL R5, R0, R9 ;  /* 0x0000000900057220 */ /* 0x000fc40000400000 */
[----:B------:R-:W2:Y:S03]  /*73660*/  LDL.LU R9, [R1+0x35c] ;  /* 0x00035c0001097983 */ /* 0x000ea60000300800 */
[----:B------:R-:W-:Y:S02]  /*73670*/  STL [R1+0x608], R5 ;  /* 0x0006080501007387 */ /* 0x000fe40000100800 */
[C---:B---3--:R-:W-:Y:S02]  /*73680*/  FMUL R2, R0.reuse, R29 ;  /* 0x0000001d00027220 */ /* 0x048fe40000400000 */
[----:B------:R-:W3:Y:S03]  /*73690*/  LDL.LU R29, [R1+0x360] ;  /* 0x00036000011d7983 */ /* 0x000ee60000300800 */
[----:B------:R4:W-:Y:S02]  /*736a0*/  STL [R1+0x604], R2 ;  /* 0x0006040201007387 */ /* 0x0009e40000100800 */
[----:B----4-:R-:W-:-:S02]  /*736b0*/  FMUL R2, R0, R10 ;  /* 0x0000000a00027220 */ /* 0x010fc40000400000 */
[C---:B------:R-:W-:Y:S02]  /*736c0*/  FMUL R5, R0.reuse, R12 ;  /* 0x0000000c00057220 */ /* 0x040fe40000400000 */
[----:B------:R-:W4:Y:S01]  /*736d0*/  LDL.LU R12, [R1+0x364] ;  /* 0x00036400010c7983 */ /* 0x000f220000300800 */
[----:B------:R-:W-:Y:S02]  /*736e0*/  STL [R1+0x1d4], R2 ;  /* 0x0001d40201007387 */ /* 0x000fe40000100800 */
[----:B------:R0:W-:Y:S02]  /*736f0*/  STL [R1+0x1d0], R5 ;  /* 0x0001d00501007387 */ /* 0x0001e40000100800 */
[----:B0-----:R-:W4:Y:S01]  /*73700*/  LDL.LU R5, [R1+0x368] ;  /* 0x0003680001057983 */ /* 0x001f220000300800 */
[----:B------:R-:W-:-:S03]  /*73710*/  FMUL R2, R0, R15 ;  /* 0x0000000f00027220 */ /* 0x000fc60000400000 */
[----:B------:R-:W4:Y:S04]  /*73720*/  LDL.LU R15, [R1+0x36c] ;  /* 0x00036c00010f7983 */ /* 0x000f280000300800 */
[----:B------:R0:W-:Y:S01]  /*73730*/  STL [R1+0x1cc], R2 ;  /* 0x0001cc0201007387 */ /* 0x0001e20000100800 */
[----:B------:R-:W4:Y:S02]  /*73740*/  LDL.LU R17, [R1+0x370] ;  /* 0x0003700001117983 */ /* 0x000f240000300800 */
[----:B------:R-:W4:Y:S02]  /*73750*/  LDL.LU R19, [R1+0x380] ;  /* 0x0003800001137983 */ /* 0x000f240000300800 */
[----:B0-----:R-:W-:-:S05]  /*73760*/  FMUL R2, R0, R24 ;  /* 0x0000001800027220 */ /* 0x001fca0000400000 */
[----:B------:R0:W-:Y:S04]  /*73770*/  STL [R1+0x1c8], R2 ;  /* 0x0001c80201007387 */ /* 0x0001e80000100800 */
[----:B0-----:R-:W4:Y:S01]  /*73780*/  LDL.LU R2, [R1+0x388] ;  /* 0x0003880001027983 */ /* 0x001f220000300800 */
[----:B------:R-:W4:Y:S02]  /*73790*/  LDL.LU R28, [R1+0x390] ;  /* 0x00039000011c7983 */ /* 0x000f240000300800 */
[----:B------:R-:W4:Y:S02]  /*737a0*/  LDL.LU R20, [R1+0x398] ;  /* 0x0003980001147983 */ /* 0x000f240000300800 */
[----:B------:R-:W4:Y:S01]  /*737b0*/  LDL.LU R21, [R1+0x3a4] ;  /* 0x0003a40001157983 */ /* 0x000f220000300800 */
[----:B------:R-:W4:Y:S01]  /*737c0*/  LDL.LU R22, [R1+0x3ac] ;  /* 0x0003ac0001167983 */ /* 0x000f220000300800 */
[----:B------:R-:W4:Y:S02]  /*737d0*/  LDL.LU R10, [R1+0x3b8] ;  /* 0x0003b800010a7983 */ /* 0x000f240000300800 */
[----:B------:R-:W4:Y:S02]  /*737e0*/  LDL.LU R24, [R1+0x550] ;  /* 0x0005500001187983 */ /* 0x000f240000300800 */
[----:B------:R-:W4:Y:S02]  /*737f0*/  LDL.LU R7, [R1+0x558] ;  /* 0x0005580001077983 */ /* 0x000f240000300800 */
[----:B------:R-:W-:-:S05]  /*73800*/  FMUL R13, R0, R13 ;  /* 0x0000000d000d7220 */ /* 0x000fca0000400000 */
[----:B------:R-:W-:Y:S01]  /*73810*/  STL [R1+0x1c4], R13 ;  /* 0x0001c40d01007387 */ /* 0x000fe20000100800 */
[----:B------:R-:W4:Y:S02]  /*73820*/  LDL.LU R23, [R1+0x560] ;  /* 0x0005600001177983 */ /* 0x000f240000300800 */
[----:B------:R-:W-:-:S05]  /*73830*/  FMUL R8, R0, R27 ;  /* 0x0000001b00087220 */ /* 0x000fca0000400000 */
[----:B------:R0:W-:Y:S04]  /*73840*/  STL [R1+0x1c0], R8 ;  /* 0x0001c00801007387 */ /* 0x0001e80000100800 */
[----:B0-----:R-:W4:Y:S01]  /*73850*/  LDL.LU R8, [R1+0x30] ;  /* 0x0000300001087983 */ /* 0x001f220000300800 */
[----:B------:R-:W1:Y:S02]  /*73860*/  LDL.LU R13, [R1+0x374] ;  /* 0x00037400010d7983 */ /* 0x000e640000300800 */
[----:B------:R-:W4:Y:S02]  /*73870*/  LDL.LU R27, [R1+0x384] ;  /* 0x00038400011b7983 */ /* 0x000f240000300800 */
[----:B--2---:R-:W-:-:S05]  /*73880*/  FMUL R14, R0, R14 ;  /* 0x0000000e000e7220 */ /* 0x004fca0000400000 */
[----:B------:R0:W-:Y:S01]  /*73890*/  STL [R1+0x1bc], R14 ;  /* 0x0001bc0e01007387 */ /* 0x0001e20000100800 */
[----:B------:R-:W-:-:S03]  /*738a0*/  FMUL R25, R0, R25 ;  /* 0x0000001900197220 */ /* 0x000fc60000400000 */
[----:B0-----:R-:W2:Y:S02]  /*738b0*/  LDL.LU R14, [R1+0x38c] ;  /* 0x00038c00010e7983 */ /* 0x001ea40000300800 */
[----:B------:R0:W-:Y:S02]  /*738c0*/  STL [R1+0x1b8], R25 ;  /* 0x0001b81901007387 */ /* 0x0001e40000100800 */
[----:B0-----:R-:W2:Y:S01]  /*738d0*/  LDL.LU R25, [R1+0x394] ;  /* 0x0003940001197983 */ /* 0x001ea20000300800 */
[----:B------:R0:W1:Y:S03]  /*738e0*/  MUFU.RCP R0, R26 ;  /* 0x0000001a00007308 */ /* 0x0000660000001000 */
[----:B0-----:R-:W2:Y:S01]  /*738f0*/  LDL.LU R26, [R1+0x39c] ;  /* 0x00039c00011a7983 */ /* 0x001ea20000300800 */
[----:B------:R-:W-:-:S05]  /*73900*/  FMUL R9, R4, R9 ;  /* 0x0000000904097220 */ /* 0x000fca0000400000 */
[----:B------:R0:W-:Y:S01]  /*73910*/  STL [R1+0x600], R9 ;  /* 0x0006000901007387 */ /* 0x0001e20000100800 */
[----:B---3--:R-:W-:-:S03]  /*73920*/  FMUL R29, R4, R29 ;  /* 0x0000001d041d7220 */ /* 0x008fc60000400000 */
[----:B0-----:R-:W3:Y:S04]  /*73930*/  LDL.LU R9, [R1+0x3a0] ;  /* 0x0003a00001097983 */ /* 0x001ee80000300800 */
[----:B------:R0:W-:Y:S04]  /*73940*/  STL [R1+0x5fc], R29 ;  /* 0x0005fc1d01007387 */ /* 0x0001e80000100800 */
[----:B0-----:R-:W3:Y:S01]  /*73950*/  LDL.LU R29, [R1+0x3a8] ;  /* 0x0003a800011d7983 */ /* 0x001ee20000300800 */
[----:B----4-:R-:W-:-:S05]  /*73960*/  FMUL R12, R4, R12 ;  /* 0x0000000c040c7220 */ /* 0x010fca0000400000 */
[----:B------:R0:W-:Y:S01]  /*73970*/  STL [R1+0x5f8], R12 ;  /* 0x0005f80c01007387 */ /* 0x0001e20000100800 */
[----:B------:R-:W-:-:S03]  /*73980*/  FMUL R5, R4, R5 ;  /* 0x0000000504057220 */ /* 0x000fc60000400000 */
[----:B0-----:R-:W4:Y:S02]  /*73990*/  LDL.LU R12, [R1+0x3b0] ;  /* 0x0003b000010c7983 */ /* 0x001f240000300800 */
[----:B------:R0:W-:Y:S02]  /*739a0*/  STL [R1+0x5f4], R5 ;  /* 0x0005f40501007387 */ /* 0x0001e40000100800 */
[C---:B0-----:R-:W-:Y:S02]  /*739b0*/  FMUL R5, R4.reuse, R15 ;  /* 0x0000000f04057220 */ /* 0x041fe40000400000 */
[----:B------:R-:W4:Y:S01]  /*739c0*/  LDL.LU R15, [R1+0x3b4] ;  /* 0x0003b400010f7983 */ /* 0x000f220000300800 */
[C---:B------:R-:W-:Y:S02]  /*739d0*/  FMUL R17, R4.reuse, R17 ;  /* 0x0000001104117220 */ /* 0x040fe40000400000 */
[----:B------:R0:W-:Y:S03]  /*739e0*/  STL [R1+0x5f0], R5 ;  /* 0x0005f00501007387 */ /* 0x0001e60000100800 */
[----:B------:R0:W-:Y:S02]  /*739f0*/  STL [R1+0x5ec], R17 ;  /* 0x0005ec1101007387 */ /* 0x0001e40000100800 */
[----:B0-----:R-:W-:-:S05]  /*73a00*/  FMUL R5, R4, R19 ;  /* 0x0000001304057220 */ /* 0x001fca0000400000 */
[----:B------:R0:W-:Y:S01]  /*73a10*/  STL [R1+0x5e8], R5 ;  /* 0x0005e80501007387 */ /* 0x0001e20000100800 */
[C---:B------:R-:W-:Y:S02]  /*73a20*/  FMUL R2, R4.reuse, R2 ;  /* 0x0000000204027220 */ /* 0x040fe40000400000 */
[C---:B------:R-:W-:Y:S02]  /*73a30*/  FMUL R17, R4.reuse, R28 ;  /* 0x0000001c04117220 */ /* 0x040fe40000400000 */
[C---:B0-----:R-:W-:Y:S01]  /*73a40*/  FMUL R5, R4.reuse, R20 ;  /* 0x0000001404057220 */ /* 0x041fe20000400000 */
[----:B------:R0:W-:Y:S02]  /*73a50*/  STL [R1+0x5e4], R2 ;  /* 0x0005e40201007387 */ /* 0x0001e40000100800 */
[----:B------:R0:W-:Y:S02]  /*73a60*/  STL [R1+0x1b4], R17 ;  /* 0x0001b41101007387 */ /* 0x0001e40000100800 */
[----:B------:R0:W-:Y:S02]  /*73a70*/  STL [R1+0x1b0], R5 ;  /* 0x0001b00501007387 */ /* 0x0001e40000100800 */
[----:B0-----:R-:W-:-:S02]  /*73a80*/  FMUL R2, R4, R21 ;  /* 0x0000001504027220 */ /* 0x001fc40000400000 */
[C---:B------:R-:W-:Y:S02]  /*73a90*/  FMUL R17, R4.reuse, R22 ;  /* 0x0000001604117220 */ /* 0x040fe40000400000 */
[C---:B------:R-:W-:Y:S01]  /*73aa0*/  FMUL R5, R4.reuse, R10 ;  /* 0x0000000a04057220 */ /* 0x040fe20000400000 */
[----:B------:R0:W-:Y:S02]  /*73ab0*/  STL [R1+0x1ac], R2 ;  /* 0x0001ac0201007387 */ /* 0x0001e40000100800 */
[----:B------:R-:W-:Y:S02]  /*73ac0*/  STL [R1+0x1a8], R17 ;  /* 0x0001a81101007387 */ /* 0x000fe40000100800 */
[----:B------:R-:W4:Y:S02]  /*73ad0*/  LDL.LU R10, [R1+0x3bc] ;  /* 0x0003bc00010a7983 */ /* 0x000f240000300800 */
[----:B------:R0:W-:Y:S02]  /*73ae0*/  STL [R1+0x19c], R5 ;  /* 0x00019c0501007387 */ /* 0x0001e40000100800 */
[----:B0-----:R-:W-:-:S02]  /*73af0*/  FMUL R2, R4, R24 ;  /* 0x0000001804027220 */ /* 0x001fc40000400000 */
[----:B------:R-:W4:Y:S03]  /*73b00*/  LDL.LU R24, [R1+0x554] ;  /* 0x0005540001187983 */ /* 0x000f260000300800 */
[----:B------:R0:W-:Y:S02]  /*73b10*/  STL [R1+0x198], R2 ;  /* 0x0001980201007387 */ /* 0x0001e40000100800 */
[C---:B------:R-:W-:Y:S02]  /*73b20*/  FMUL R5, R4.reuse, R23 ;  /* 0x0000001704057220 */ /* 0x040fe40000400000 */
[----:B0-----:R-:W-:-:S05]  /*73b30*/  FMUL R2, R4, R7 ;  /* 0x0000000704027220 */ /* 0x001fca0000400000 */
[----:B------:R1:W-:Y:S01]  /*73b40*/  STL [R1+0x18c], R2 ;  /* 0x00018c0201007387 */ /* 0x0003e20000100800 */
[----:B------:R0:W-:Y:S02]  /*73b50*/  STL [R1+0x180], R5 ;  /* 0x0001800501007387 */ /* 0x0001e40000100800 */
[C---:B-1----:R-:W-:Y:S02]  /*73b60*/  FMUL R2, R3.reuse, R13 ;  /* 0x0000000d03027220 */ /* 0x042fe40000400000 */
[C---:B0-----:R-:W-:Y:S02]  /*73b70*/  FMUL R5, R3.reuse, R27 ;  /* 0x0000001b03057220 */ /* 0x041fe40000400000 */
[----:B------:R-:W4:Y:S01]  /*73b80*/  LDL.LU R27, [R1+0x55c] ;  /* 0x00055c00011b7983 */ /* 0x000f220000300800 */
[----:B------:R2:W-:Y:S02]  /*73b90*/  STL [R1+0x5e0], R2 ;  /* 0x0005e00201007387 */ /* 0x0005e40000100800 */
[----:B------:R0:W-:Y:S02]  /*73ba0*/  STL [R1+0x5dc], R5 ;  /* 0x0005dc0501007387 */ /* 0x0001e40000100800 */
[----:B------:R-:W4:Y:S02]  /*73bb0*/  LDL.LU R13, [R1+0x564] ;  /* 0x00056400010d7983 */ /* 0x000f240000300800 */
[----:B--2---:R-:W-:-:S02]  /*73bc0*/  FMUL R2, R3, R14 ;  /* 0x0000000e03027220 */ /* 0x004fc40000400000 */
[----:B------:R-:W2:Y:S03]  /*73bd0*/  LDL.LU R14, [R1+0x568] ;  /* 0x00056800010e7983 */ /* 0x000ea60000300800 */
[----:B------:R1:W-:Y:S02]  /*73be0*/  STL [R1+0x5d8], R2 ;  /* 0x0005d80201007387 */ /* 0x0003e40000100800 */
[C---:B0-----:R-:W-:Y:S02]  /*73bf0*/  FMUL R5, R3.reuse, R25 ;  /* 0x0000001903057220 */ /* 0x041fe40000400000 */
[----:B------:R-:W2:Y:S03]  /*73c00*/  LDL.LU R25, [R1+0x56c] ;  /* 0x00056c0001197983 */ /* 0x000ea60000300800 */
[----:B------:R-:W-:Y:S02]  /*73c10*/  STL [R1+0x5d4], R5 ;  /* 0x0005d40501007387 */ /* 0x000fe40000100800 */
[----:B-1----:R-:W-:-:S02]  /*73c20*/  FMUL R2, R3, R26 ;  /* 0x0000001a03027220 */ /* 0x002fc40000400000 */
[----:B------:R-:W2:Y:S03]  /*73c30*/  LDL.LU R26, [R1+0x570] ;  /* 0x00057000011a7983 */ /* 0x000ea60000300800 */
[----:B------:R3:W-:Y:S02]  /*73c40*/  STL [R1+0x5cc], R2 ;  /* 0x0005cc0201007387 */ /* 0x0007e40000100800 */
[C---:B---3--:R-:W-:Y:S02]  /*73c50*/  FMUL R2, R3.reuse, R9 ;  /* 0x0000000903027220 */ /* 0x048fe40000400000 */
[C---:B------:R-:W-:Y:S02]  /*73c60*/  FMUL R5, R3.reuse, R29 ;  /* 0x0000001d03057220 */ /* 0x040fe40000400000 */
[----:B------:R-:W3:Y:S01]  /*73c70*/  LDL.LU R29, [R1+0x34] ;  /* 0x00003400011d7983 */ /* 0x000ee20000300800 */
[----:B------:R-:W-:Y:S02]  /*73c80*/  STL [R1+0x5c8], R2 ;  /* 0x0005c80201007387 */ /* 0x000fe40000100800 */
[----:B------:R0:W-:Y:S02]  /*73c90*/  STL [R1+0x5c4], R5 ;  /* 0x0005c40501007387 */ /* 0x0001e40000100800 */
[----:B0-----:R-:W3:Y:S01]  /*73ca0*/  LDL.LU R5, [R1+0x574] ;  /* 0x0005740001057983 */ /* 0x001ee20000300800 */
[----:B----4-:R-:W-:-:S03]  /*73cb0*/  FMUL R2, R3, R12 ;  /* 0x0000000c03027220 */ /* 0x010fc60000400000 */
[----:B------:R-:W4:Y:S02]  /*73cc0*/  LDL.LU R12, [R1+0x578] ;  /* 0x00057800010c7983 */ /* 0x000f240000300800 */
[----:B------:R0:W-:Y:S02]  /*73cd0*/  STL [R1+0x5c0], R2 ;  /* 0x0005c00201007387 */ /* 0x0001e40000100800 */
        /* <DEDUP_REMOVED lines=10> */
[----:B------:R-:W4:Y:S01]  /*73d80*/  LDL.LU R15, [R1+0x5b4] ;  /* 0x0005b400010f7983 */ /* 0x000f220000300800 */
[----:B------:R0:W1:Y:S01]  /*73d90*/  MUFU.RCP R4, R8 ;  /* 0x0000000800047308 */ /* 0x0000620000001000 */
[----:B------:R-:W4:Y:S01]  /*73da0*/  LDL.LU R7, [R1+0x5bc] ;  /* 0x0005bc0001077983 */ /* 0x000f220000300800 */
[----:B------:R-:W-:-:S05]  /*73db0*/  FMUL R10, R3, R10 ;  /* 0x0000000a030a7220 */ /* 0x000fca0000400000 */
[----:B------:R-:W-:Y:S01]  /*73dc0*/  STL [R1+0x1a0], R10 ;  /* 0x0001a00a01007387 */ /* 0x000fe20000100800 */
[----:B------:R-:W4:Y:S02]  /*73dd0*/  LDL.LU R23, [R1+0x678] ;  /* 0x0006780001177983 */ /* 0x000f240000300800 */
[----:B0-----:R-:W-:-:S05]  /*73de0*/  FMUL R8, R3, R24 ;  /* 0x0000001803087220 */ /* 0x001fca0000400000 */
[----:B------:R0:W-:Y:S04]  /*73df0*/  STL [R1+0x194], R8 ;  /* 0x0001940801007387 */ /* 0x0001e80000100800 */
[----:B0-----:R-:W4:Y:S01]  /*73e00*/  LDL.LU R8, [R1+0x680] ;  /* 0x0006800001087983 */ /* 0x001f220000300800 */
[----:B------:R-:W4:Y:S02]  /*73e10*/  LDL.LU R10, [R1+0x688] ;  /* 0x00068800010a7983 */ /* 0x000f240000300800 */
[----:B------:R-:W4:Y:S02]  /*73e20*/  LDL.LU R24, [R1+0x690] ;  /* 0x0006900001187983 */ /* 0x000f240000300800 */
[C---:B------:R-:W-:Y:S02]  /*73e30*/  FMUL R27, R3.reuse, R27 ;  /* 0x0000001b031b7220 */ /* 0x040fe40000400000 */
[----:B------:R-:W-:-:S03]  /*73e40*/  FMUL R13, R3, R13 ;  /* 0x0000000d030d7220 */ /* 0x000fc60000400000 */
[----:B------:R0:W-:Y:S04]  /*73e50*/  STL [R1+0x190], R27 ;  /* 0x0001901b01007387 */ /* 0x0001e80000100800 */
[----:B0-----:R-:W4:Y:S01]  /*73e60*/  LDL.LU R27, [R1+0x38] ;  /* 0x00003800011b7983 */ /* 0x001f220000300800 */
[----:B------:R0:W-:Y:S03]  /*73e70*/  STL [R1+0x188], R13 ;  /* 0x0001880d01007387 */ /* 0x0001e60000100800 */
[----:B0-----:R-:W1:Y:S01]  /*73e80*/  LDL.LU R13, [R1+0x58c] ;  /* 0x00058c00010d7983 */ /* 0x001e620000300800 */
[----:B--2---:R-:W-:-:S05]  /*73e90*/  FMUL R14, R3, R14 ;  /* 0x0000000e030e7220 */ /* 0x004fca0000400000 */
[----:B------:R0:W-:Y:S01]  /*73ea0*/  STL [R1+0x184], R14 ;  /* 0x0001840e01007387 */ /* 0x0001e20000100800 */
[----:B------:R-:W-:-:S03]  /*73eb0*/  FMUL R25, R3, R25 ;  /* 0x0000001903197220 */ /* 0x000fc60000400000 */
[----:B0-----:R-:W2:Y:S02]  /*73ec0*/  LDL.LU R14, [R1+0x594] ;  /* 0x00059400010e7983 */ /* 0x001ea40000300800 */
[----:B------:R0:W-:Y:S02]  /*73ed0*/  STL [R1+0x17c], R25 ;  /* 0x00017c1901007387 */ /* 0x0001e40000100800 */
[----:B0-----:R-:W2:Y:S01]  /*73ee0*/  LDL.LU R25, [R1+0x59c] ;  /* 0x00059c0001197983 */ /* 0x001ea20000300800 */
[----:B------:R-:W-:Y:S02]  /*73ef0*/  FMUL R3, R3, R26 ;  /* 0x0000001a03037220 */ /* 0x000fe40000400000 */
[----:B------:R-:W2:Y:S03]  /*73f00*/  LDL.LU R26, [R1+0x5a4] ;  /* 0x0005a400011a7983 */ /* 0x000ea60000300800 */
[----:B------:R3:W-:Y:S02]  /*73f10*/  STL [R1+0x178], R3 ;  /* 0x0001780301007387 */ /* 0x0007e40000100800 */
[----:B---3--:R0:W3:Y:S02]  /*73f20*/  MUFU.RCP R3, R29 ;  /* 0x0000001d00037308 */ /* 0x0080e40000001000 */
[----:B0-----:R-:W3:Y:S01]  /*73f30*/  LDL.LU R29, [R1+0x5ac] ;  /* 0x0005ac00011d7983 */ /* 0x001ee20000300800 */
[----:B------:R-:W-:-:S05]  /*73f40*/  FMUL R5, R0, R5 ;  /* 0x0000000500057220 */ /* 0x000fca0000400000 */
[----:B------:R4:W-:Y:S02]  /*73f50*/  STL [R1+0x570], R5 ;  /* 0x0005700501007387 */ /* 0x0009e40000100800 */
[C---:B----4-:R-:W-:Y:S02]  /*73f60*/  FMUL R5, R0.reuse, R12 ;  /* 0x0000000c00057220 */ /* 0x050fe40000400000 */
[----:B------:R-:W4:Y:S01]  /*73f70*/  LDL.LU R12, [R1+0x5b0] ;  /* 0x0005b000010c7983 */ /* 0x000f220000300800 */
[C---:B------:R-:W-:Y:S02]  /*73f80*/  FMUL R17, R0.reuse, R17 ;  /* 0x0000001100117220 */ /* 0x040fe40000400000 */
[----:B------:R0:W-:Y:S03]  /*73f90*/  STL [R1+0x56c], R5 ;  /* 0x00056c0501007387 */ /* 0x0001e60000100800 */
[----:B------:R0:W-:Y:S02]  /*73fa0*/  STL [R1+0x568], R17 ;  /* 0x0005681101007387 */ /* 0x0001e40000100800 */
[----:B0-----:R-:W-:-:S05]  /*73fb0*/  FMUL R5, R0, R19 ;  /* 0x0000001300057220 */ /* 0x001fca0000400000 */
[----:B------:R0:W-:Y:S01]  /*73fc0*/  STL [R1+0x564], R5 ;  /* 0x0005640501007387 */ /* 0x0001e20000100800 */
[C---:B------:R-:W-:Y:S02]  /*73fd0*/  FMUL R2, R0.reuse, R2 ;  /* 0x0000000200027220 */ /* 0x040fe40000400000 */
[----:B------:R-:W-:-:S03]  /*73fe0*/  FMUL R17, R0, R28 ;  /* 0x0000001c00117220 */ /* 0x000fc60000400000 */
[----:B------:R0:W-:Y:S02]  /*73ff0*/  STL [R1+0x560], R2 ;  /* 0x0005600201007387 */ /* 0x0001e40000100800 */
[C---:B0-----:R-:W-:Y:S02]  /*74000*/  FMUL R5, R0.reuse, R20 ;  /* 0x0000001400057220 */ /* 0x041fe40000400000 */
[----:B------:R0:W-:Y:S04]  /*74010*/  STL [R1+0x55c], R17 ;  /* 0x00055c1101007387 */ /* 0x0001e80000100800 */
[----:B------:R0:W-:Y:S01]  /*74020*/  STL [R1+0x558], R5 ;  /* 0x0005580501007387 */ /* 0x0001e20000100800 */
[C---:B------:R-:W-:Y:S02]  /*74030*/  FMUL R2, R0.reuse, R21 ;  /* 0x0000001500027220 */ /* 0x040fe40000400000 */
[----:B0-----:R-:W-:-:S03]  /*74040*/  FMUL R17, R0, R22 ;  /* 0x0000001600117220 */ /* 0x001fc60000400000 */
[----:B------:R0:W-:Y:S01]  /*74050*/  STL [R1+0x554], R2 ;  /* 0x0005540201007387 */ /* 0x0001e20000100800 */
[----:B------:R-:W-:-:S03]  /*74060*/  FMUL R5, R0, R9 ;  /* 0x0000000900057220 */ /* 0x000fc60000400000 */
[----:B------:R-:W-:Y:S01]  /*74070*/  STL [R1+0x174], R17 ;  /* 0x0001741101007387 */ /* 0x000fe20000100800 */
[----:B------:R-:W4:Y:S03]  /*74080*/  LDL.LU R9, [R1+0x5b8] ;  /* 0x0005b80001097983 */ /* 0x000f260000300800 */
[----:B------:R0:W-:Y:S02]  /*74090*/  STL [R1+0x170], R5 ;  /* 0x0001700501007387 */ /* 0x0001e40000100800 */
[C---:B0-----:R-:W-:Y:S02]  /*740a0*/  FMUL R2, R0.reuse, R15 ;  /* 0x0000000f00027220 */ /* 0x041fe40000400000 */
[----:B------:R-:W4:Y:S03]  /*740b0*/  LDL.LU R15, [R1+0x670] ;  /* 0x00067000010f7983 */ /* 0x000f260000300800 */
[----:B------:R0:W-:Y:S02]  /*740c0*/  STL [R1+0x16c], R2 ;  /* 0x00016c0201007387 */ /* 0x0001e40000100800 */
[----:B------:R-:W-:-:S02]  /*740d0*/  FMUL R5, R0, R7 ;  /* 0x0000000700057220 */ /* 0x000fc40000400000 */
[----:B0-----:R-:W-:-:S03]  /*740e0*/  FMUL R2, R0, R23 ;  /* 0x0000001700027220 */ /* 0x001fc60000400000 */
[----:B------:R0:W-:Y:S04]  /*740f0*/  STL [R1+0x168], R5 ;  /* 0x0001680501007387 */ /* 0x0001e80000100800 */
[----:B------:R0:W-:Y:S01]  /*74100*/  STL [R1+0x15c], R2 ;  /* 0x00015c0201007387 */ /* 0x0001e20000100800 */
[C---:B------:R-:W-:Y:S02]  /*74110*/  FMUL R7, R0.reuse, R8 ;  /* 0x0000000800077220 */ /* 0x040fe40000400000 */
[C---:B0-----:R-:W-:Y:S02]  /*74120*/  FMUL R5, R0.reuse, R10 ;  /* 0x0000000a00057220 */ /* 0x041fe40000400000 */
[----:B------:R-:W-:Y:S01]  /*74130*/  FMUL R2, R0, R24 ;  /* 0x0000001800027220 */ /* 0x000fe20000400000 */
[----:B------:R-:W-:Y:S01]  /*74140*/  STL [R1+0x158], R7 ;  /* 0x0001580701007387 */ /* 0x000fe20000100800 */
[----:B------:R-:W4:Y:S02]  /*74150*/  LDL.LU R24, [R1+0x674] ;  /* 0x0006740001187983 */ /* 0x000f240000300800 */
[----:B------:R1:W-:Y:S01]  /*74160*/  STL [R1+0x14c], R5 ;  /* 0x00014c0501007387 */ /* 0x0003e20000100800 */
[----:B------:R2:W-:Y:S04]  /*74170*/  STL [R1+0x140], R2 ;  /* 0x0001400201007387 */ /* 0x0005e80000100800 */
[----:B------:R-:W4:Y:S01]  /*74180*/  LDL.LU R10, [R1+0x67c] ;  /* 0x00067c00010a7983 */ /* 0x000f220000300800 */
[----:B------:R0:W2:Y:S03]  /*74190*/  MUFU.RCP R0, R27 ;  /* 0x0000001b00007308 */ /* 0x0000a60000001000 */
[----:B0-----:R-:W4:Y:S01]  /*741a0*/  LDL.LU R27, [R1+0x684] ;  /* 0x00068400011b7983 */ /* 0x001f220000300800 */
[----:B-1----:R-:W-:-:S03]  /*741b0*/  FMUL R5, R4, R13 ;  /* 0x0000000d04057220 */ /* 0x002fc60000400000 */
[----:B------:R-:W4:Y:S04]  /*741c0*/  LDL.LU R13, [R1+0x68c] ;  /* 0x00068c00010d7983 */ /* 0x000f280000300800 */
[----:B------:R-:W-:Y:S01]  /*741d0*/  STL [R1+0x550], R5 ;  /* 0x0005500501007387 */ /* 0x000fe20000100800 */
[----:B--2---:R-:W-:-:S03]  /*741e0*/  FMUL R2, R4, R14 ;  /* 0x0000000e04027220 */ /* 0x004fc60000400000 */
[----:B------:R-:W2:Y:S04]  /*741f0*/  LDL.LU R14, [R1+0x694] ;  /* 0x00069400010e7983 */ /* 0x000ea80000300800 */
[----:B------:R0:W-:Y:S02]  /*74200*/  STL [R1+0x3bc], R2 ;  /* 0x0003bc0201007387 */ /* 0x0001e40000100800 */
[C---:B0-----:R-:W-:Y:S02]  /*74210*/  FMUL R2, R4.reuse, R25 ;  /* 0x0000001904027220 */ /* 0x041fe40000400000 */
[C---:B------:R-:W-:Y:S01]  /*74220*/  FMUL R5, R4.reuse, R26 ;  /* 0x0000001a04057220 */ /* 0x040fe20000400000 */
[----:B------:R-:W2:Y:S02]  /*74230*/  LDL.LU R25, [R1+0x698] ;  /* 0x0006980001197983 */ /* 0x000ea40000300800 */
[----:B------:R-:W-:Y:S02]  /*74240*/  STL [R1+0x3b8], R2 ;  /* 0x0003b80201007387 */ /* 0x000fe40000100800 */
[----:B------:R0:W-:Y:S04]  /*74250*/  STL [R1+0x3b4], R5 ;  /* 0x0003b40501007387 */ /* 0x0001e80000100800 */
[----:B0-----:R-:W2:Y:S01]  /*74260*/  LDL.LU R5, [R1+0x69c] ;  /* 0x00069c0001057983 */ /* 0x001ea20000300800 */
[----:B------:R-:W2:Y:S02]  /*74270*/  LDL.LU R26, [R1+0x6a0] ;  /* 0x0006a000011a7983 */ /* 0x000ea40000300800 */
[----:B---3--:R-:W-:-:S05]  /*74280*/  FMUL R2, R4, R29 ;  /* 0x0000001d04027220 */ /* 0x008fca0000400000 */
[----:B------:R4:W-:Y:S01]  /*74290*/  STL [R1+0x3b0], R2 ;  /* 0x0003b00201007387 */ /* 0x0009e20000100800 */
[----:B------:R-:W3:Y:S02]  /*742a0*/  LDL.LU R17, [R1+0x3c] ;  /* 0x00003c0001117983 */ /* 0x000ee40000300800 */
[----:B------:R-:W3:Y:S02]  /*742b0*/  LDL.LU R19, [R1+0x6a4] ;  /* 0x0006a40001137983 */ /* 0x000ee40000300800 */
[----:B----4-:R-:W-:-:S05]  /*742c0*/  FMUL R2, R4, R12 ;  /* 0x0000000c04027220 */ /* 0x010fca0000400000 */
        /* <DEDUP_REMOVED lines=9> */
[----:B------:R-:W-:-:S02]  /*74360*/  FMUL R9, R4, R9 ;  /* 0x0000000904097220 */ /* 0x000fc40000400000 */
[----:B------:R-:W-:-:S03]  /*74370*/  FMUL R8, R4, R15 ;  /* 0x0000000f04087220 */ /* 0x000fc60000400000 */
[----:B------:R-:W-:Y:S01]  /*74380*/  STL [R1+0x3a8], R9 ;  /* 0x0003a80901007387 */ /* 0x000fe20000100800 */
[----:B------:R-:W4:Y:S03]  /*74390*/  LDL.LU R23, [R1+0x6d8] ;  /* 0x0006d80001177983 */ /* 0x000f260000300800 */
[----:B------:R0:W-:Y:S04]  /*743a0*/  STL [R1+0x3a4], R8 ;  /* 0x0003a40801007387 */ /* 0x0001e80000100800 */
[----:B0-----:R-:W4:Y:S01]  /*743b0*/  LDL.LU R8, [R1+0x6e4] ;  /* 0x0006e40001087983 */ /* 0x001f220000300800 */
[----:B------:R-:W4:Y:S02]  /*743c0*/  LDL.LU R9, [R1+0x6ec] ;  /* 0x0006ec0001097983 */ /* 0x000f240000300800 */
[----:B------:R-:W4:Y:S02]  /*743d0*/  LDL.LU R15, [R1+0x6f8] ;  /* 0x0006f800010f7983 */ /* 0x000f240000300800 */
[----:B------:R-:W-:-:S02]  /*743e0*/  FMUL R24, R4, R24 ;  /* 0x0000001804187220 */ /* 0x000fc40000400000 */
[----:B------:R-:W-:-:S03]  /*743f0*/  FMUL R10, R4, R10 ;  /* 0x0000000a040a7220 */ /* 0x000fc60000400000 */
[----:B------:R0:W-:Y:S04]  /*74400*/  STL [R1+0x164], R24 ;  /* 0x0001641801007387 */ /* 0x0001e80000100800 */
[----:B0-----:R-:W4:Y:S01]  /*74410*/  LDL.LU R24, [R1+0x700] ;  /* 0x0007000001187983 */ /* 0x001f220000300800 */
[----:B------:R0:W-:Y:S03]  /*74420*/  STL [R1+0x160], R10 ;  /* 0x0001600a01007387 */ /* 0x0001e60000100800 */
[----:B0-----:R-:W4:Y:S01]  /*74430*/  LDL.LU R10, [R1+0x708] ;  /* 0x00070800010a7983 */ /* 0x001f220000300800 */
[C---:B------:R-:W-:Y:S02]  /*74440*/  FMUL R27, R4.reuse, R27 ;  /* 0x0000001b041b7220 */ /* 0x040fe40000400000 */
[----:B------:R-:W-:-:S03]  /*74450*/  FMUL R13, R4, R13 ;  /* 0x0000000d040d7220 */ /* 0x000fc60000400000 */
[----:B------:R0:W-:Y:S04]  /*74460*/  STL [R1+0x154], R27 ;  /* 0x0001541b01007387 */ /* 0x0001e80000100800 */
[----:B0-----:R-:W4:Y:S01]  /*74470*/  LDL.LU R27, [R1+0x710] ;  /* 0x00071000011b7983 */ /* 0x001f220000300800 */
[----:B------:R0:W-:Y:S03]  /*74480*/  STL [R1+0x150], R13 ;  /* 0x0001500d01007387 */ /* 0x0001e60000100800 */
[----:B0-----:R-:W4:Y:S01]  /*74490*/  LDL.LU R13, [R1+0x40] ;  /* 0x00004000010d7983 */ /* 0x001f220000300800 */
[----:B--2---:R-:W-:-:S05]  /*744a0*/  FMUL R14, R4, R14 ;  /* 0x0000000e040e7220 */ /* 0x004fca0000400000 */
[----:B------:R0:W-:Y:S01]  /*744b0*/  STL [R1+0x148], R14 ;  /* 0x0001480e01007387 */ /* 0x0001e20000100800 */
[----:B------:R-:W-:-:S03]  /*744c0*/  FMUL R25, R4, R25 ;  /* 0x0000001904197220 */ /* 0x000fc60000400000 */
[----:B0-----:R-:W2:Y:S02]  /*744d0*/  LDL.LU R14, [R1+0x6bc] ;  /* 0x0006bc00010e7983 */ /* 0x001ea40000300800 */
[----:B------:R0:W-:Y:S02]  /*744e0*/  STL [R1+0x144], R25 ;  /* 0x0001441901007387 */ /* 0x0001e40000100800 */
[----:B0-----:R-:W2:Y:S01]  /*744f0*/  LDL.LU R25, [R1+0x6c4] ;  /* 0x0006c40001197983 */ /* 0x001ea20000300800 */
[----:B------:R-:W-:-:S05]  /*74500*/  FMUL R5, R4, R5 ;  /* 0x0000000504057220 */ /* 0x000fca0000400000 */
[----:B------:R0:W-:Y:S02]  /*74510*/  STL [R1+0x13c], R5 ;  /* 0x00013c0501007387 */ /* 0x0001e40000100800 */
[----:B0-----:R-:W-:Y:S02]  /*74520*/  FMUL R5, R4, R26 ;  /* 0x0000001a04057220 */ /* 0x001fe40000400000 */
[----:B------:R-:W2:Y:S03]  /*74530*/  LDL.LU R26, [R1+0x6cc] ;  /* 0x0006cc00011a7983 */ /* 0x000ea60000300800 */
[----:B------:R3:W-:Y:S02]  /*74540*/  STL [R1+0x138], R5 ;  /* 0x0001380501007387 */ /* 0x0007e40000100800 */
[C---:B---3--:R-:W-:Y:S01]  /*74550*/  FMUL R5, R3.reuse, R19 ;  /* 0x0000001303057220 */ /* 0x048fe20000400000 */
[----:B------:R0:W1:Y:S04]  /*74560*/  MUFU.RCP R4, R17 ;  /* 0x0000001100047308 */ /* 0x0000680000001000 */
[----:B------:R3:W-:Y:S01]  /*74570*/  STL [R1+0x3a0], R5 ;  /* 0x0003a00501007387 */ /* 0x0007e20000100800 */
[----:B----4-:R-:W-:-:S02]  /*74580*/  FMUL R2, R3, R2 ;  /* 0x0000000203027220 */ /* 0x010fc40000400000 */
[C---:B0-----:R-:W-:Y:S02]  /*74590*/  FMUL R17, R3.reuse, R28 ;  /* 0x0000001c03117220 */ /* 0x041fe40000400000 */
[C---:B---3--:R-:W-:Y:S01]  /*745a0*/  FMUL R5, R3.reuse, R20 ;  /* 0x0000001403057220 */ /* 0x048fe20000400000 */
[----:B------:R0:W-:Y:S02]  /*745b0*/  STL [R1+0x39c], R2 ;  /* 0x00039c0201007387 */ /* 0x0001e40000100800 */
[----:B------:R3:W-:Y:S02]  /*745c0*/  STL [R1+0x398], R17 ;  /* 0x0003981101007387 */ /* 0x0007e40000100800 */
[----:B------:R4:W-:Y:S02]  /*745d0*/  STL [R1+0x394], R5 ;  /* 0x0003940501007387 */ /* 0x0009e40000100800 */
[C---:B0-----:R-:W-:Y:S02]  /*745e0*/  FMUL R2, R3.reuse, R21 ;  /* 0x0000001503027220 */ /* 0x041fe40000400000 */
[----:B---3--:R-:W-:-:S02]  /*745f0*/  FMUL R17, R3, R22 ;  /* 0x0000001603117220 */ /* 0x008fc40000400000 */
[C---:B----4-:R-:W-:Y:S01]  /*74600*/  FMUL R5, R3.reuse, R29 ;  /* 0x0000001d03057220 */ /* 0x050fe20000400000 */
[----:B------:R0:W-:Y:S02]  /*74610*/  STL [R1+0x390], R2 ;  /* 0x0003900201007387 */ /* 0x0001e40000100800 */
[----:B------:R-:W-:Y:S02]  /*74620*/  STL [R1+0x38c], R17 ;  /* 0x00038c1101007387 */ /* 0x000fe40000100800 */
[----:B------:R-:W3:Y:S02]  /*74630*/  LDL.LU R29, [R1+0x6d4] ;  /* 0x0006d400011d7983 */ /* 0x000ee40000300800 */
[----:B------:R4:W-:Y:S02]  /*74640*/  STL [R1+0x388], R5 ;  /* 0x0003880501007387 */ /* 0x0009e40000100800 */
[C---:B0-----:R-:W-:Y:S02]  /*74650*/  FMUL R2, R3.reuse, R12 ;  /* 0x0000000c03027220 */ /* 0x041fe40000400000 */
[----:B------:R-:W3:Y:S03]  /*74660*/  LDL.LU R12, [R1+0x6dc] ;  /* 0x0006dc00010c7983 */ /* 0x000ee60000300800 */
[----:B------:R0:W-:Y:S02]  /*74670*/  STL [R1+0x384], R2 ;  /* 0x0003840201007387 */ /* 0x0001e40000100800 */
[----:B----4-:R-:W-:-:S02]  /*74680*/  FMUL R5, R3, R23 ;  /* 0x0000001703057220 */ /* 0x010fc40000400000 */
[----:B0-----:R-:W-:-:S05]  /*74690*/  FMUL R2, R3, R7 ;  /* 0x0000000703027220 */ /* 0x001fca0000400000 */
[----:B------:R-:W-:Y:S01]  /*746a0*/  STL [R1+0x130], R2 ;  /* 0x0001300201007387 */ /* 0x000fe20000100800 */
[----:B------:R-:W-:-:S03]  /*746b0*/  FMUL R7, R3, R8 ;  /* 0x0000000803077220 */ /* 0x000fc60000400000 */
[----:B------:R0:W-:Y:S04]  /*746c0*/  STL [R1+0x12c], R5 ;  /* 0x00012c0501007387 */ /* 0x0001e80000100800 */
[----:B------:R-:W-:Y:S01]  /*746d0*/  STL [R1+0x128], R7 ;  /* 0x0001280701007387 */ /* 0x000fe20000100800 */
[----:B0-----:R-:W-:-:S03]  /*746e0*/  FMUL R5, R3, R15 ;  /* 0x0000000f03057220 */ /* 0x001fc60000400000 */
[----:B------:R-:W4:Y:S01]  /*746f0*/  LDL.LU R15, [R1+0x6e0] ;  /* 0x0006e000010f7983 */ /* 0x000f220000300800 */
[----:B------:R-:W-:-:S05]  /*74700*/  FMUL R2, R3, R9 ;  /* 0x0000000903027220 */ /* 0x000fca0000400000 */
[----:B------:R0:W-:Y:S01]  /*74710*/  STL [R1+0x124], R2 ;  /* 0x0001240201007387 */ /* 0x0001e20000100800 */
[----:B------:R0:W-:Y:S02]  /*74720*/  STL [R1+0x118], R5 ;  /* 0x0001180501007387 */ /* 0x0001e40000100800 */
[----:B------:R-:W4:Y:S02]  /*74730*/  LDL.LU R9, [R1+0x6e8] ;  /* 0x0006e80001097983 */ /* 0x000f240000300800 */
[C---:B0-----:R-:W-:Y:S02]  /*74740*/  FMUL R2, R3.reuse, R24 ;  /* 0x0000001803027220 */ /* 0x041fe40000400000 */
[----:B------:R-:W4:Y:S03]  /*74750*/  LDL.LU R24, [R1+0x6f0] ;  /* 0x0006f00001187983 */ /* 0x000f260000300800 */
[----:B------:R0:W-:Y:S02]  /*74760*/  STL [R1+0x114], R2 ;  /* 0x0001140201007387 */ /* 0x0001e40000100800 */
[----:B------:R-:W-:-:S02]  /*74770*/  FMUL R5, R3, R10 ;  /* 0x0000000a03057220 */ /* 0x000fc40000400000 */
[----:B------:R-:W4:Y:S03]  /*74780*/  LDL.LU R10, [R1+0x6f4] ;  /* 0x0006f400010a7983 */ /* 0x000f260000300800 */
[----:B------:R2:W-:Y:S02]  /*74790*/  STL [R1+0x108], R5 ;  /* 0x0001080501007387 */ /* 0x0005e40000100800 */
[----:B0-----:R-:W-:Y:S02]  /*747a0*/  FMUL R2, R3, R27 ;  /* 0x0000001b03027220 */ /* 0x001fe40000400000 */
[----:B------:R-:W4:Y:S03]  /*747b0*/  LDL.LU R27, [R1+0x6fc] ;  /* 0x0006fc00011b7983 */ /* 0x000f260000300800 */
[----:B------:R0:W-:Y:S01]  /*747c0*/  STL [R1+0xfc], R2 ;  /* 0x0000fc0201007387 */ /* 0x0001e20000100800 */
[----:B------:R0:W0:Y:S01]  /*747d0*/  MUFU.RCP R3, R13 ;  /* 0x0000000d00037308 */ /* 0x0000220000001000 */
[----:B--2---:R-:W-:-:S02]  /*747e0*/  FMUL R5, R0, R14 ;  /* 0x0000000e00057220 */ /* 0x004fc40000400000 */
[----:B------:R-:W2:Y:S03]  /*747f0*/  LDL.LU R14, [R1+0x704] ;  /* 0x00070400010e7983 */ /* 0x000ea60000300800 */
[----:B------:R1:W-:Y:S02]  /*74800*/  STL [R1+0x380], R5 ;  /* 0x0003800501007387 */ /* 0x0003e40000100800 */
[C---:B0-----:R-:W-:Y:S01]  /*74810*/  FMUL R2, R0.reuse, R25 ;  /* 0x0000001900027220 */ /* 0x041fe20000400000 */
[----:B-1----:R-:W2:Y:S01]  /*74820*/  LDL.LU R5, [R1+0x70c] ;  /* 0x00070c0001057983 */ /* 0x002ea20000300800 */
[----:B------:R-:W2:Y:S03]  /*74830*/  LDL.LU R25, [R1+0x714] ;  /* 0x0007140001197983 */ /* 0x000ea60000300800 */
[----:B------:R0:W-:Y:S01]  /*74840*/  STL [R1+0x374], R2 ;  /* 0x0003740201007387 */ /* 0x0001e20000100800 */
[----:B------:R-:W2:Y:S03]  /*74850*/  LDL.LU R17, [R1+0x718] ;  /* 0x0007180001117983 */ /* 0x000ea60000300800 */
[----:B------:R-:W2:Y:S01]  /*74860*/  LDL.LU R19, [R1+0x71c] ;  /* 0x00071c0001137983 */ /* 0x000ea20000300800 */
        /* <DEDUP_REMOVED lines=10> */
[----:B---3--:R-:W-:-:S05]  /*74910*/  FMUL R23, R0, R29 ;  /* 0x0000001d00177220 */ /* 0x008fca0000400000 */
[----:B------:R0:W-:Y:S01]  /*74920*/  STL [R1+0x36c], R23 ;  /* 0x00036c1701007387 */ /* 0x0001e20000100800 */
[----:B------:R-:W-:-:S03]  /*74930*/  FMUL R8, R0, R12 ;  /* 0x0000000c00087220 */ /* 0x000fc60000400000 */
[----:B0-----:R-:W3:Y:S02]  /*74940*/  LDL.LU R23, [R1+0x740] ;  /* 0x0007400001177983 */ /* 0x001ee40000300800 */
[----:B------:R0:W-:Y:S02]  /*74950*/  STL [R1+0x368], R8 ;  /* 0x0003680801007387 */ /* 0x0001e40000100800 */
[----:B0-----:R-:W3:Y:S01]  /*74960*/  LDL.LU R8, [R1+0x748] ;  /* 0x0007480001087983 */ /* 0x001ee20000300800 */
[----:B------:R-:W3:Y:S02]  /*74970*/  LDL.LU R29, [R1+0x750] ;  /* 0x00075000011d7983 */ /* 0x000ee40000300800 */
[----:B------:R-:W3:Y:S02]  /*74980*/  LDL.LU R12, [R1+0x75c] ;  /* 0x00075c00010c7983 */ /* 0x000ee40000300800 */
[----:B----4-:R-:W-:-:S05]  /*74990*/  FMUL R15, R0, R15 ;  /* 0x0000000f000f7220 */ /* 0x010fca0000400000 */
[----:B------:R0:W-:Y:S04]  /*749a0*/  STL [R1+0x364], R15 ;  /* 0x0003640f01007387 */ /* 0x0001e80000100800 */
[----:B0-----:R-:W4:Y:S01]  /*749b0*/  LDL.LU R15, [R1+0x770] ;  /* 0x00077000010f7983 */ /* 0x001f220000300800 */
[----:B------:R-:W-:-:S05]  /*749c0*/  FMUL R9, R0, R9 ;  /* 0x0000000900097220 */ /* 0x000fca0000400000 */
[----:B------:R0:W-:Y:S01]  /*749d0*/  STL [R1+0x360], R9 ;  /* 0x0003600901007387 */ /* 0x0001e20000100800 */
[----:B------:R-:W-:-:S03]  /*749e0*/  FMUL R24, R0, R24 ;  /* 0x0000001800187220 */ /* 0x000fc60000400000 */
[----:B0-----:R-:W4:Y:S02]  /*749f0*/  LDL.LU R9, [R1+0x780] ;  /* 0x0007800001097983 */ /* 0x001f240000300800 */
        /* <DEDUP_REMOVED lines=8> */
[----:B--2---:R-:W-:-:S05]  /*74a80*/  FMUL R14, R0, R14 ;  /* 0x0000000e000e7220 */ /* 0x004fca0000400000 */
[----:B------:R0:W-:Y:S01]  /*74a90*/  STL [R1+0x110], R14 ;  /* 0x0001100e01007387 */ /* 0x0001e20000100800 */
[----:B------:R-:W-:-:S03]  /*74aa0*/  FMUL R5, R0, R5 ;  /* 0x0000000500057220 */ /* 0x000fc60000400000 */
[----:B0-----:R-:W2:Y:S02]  /*74ab0*/  LDL.LU R14, [R1+0x7c0] ;  /* 0x0007c000010e7983 */ /* 0x001ea40000300800 */
[----:B------:R0:W-:Y:S02]  /*74ac0*/  STL [R1+0x10c], R5 ;  /* 0x00010c0501007387 */ /* 0x0001e40000100800 */
[C---:B------:R-:W-:Y:S02]  /*74ad0*/  FMUL R17, R0.reuse, R17 ;  /* 0x0000001100117220 */ /* 0x040fe40000400000 */
[C---:B0-----:R-:W-:Y:S02]  /*74ae0*/  FMUL R5, R0.reuse, R25 ;  /* 0x0000001900057220 */ /* 0x041fe40000400000 */
[----:B------:R-:W2:Y:S03]  /*74af0*/  LDL.LU R25, [R1+0x48] ;  /* 0x0000480001197983 */ /* 0x000ea60000300800 */
[----:B------:R0:W-:Y:S02]  /*74b00*/  STL [R1+0x104], R5 ;  /* 0x0001040501007387 */ /* 0x0001e40000100800 */
[----:B------:R1:W-:Y:S02]  /*74b10*/  STL [R1+0x100], R17 ;  /* 0x0001001101007387 */ /* 0x0003e40000100800 */
[----:B0-----:R-:W-:-:S02]  /*74b20*/  FMUL R5, R0, R19 ;  /* 0x0000001300057220 */ /* 0x001fc40000400000 */
[----:B------:R-:W-:-:S03]  /*74b30*/  FMUL R2, R0, R2 ;  /* 0x0000000200027220 */ /* 0x000fc60000400000 */
[----:B------:R0:W-:Y:S02]  /*74b40*/  STL [R1+0xf8], R5 ;  /* 0x0000f80501007387 */ /* 0x0001e40000100800 */
[----:B------:R0:W-:Y:S02]  /*74b50*/  STL [R1+0xf4], R2 ;  /* 0x0000f40201007387 */ /* 0x0001e40000100800 */
[C---:B-1----:R-:W-:Y:S02]  /*74b60*/  FMUL R17, R4.reuse, R22 ;  /* 0x0000001604117220 */ /* 0x042fe40000400000 */
[C---:B0-----:R-:W-:Y:S02]  /*74b70*/  FMUL R5, R4.reuse, R20 ;  /* 0x0000001404057220 */ /* 0x041fe40000400000 */
[----:B------:R-:W-:-:S03]  /*74b80*/  FMUL R2, R4, R21 ;  /* 0x0000001504027220 */ /* 0x000fc60000400000 */
[----:B------:R0:W-:Y:S02]  /*74b90*/  STL [R1+0x358], R5 ;  /* 0x0003580501007387 */ /* 0x0001e40000100800 */
[----:B------:R1:W-:Y:S02]  /*74ba0*/  STL [R1+0x354], R2 ;  /* 0x0003540201007387 */ /* 0x0003e40000100800 */
[----:B------:R-:W-:Y:S02]  /*74bb0*/  STL [R1+0x350], R17 ;  /* 0x0003501101007387 */ /* 0x000fe40000100800 */
[C---:B0-----:R-:W-:Y:S02]  /*74bc0*/  FMUL R5, R4.reuse, R13 ;  /* 0x0000000d04057220 */ /* 0x041fe40000400000 */
[C---:B-1----:R-:W-:Y:S01]  /*74bd0*/  FMUL R2, R4.reuse, R26 ;  /* 0x0000001a04027220 */ /* 0x042fe20000400000 */
[----:B------:R-:W2:Y:S02]  /*74be0*/  LDL.LU R13, [R1+0x73c] ;  /* 0x00073c00010d7983 */ /* 0x000ea40000300800 */
[----:B------:R-:W-:Y:S02]  /*74bf0*/  STL [R1+0x34c], R5 ;  /* 0x00034c0501007387 */ /* 0x000fe40000100800 */
[----:B------:R-:W2:Y:S01]  /*74c00*/  LDL.LU R26, [R1+0x744] ;  /* 0x00074400011a7983 */ /* 0x000ea20000300800 */
[----:B------:R0:W-:Y:S02]  /*74c10*/  STL [R1+0x348], R2 ;  /* 0x0003480201007387 */ /* 0x0001e40000100800 */
[----:B0-----:R-:W-:-:S05]  /*74c20*/  FMUL R2, R4, R7 ;  /* 0x0000000704027220 */ /* 0x001fca0000400000 */
[----:B------:R0:W-:Y:S01]  /*74c30*/  STL [R1+0x344], R2 ;  /* 0x0003440201007387 */ /* 0x0001e20000100800 */
[----:B---3--:R-:W-:-:S05]  /*74c40*/  FMUL R5, R4, R23 ;  /* 0x0000001704057220 */ /* 0x008fca0000400000 */
[----:B------:R1:W-:Y:S01]  /*74c50*/  STL [R1+0x340], R5 ;  /* 0x0003400501007387 */ /* 0x0003e20000100800 */
[C---:B------:R-:W-:Y:S02]  /*74c60*/  FMUL R7, R4.reuse, R8 ;  /* 0x0000000804077220 */ /* 0x040fe40000400000 */
[C---:B0-----:R-:W-:Y:S02]  /*74c70*/  FMUL R2, R4.reuse, R29 ;  /* 0x0000001d04027220 */ /* 0x041fe40000400000 */
[C---:B-1----:R-:W-:Y:S01]  /*74c80*/  FMUL R5, R4.reuse, R12 ;  /* 0x0000000c04057220 */ /* 0x042fe20000400000 */
[----:B------:R-:W-:Y:S01]  /*74c90*/  STL [R1+0x33c], R7 ;  /* 0x00033c0701007387 */ /* 0x000fe20000100800 */
[----:B------:R-:W3:Y:S02]  /*74ca0*/  LDL.LU R29, [R1+0x74c] ;  /* 0x00074c00011d7983 */ /* 0x000ee40000300800 */
[----:B------:R4:W-:Y:S01]  /*74cb0*/  STL [R1+0xf0], R2 ;  /* 0x0000f00201007387 */ /* 0x0009e20000100800 */
[----:B------:R0:W-:Y:S01]  /*74cc0*/  STL [R1+0xec], R5 ;  /* 0x0000ec0501007387 */ /* 0x0001e20000100800 */
[----:B------:R-:W3:Y:S02]  /*74cd0*/  LDL.LU R12, [R1+0x758] ;  /* 0x00075800010c7983 */ /* 0x000ee40000300800 */
[----:B----4-:R-:W-:-:S02]  /*74ce0*/  FMUL R2, R4, R15 ;  /* 0x0000000f04027220 */ /* 0x010fc40000400000 */
[----:B------:R-:W4:Y:S03]  /*74cf0*/  LDL.LU R15, [R1+0x764] ;  /* 0x00076400010f7983 */ /* 0x000f260000300800 */
[----:B------:R1:W-:Y:S02]  /*74d00*/  STL [R1+0xe8], R2 ;  /* 0x0000e80201007387 */ /* 0x0003e40000100800 */
[C---:B0-----:R-:W-:Y:S02]  /*74d10*/  FMUL R5, R4.reuse, R9 ;  /* 0x0000000904057220 */ /* 0x041fe40000400000 */
[----:B------:R-:W4:Y:S03]  /*74d20*/  LDL.LU R9, [R1+0x768] ;  /* 0x0007680001097983 */ /* 0x000f260000300800 */
[----:B------:R-:W-:Y:S02]  /*74d30*/  STL [R1+0xe4], R5 ;  /* 0x0000e40501007387 */ /* 0x000fe40000100800 */
[----:B-1----:R-:W-:-:S02]  /*74d40*/  FMUL R2, R4, R24 ;  /* 0x0000001804027220 */ /* 0x002fc40000400000 */
[----:B------:R-:W4:Y:S03]  /*74d50*/  LDL.LU R24, [R1+0x77c] ;  /* 0x00077c0001187983 */ /* 0x000f260000300800 */
[----:B------:R0:W-:Y:S02]  /*74d60*/  STL [R1+0xd8], R2 ;  /* 0x0000d80201007387 */ /* 0x0001e40000100800 */
[C---:B0-----:R-:W-:Y:S02]  /*74d70*/  FMUL R2, R4.reuse, R10 ;  /* 0x0000000a04027220 */ /* 0x041fe40000400000 */
[C---:B------:R-:W-:Y:S02]  /*74d80*/  FMUL R5, R4.reuse, R27 ;  /* 0x0000001b04057220 */ /* 0x040fe40000400000 */
[----:B------:R-:W4:Y:S01]  /*74d90*/  LDL.LU R27, [R1+0x784] ;  /* 0x00078400011b7983 */ /* 0x000f220000300800 */
[----:B------:R-:W-:Y:S02]  /*74da0*/  STL [R1+0xd4], R2 ;  /* 0x0000d40201007387 */ /* 0x000fe40000100800 */
[----:B------:R0:W-:Y:S02]  /*74db0*/  STL [R1+0xc8], R5 ;  /* 0x0000c80501007387 */ /* 0x0001e40000100800 */
[----:B0-----:R-:W4:Y:S01]  /*74dc0*/  LDL.LU R5, [R1+0x788] ;  /* 0x0007880001057983 */ /* 0x001f220000300800 */
[----:B------:R0:W1:Y:S01]  /*74dd0*/  MUFU.RCP R0, R28 ;  /* 0x0000001c00007308 */ /* 0x0000620000001000 */
[----:B--2---:R-:W-:-:S02]  /*74de0*/  FMUL R2, R4, R14 ;  /* 0x0000000e04027220 */ /* 0x004fc40000400000 */
[----:B------:R-:W2:Y:S03]  /*74df0*/  LDL.LU R14, [R1+0x79c] ;  /* 0x00079c00010e7983 */ /* 0x000ea60000300800 */
[----:B------:R0:W-:Y:S02]  /*74e00*/  STL [R1+0xbc], R2 ;  /* 0x0000bc0201007387 */ /* 0x0001e40000100800 */
[----:B------:R-:W2:Y:S02]  /*74e10*/  LDL.LU R17, [R1+0x7a8] ;  /* 0x0007a80001117983 */ /* 0x000ea40000300800 */
[----:B------:R-:W2:Y:S01]  /*74e20*/  LDL.LU R19, [R1+0x7b4] ;  /* 0x0007b40001137983 */ /* 0x000ea20000300800 */
[----:B0-----:R-:W2:Y:S01]  /*74e30*/  LDL.LU R2, [R1+0x7c8] ;  /* 0x0007c80001027983 */ /* 0x001ea20000300800 */
[----:B------:R-:W2:Y:S02]  /*74e40*/  LDL.LU R28, [R1+0x7cc] ;  /* 0x0007cc00011c7983 */ /* 0x000ea40000300800 */
[----:B------:R-:W2:Y:S02]  /*74e50*/  LDL.LU R20, [R1+0x7d4] ;  /* 0x0007d40001147983 */ /* 0x000ea40000300800 */
[----:B------:R-:W2:Y:S01]  /*74e60*/  LDL.LU R21, [R1+0x7d8] ;  /* 0x0007d80001157983 */ /* 0x000ea20000300800 */
[----:B------:R-:W2:Y:S01]  /*74e70*/  LDL.LU R22, [R1+0x4c] ;  /* 0x00004c0001167983 */ /* 0x000ea20000300800 */
[----:B------:R-:W1:Y:S01]  /*74e80*/  LDL.LU R10, [R1+0x7e0] ;  /* 0x0007e000010a7983 */ /* 0x000e620000300800 */
[----:B------:R0:W1:Y:S02]  /*74e90*/  MUFU.RCP R4, R25 ;  /* 0x0000001900047308 */ /* 0x0000640000001000 */
[----:B0-----:R-:W2:Y:S01]  /*74ea0*/  LDL.LU R25, [R1+0x7e4] ;  /* 0x0007e40001197983 */ /* 0x001ea20000300800 */
        /* <DEDUP_REMOVED lines=10> */
[----:B------:R-:W-:-:S03]  /*74f50*/  FMUL R12, R3, R12 ;  /* 0x0000000c030c7220 */ /* 0x000fc60000400000 */
[----:B------:R0:W-:Y:S04]  /*74f60*/  STL [R1+0x330], R29 ;  /* 0x0003301d01007387 */ /* 0x0001e80000100800 */
[----:B0-----:R-:W3:Y:S01]  /*74f70*/  LDL.LU R29, [R1+0x80c] ;  /* 0x00080c00011d7983 */ /* 0x001ee20000300800 */
[----:B------:R0:W-:Y:S03]  /*74f80*/  STL [R1+0x32c], R12 ;  /* 0x00032c0c01007387 */ /* 0x0001e60000100800 */
[----:B0-----:R-:W3:Y:S01]  /*74f90*/  LDL.LU R12, [R1+0x818] ;  /* 0x00081800010c7983 */ /* 0x001ee20000300800 */
        /* <DEDUP_REMOVED lines=8> */
[----:B0-----:R-:W4:Y:S01]  /*75020*/  LDL.LU R24, [R1+0x840] ;  /* 0x0008400001187983 */ /* 0x001f220000300800 */
[----:B------:R-:W-:-:S05]  /*75030*/  FMUL R27, R3, R27 ;  /* 0x0000001b031b7220 */ /* 0x000fca0000400000 */
[----:B------:R0:W-:Y:S01]  /*75040*/  STL [R1+0x31c], R27 ;  /* 0x00031c1b01007387 */ /* 0x0001e20000100800 */
[----:B------:R-:W-:-:S03]  /*75050*/  FMUL R5, R3, R5 ;  /* 0x0000000503057220 */ /* 0x000fc60000400000 */
[----:B0-----:R-:W4:Y:S02]  /*75060*/  LDL.LU R27, [R1+0x84c] ;  /* 0x00084c00011b7983 */ /* 0x001f240000300800 */
[----:B------:R2:W-:Y:S02]  /*75070*/  STL [R1+0xe0], R5 ;  /* 0x0000e00501007387 */ /* 0x0005e40000100800 */
[C---:B--2---:R-:W-:Y:S02]  /*75080*/  FMUL R5, R3.reuse, R14 ;  /* 0x0000000e03057220 */ /* 0x044fe40000400000 */
[----:B------:R-:W2:Y:S01]  /*75090*/  LDL.LU R14, [R1+0x854] ;  /* 0x00085400010e7983 */ /* 0x000ea20000300800 */
[C---:B------:R-:W-:Y:S02]  /*750a0*/  FMUL R17, R3.reuse, R17 ;  /* 0x0000001103117220 */ /* 0x040fe40000400000 */
[----:B------:R0:W-:Y:S03]  /*750b0*/  STL [R1+0xdc], R5 ;  /* 0x0000dc0501007387 */ /* 0x0001e60000100800 */
[----:B------:R1:W-:Y:S01]  /*750c0*/  STL [R1+0xd0], R17 ;  /* 0x0000d01101007387 */ /* 0x0003e20000100800 */
[----:B------:R-:W-:-:S02]  /*750d0*/  FMUL R2, R3, R2 ;  /* 0x0000000203027220 */ /* 0x000fc40000400000 */
[C---:B0-----:R-:W-:Y:S02]  /*750e0*/  FMUL R5, R3.reuse, R19 ;  /* 0x0000001303057220 */ /* 0x041fe40000400000 */
[----:B-1----:R-:W-:-:S03]  /*750f0*/  FMUL R17, R3, R28 ;  /* 0x0000001c03117220 */ /* 0x002fc60000400000 */
[----:B------:R0:W-:Y:S01]  /*75100*/  STL [R1+0xcc], R5 ;  /* 0x0000cc0501007387 */ /* 0x0001e20000100800 */
[----:B------:R1:W-:Y:S03]  /*75110*/  STL [R1+0xc4], R2 ;  /* 0x0000c40201007387 */ /* 0x0003e60000100800 */
[----:B------:R-:W-:Y:S01]  /*75120*/  STL [R1+0xc0], R17 ;  /* 0x0000c01101007387 */ /* 0x000fe20000100800 */
[C---:B0-----:R-:W-:Y:S02]  /*75130*/  FMUL R5, R3.reuse, R20 ;  /* 0x0000001403057220 */ /* 0x041fe40000400000 */
[----:B-1----:R-:W-:-:S03]  /*75140*/  FMUL R2, R3, R21 ;  /* 0x0000001503027220 */ /* 0x002fc60000400000 */
[----:B------:R0:W-:Y:S02]  /*75150*/  STL [R1+0xb8], R5 ;  /* 0x0000b80501007387 */ /* 0x0001e40000100800 */
[----:B------:R1:W-:Y:S02]  /*75160*/  STL [R1+0xb4], R2 ;  /* 0x0000b40201007387 */ /* 0x0003e40000100800 */
[C---:B0-----:R-:W-:Y:S02]  /*75170*/  FMUL R5, R0.reuse, R10 ;  /* 0x0000000a00057220 */ /* 0x041fe40000400000 */
[C---:B-1----:R-:W-:Y:S01]  /*75180*/  FMUL R2, R0.reuse, R25 ;  /* 0x0000001900027220 */ /* 0x042fe20000400000 */
        /* <DEDUP_REMOVED lines=14> */
[----:B------:R0:W-:Y:S01]  /*75270*/  STL [R1+0x300], R5 ;  /* 0x0003000501007387 */ /* 0x0001e20000100800 */
[----:B------:R-:W2:Y:S02]  /*75280*/  LDL.LU R26, [R1+0x7fc] ;  /* 0x0007fc00011a7983 */ /* 0x000ea40000300800 */
[----:B---3--:R-:W-:-:S02]  /*75290*/  FMUL R2, R0, R29 ;  /* 0x0000001d00027220 */ /* 0x008fc40000400000 */
[----:B------:R-:W3:Y:S03]  /*752a0*/  LDL.LU R29, [R1+0x808] ;  /* 0x00080800011d7983 */ /* 0x000ee60000300800 */
[----:B------:R4:W-:Y:S02]  /*752b0*/  STL [R1+0x2fc], R2 ;  /* 0x0002fc0201007387 */ /* 0x0009e40000100800 */
[C---:B0-----:R-:W-:Y:S02]  /*752c0*/  FMUL R5, R0.reuse, R12 ;  /* 0x0000000c00057220 */ /* 0x041fe40000400000 */
[----:B------:R-:W3:Y:S03]  /*752d0*/  LDL.LU R12, [R1+0x814] ;  /* 0x00081400010c7983 */ /* 0x000ee60000300800 */
[----:B------:R-:W-:Y:S02]  /*752e0*/  STL [R1+0xb0], R5 ;  /* 0x0000b00501007387 */ /* 0x000fe40000100800 */
[----:B----4-:R-:W-:-:S02]  /*752f0*/  FMUL R2, R0, R15 ;  /* 0x0000000f00027220 */ /* 0x010fc40000400000 */
        /* <DEDUP_REMOVED lines=12> */
[----:B------:R-:W4:Y:S01]  /*753c0*/  LDL.LU R19, [R1+0x848] ;  /* 0x0008480001137983 */ /* 0x000f220000300800 */
[----:B------:R0:W1:Y:S01]  /*753d0*/  MUFU.RCP R3, R22 ;  /* 0x0000001600037308 */ /* 0x0000620000001000 */
[----:B--2---:R-:W-:-:S05]  /*753e0*/  FMUL R2, R0, R14 ;  /* 0x0000000e00027220 */ /* 0x004fca0000400000 */
[----:B------:R2:W-:Y:S04]  /*753f0*/  STL [R1+0x98], R2 ;  /* 0x0000980201007387 */ /* 0x0005e80000100800 */
[----:B--2---:R-:W2:Y:S01]  /*75400*/  LDL.LU R2, [R1+0x850] ;  /* 0x0008500001027983 */ /* 0x004ea20000300800 */
[----:B------:R-:W2:Y:S02]  /*75410*/  LDL.LU R28, [R1+0x858] ;  /* 0x00085800011c7983 */ /* 0x000ea40000300800 */
[----:B------:R-:W2:Y:S02]  /*75420*/  LDL.LU R20, [R1+0x860] ;  /* 0x0008600001147983 */ /* 0x000ea40000300800 */
[----:B------:R-:W2:Y:S01]  /*75430*/  LDL.LU R21, [R1+0x868] ;  /* 0x0008680001157983 */ /* 0x000ea20000300800 */
[----:B0-----:R-:W2:Y:S01]  /*75440*/  LDL.LU R22, [R1+0x86c] ;  /* 0x00086c0001167983 */ /* 0x001ea20000300800 */
[----:B------:R-:W2:Y:S02]  /*75450*/  LDL.LU R7, [R1+0x870] ;  /* 0x0008700001077983 */ /* 0x000ea40000300800 */
[----:B------:R-:W2:Y:S02]  /*75460*/  LDL.LU R14, [R1+0x874] ;  /* 0x00087400010e7983 */ /* 0x000ea40000300800 */
[----:B------:R-:W1:Y:S02]  /*75470*/  LDL.LU R23, [R1+0x878] ;  /* 0x0008780001177983 */ /* 0x000e640000300800 */
[----:B------:R-:W-:-:S02]  /*75480*/  FMUL R8, R0, R10 ;  /* 0x0000000a00087220 */ /* 0x000fc40000400000 */
[----:B------:R-:W-:-:S03]  /*75490*/  FMUL R0, R0, R25 ;  /* 0x0000001900007220 */ /* 0x000fc60000400000 */
[----:B------:R0:W-:Y:S04]  /*754a0*/  STL [R1+0x94], R8 ;  /* 0x0000940801007387 */ /* 0x0001e80000100800 */
[----:B0-----:R-:W2:Y:S01]  /*754b0*/  LDL.LU R8, [R1+0x87c] ;  /* 0x00087c0001087983 */ /* 0x001ea20000300800 */
[----:B------:R0:W-:Y:S02]  /*754c0*/  STL [R1+0x7c], R0 ;  /* 0x00007c0001007387 */ /* 0x0001e40000100800 */
[----:B------:R-:W2:Y:S02]  /*754d0*/  LDL.LU R9, [R1+0x880] ;  /* 0x0008800001097983 */ /* 0x000ea40000300800 */
[----:B------:R-:W2:Y:S01]  /*754e0*/  LDL.LU R10, [R1+0x884] ;  /* 0x00088400010a7983 */ /* 0x000ea20000300800 */
[----:B------:R-:W2:Y:S01]  /*754f0*/  LDL.LU R25, [R1+0x888] ;  /* 0x0008880001197983 */ /* 0x000ea20000300800 */
[----:B0-----:R0:W1:Y:S01]  /*75500*/  MUFU.RCP R0, R13 ;  /* 0x0000000d00007308 */ /* 0x0010620000001000 */
[----:B------:R-:W-:-:S02]  /*75510*/  FMUL R26, R4, R26 ;  /* 0x0000001a041a7220 */ /* 0x000fc40000400000 */
[----:B0-----:R-:W2:Y:S03]  /*75520*/  LDL.LU R13, [R1+0x88c] ;  /* 0x00088c00010d7983 */ /* 0x001ea60000300800 */
[----:B------:R0:W-:Y:S02]  /*75530*/  STL [R1+0x2f8], R26 ;  /* 0x0002f81a01007387 */ /* 0x0001e40000100800 */
[----:B0-----:R-:W2:Y:S01]  /*75540*/  LDL.LU R26, [R1+0x894] ;  /* 0x00089400011a7983 */ /* 0x001ea20000300800 */
[----:B---3--:R-:W-:-:S05]  /*75550*/  FMUL R29, R4, R29 ;  /* 0x0000001d041d7220 */ /* 0x008fca0000400000 */
[----:B------:R0:W-:Y:S01]  /*75560*/  STL [R1+0x2f4], R29 ;  /* 0x0002f41d01007387 */ /* 0x0001e20000100800 */
[----:B------:R-:W-:-:S03]  /*75570*/  FMUL R12, R4, R12 ;  /* 0x0000000c040c7220 */ /* 0x000fc60000400000 */
[----:B0-----:R-:W3:Y:S02]  /*75580*/  LDL.LU R29, [R1+0x89c] ;  /* 0x00089c00011d7983 */ /* 0x001ee40000300800 */
[----:B------:R0:W-:Y:S02]  /*75590*/  STL [R1+0x2f0], R12 ;  /* 0x0002f00c01007387 */ /* 0x0001e40000100800 */
        /* <DEDUP_REMOVED lines=13> */
[----:B------:R2:W-:Y:S01]  /*75670*/  STL [R1+0x2dc], R17 ;  /* 0x0002dc1101007387 */ /* 0x0005e20000100800 */
[----:B0-----:R-:W-:-:S05]  /*75680*/  FMUL R5, R4, R19 ;  /* 0x0000001304057220 */ /* 0x001fca0000400000 */
[----:B------:R0:W-:Y:S01]  /*75690*/  STL [R1+0x78], R5 ;  /* 0x0000780501007387 */ /* 0x0001e20000100800 */
[C---:B--2---:R-:W-:Y:S02]  /*756a0*/  FMUL R2, R4.reuse, R2 ;  /* 0x0000000204027220 */ /* 0x044fe40000400000 */
[C---:B------:R-:W-:Y:S02]  /*756b0*/  FMUL R17, R4.reuse, R28 ;  /* 0x0000001c04117220 */ /* 0x040fe40000400000 */
[C---:B0-----:R-:W-:Y:S01]  /*756c0*/  FMUL R5, R4.reuse, R20 ;  /* 0x0000001404057220 */ /* 0x041fe20000400000 */
[----:B------:R0:W-:Y:S02]  /*756d0*/  STL [R1+0x70], R2 ;  /* 0x0000700201007387 */ /* 0x0001e40000100800 */
[----:B------:R2:W-:Y:S02]  /*756e0*/  STL [R1+0x68], R17 ;  /* 0x0000681101007387 */ /* 0x0005e40000100800 */
[----:B------:R1:W-:Y:S02]  /*756f0*/  STL [R1+0x60], R5 ;  /* 0x0000600501007387 */ /* 0x0003e40000100800 */
[----:B0-----:R-:W-:-:S02]  /*75700*/  FMUL R2, R4, R21 ;  /* 0x0000001504027220 */ /* 0x001fc40000400000 */
[C---:B--2---:R-:W-:Y:S02]  /*75710*/  FMUL R17, R4.reuse, R22 ;  /* 0x0000001604117220 */ /* 0x044fe40000400000 */
[C---:B-1----:R-:W-:Y:S01]  /*75720*/  FMUL R5, R4.reuse, R7 ;  /* 0x0000000704057220 */ /* 0x042fe20000400000 */
[----:B------:R0:W-:Y:S02]  /*75730*/  STL [R1+0x58], R2 ;  /* 0x0000580201007387 */ /* 0x0001e40000100800 */
[----:B------:R-:W-:Y:S02]  /*75740*/  STL [R1+0x54], R17 ;  /* 0x0000541101007387 */ /* 0x000fe40000100800 */
[----:B------:R-:W-:Y:S02]  /*75750*/  STL [R1+0x50], R5 ;  /* 0x0000500501007387 */ /* 0x000fe40000100800 */
[----:B0-----:R-:W-:Y:S02]  /*75760*/  FMUL R2, R4, R14 ;  /* 0x0000000e04027220 */ /* 0x001fe40000400000 */
[----:B------:R-:W2:Y:S03]  /*75770*/  LDL.LU R14, [R1+0x8cc] ;  /* 0x0008cc00010e7983 */ /* 0x000ea60000300800 */
[----:B------:R0:W-:Y:S02]  /*75780*/  STL [R1+0x4c], R2 ;  /* 0x00004c0201007387 */ /* 0x0001e40000100800 */
[----:B0-----:R-:W-:-:S02]  /*75790*/  FMUL R2, R3, R23 ;  /* 0x0000001703027220 */ /* 0x001fc40000400000 */
[C---:B------:R-:W-:Y:S02]  /*757a0*/  FMUL R4, R3.reuse, R8 ;  /* 0x0000000803047220 */ /* 0x040fe40000400000 */
[C---:B------:R-:W-:Y:S01]  /*757b0*/  FMUL R5, R3.reuse, R9 ;  /* 0x0000000903057220 */ /* 0x040fe20000400000 */
[----:B------:R0:W-:Y:S02]  /*757c0*/  STL [R1+0x2d8], R2 ;  /* 0x0002d80201007387 */ /* 0x0001e40000100800 */
[----:B------:R1:W-:Y:S02]  /*757d0*/  STL [R1+0x2d4], R4 ;  /* 0x0002d40401007387 */ /* 0x0003e40000100800 */
[----:B------:R-:W-:Y:S02]  /*757e0*/  STL [R1+0x2d0], R5 ;  /* 0x0002d00501007387 */ /* 0x000fe40000100800 */
[C---:B0-----:R-:W-:Y:S02]  /*757f0*/  FMUL R2, R3.reuse, R10 ;  /* 0x0000000a03027220 */ /* 0x041fe40000400000 */
[----:B-1----:R-:W-:-:S02]  /*75800*/  FMUL R4, R3, R25 ;  /* 0x0000001903047220 */ /* 0x002fc40000400000 */
[----:B------:R-:W2:Y:S01]  /*75810*/  LDL.LU R25, [R1+0x8d4] ;  /* 0x0008d40001197983 */ /* 0x000ea20000300800 */
[----:B------:R0:W-:Y:S02]  /*75820*/  STL [R1+0x2cc], R2 ;  /* 0x0002cc0201007387 */ /* 0x0001e40000100800 */
[----:B------:R1:W-:Y:S02]  /*75830*/  STL [R1+0x2c8], R4 ;  /* 0x0002c80401007387 */ /* 0x0003e40000100800 */
[----:B------:R-:W2:Y:S01]  /*75840*/  LDL.LU R17, [R1+0x8dc] ;  /* 0x0008dc0001117983 */ /* 0x000ea20000300800 */
[----:B------:R-:W2:Y:S01]  /*75850*/  LDL.LU R9, [R1+0x8e4] ;  /* 0x0008e40001097983 */ /* 0x000ea20000300800 */
[----:B0-----:R-:W-:-:S05]  /*75860*/  FMUL R2, R3, R13 ;  /* 0x0000000d03027220 */ /* 0x001fca0000400000 */
[----:B------:R3:W-:Y:S01]  /*75870*/  STL [R1+0x2c4], R2 ;  /* 0x0002c40201007387 */ /* 0x0007e20000100800 */
[----:B------:R-:W2:Y:S02]  /*75880*/  LDL.LU R23, [R1+0x890] ;  /* 0x0008900001177983 */ /* 0x000ea40000300800 */
[----:B-1----:R-:W-:-:S05]  /*75890*/  FMUL R4, R3, R26 ;  /* 0x0000001a03047220 */ /* 0x002fca0000400000 */
[----:B------:R-:W-:Y:S01]  /*758a0*/  STL [R1+0x2c0], R4 ;  /* 0x0002c00401007387 */ /* 0x000fe20000100800 */
[----:B------:R-:W2:Y:S02]  /*758b0*/  LDL.LU R26, [R1+0x898] ;  /* 0x00089800011a7983 */ /* 0x000ea40000300800 */
[----:B---3--:R-:W-:-:S05]  /*758c0*/  FMUL R2, R3, R29 ;  /* 0x0000001d03027220 */ /* 0x008fca0000400000 */
[----:B------:R0:W-:Y:S01]  /*758d0*/  STL [R1+0x2bc], R2 ;  /* 0x0002bc0201007387 */ /* 0x0001e20000100800 */
[----:B------:R-:W3:Y:S02]  /*758e0*/  LDL.LU R29, [R1+0x8a0] ;  /* 0x0008a000011d7983 */ /* 0x000ee40000300800 */
[----:B0-----:R-:W-:-:S05]  /*758f0*/  FMUL R2, R3, R12 ;  /* 0x0000000c03027220 */ /* 0x001fca0000400000 */
[----:B------:R0:W-:Y:S01]  /*75900*/  STL [R1+0x48], R2 ;  /* 0x0000480201007387 */ /* 0x0001e20000100800 */
[----:B----4-:R-:W-:-:S05]  /*75910*/  FMUL R4, R3, R15 ;  /* 0x0000000f03047220 */ /* 0x010fca0000400000 */
[----:B------:R-:W-:Y:S01]  /*75920*/  STL [R1+0x44], R4 ;  /* 0x0000440401007387 */ /* 0x000fe20000100800 */
[----:B------:R-:W4:Y:S02]  /*75930*/  LDL.LU R28, [R1+0x8a8] ;  /* 0x0008a800011c7983 */ /* 0x000f240000300800 */
[----:B------:R-:W4:Y:S02]  /*75940*/  LDL.LU R8, [R1+0x8b0] ;  /* 0x0008b00001087983 */ /* 0x000f240000300800 */
[----:B0-----:R-:W-:-:S05]  /*75950*/  FMUL R2, R3, R24 ;  /* 0x0000001803027220 */ /* 0x001fca0000400000 */
[----:B------:R0:W-:Y:S01]  /*75960*/  STL [R1+0x38], R2 ;  /* 0x0000380201007387 */ /* 0x0001e20000100800 */
[----:B------:R-:W4:Y:S02]  /*75970*/  LDL.LU R12, [R1+0x8b4] ;  /* 0x0008b400010c7983 */ /* 0x000f240000300800 */
[----:B------:R-:W4:Y:S02]  /*75980*/  LDL.LU R15, [R1+0x8bc] ;  /* 0x0008bc00010f7983 */ /* 0x000f240000300800 */
[----:B0-----:R-:W-:-:S05]  /*75990*/  FMUL R2, R3, R27 ;  /* 0x0000001b03027220 */ /* 0x001fca0000400000 */
[----:B------:R0:W-:Y:S01]  /*759a0*/  STL [R1+0x34], R2 ;  /* 0x0000340201007387 */ /* 0x0001e20000100800 */
[----:B------:R-:W4:Y:S02]  /*759b0*/  LDL.LU R24, [R1+0x8c4] ;  /* 0x0008c40001187983 */ /* 0x000f240000300800 */
[----:B------:R-:W4:Y:S02]  /*759c0*/  LDL.LU R27, [R1+0x8c8] ;  /* 0x0008c800011b7983 */ /* 0x000f240000300800 */
[----:B------:R-:W4:Y:S01]  /*759d0*/  LDL.LU R4, [R1+0x8d8] ;  /* 0x0008d80001047983 */ /* 0x000f220000300800 */
[----:B------:R-:W4:Y:S01]  /*759e0*/  LDL.LU R5, [R1+0x8e0] ;  /* 0x0008e00001057983 */ /* 0x000f220000300800 */
[----:B------:R-:W4:Y:S03]  /*759f0*/  LDL.LU R19, [R1+0x8e8] ;  /* 0x0008e80001137983 */ /* 0x000f260000300800 */
[----:B0-----:R-:W4:Y:S01]  /*75a00*/  LDL.LU R2, [R1+0x8ec] ;  /* 0x0008ec0001027983 */ /* 0x001f220000300800 */
[----:B------:R-:W4:Y:S02]  /*75a10*/  LDL.LU R20, [R1+0x8f0] ;  /* 0x0008f00001147983 */ /* 0x000f240000300800 */
[----:B------:R-:W4:Y:S02]  /*75a20*/  LDL.LU R21, [R1+0x8f4] ;  /* 0x0008f40001157983 */ /* 0x000f240000300800 */
[----:B------:R-:W4:Y:S01]  /*75a30*/  LDL.LU R22, [R1+0x8f8] ;  /* 0x0008f80001167983 */ /* 0x000f220000300800 */
[----:B------:R-:W4:Y:S01]  /*75a40*/  LDL.LU R7, [R1+0x8fc] ;  /* 0x0008fc0001077983 */ /* 0x000f220000300800 */
[----:B--2---:R-:W-:-:S05]  /*75a50*/  FMUL R10, R3, R14 ;  /* 0x0000000e030a7220 */ /* 0x004fca0000400000 */
[----:B------:R0:W-:Y:S04]  /*75a60*/  STL [R1+0x28], R10 ;  /* 0x0000280a01007387 */ /* 0x0001e80000100800 */
[----:B0-----:R-:W2:Y:S01]  /*75a70*/  LDL.LU R10, [R1+0x900] ;  /* 0x00090000010a7983 */ /* 0x001ea20000300800 */
[----:B------:R-:W2:Y:S02]  /*75a80*/  LDL.LU R13, [R1+0x904] ;  /* 0x00090400010d7983 */ /* 0x000ea40000300800 */
[----:B------:R-:W2:Y:S02]  /*75a90*/  LDL.LU R14, [R1+0x908] ;  /* 0x00090800010e7983 */ /* 0x000ea40000300800 */
[C---:B------:R-:W-:Y:S02]  /*75aa0*/  FMUL R25, R3.reuse, R25 ;  /* 0x0000001903197220 */ /* 0x040fe40000400000 */
[----:B------:R-:W-:-:S02]  /*75ab0*/  FMUL R17, R3, R17 ;  /* 0x0000001103117220 */ /* 0x000fc40000400000 */
[----:B------:R-:W-:Y:S01]  /*75ac0*/  FMUL R3, R3, R9 ;  /* 0x0000000903037220 */ /* 0x000fe20000400000 */
[----:B------:R0:W-:Y:S04]  /*75ad0*/  STL [R1+0x24], R25 ;  /* 0x0000241901007387 */ /* 0x0001e80000100800 */
[----:B0-----:R-:W2:Y:S01]  /*75ae0*/  LDL.LU R25, [R1+0x90c] ;  /* 0x00090c0001197983 */ /* 0x001ea20000300800 */
[----:B------:R0:W-:Y:S02]  /*75af0*/  STL [R1+0x18], R17 ;  /* 0x0000181101007387 */ /* 0x0001e40000100800 */
[C---:B------:R-:W-:Y:S01]  /*75b00*/  FMUL R23, R0.reuse, R23 ;  /* 0x0000001700177220 */ /* 0x040fe20000400000 */
[----:B0-----:R-:W2:Y:S01]  /*75b10*/  LDL.LU R17, [R1+0x1334] ;  /* 0x0013340001117983 */ /* 0x001ea20000300800 */
[----:B------:R-:W2:Y:S02]  /*75b20*/  LDL.LU R9, [R1+0x1330] ;  /* 0x0013300001097983 */ /* 0x000ea40000300800 */
[----:B------:R0:W-:Y:S02]  /*75b30*/  STL [R1+0x14], R3 ;  /* 0x0000140301007387 */ /* 0x0001e40000100800 */
[C---:B------:R-:W-:Y:S01]  /*75b40*/  FMUL R26, R0.reuse, R26 ;  /* 0x0000001a001a7220 */ /* 0x040fe20000400000 */
[----:B0-----:R-:W2:Y:S01]  /*75b50*/  LDL.LU R3, [R1+0x8d0] ;  /* 0x0008d00001037983 */ /* 0x001ea20000300800 */
[----:B------:R0:W-:Y:S03]  /*75b60*/  STL [R1+0x2b8], R23 ;  /* 0x0002b81701007387 */ /* 0x0001e60000100800 */
[----:B0-----:R-:W2:Y:S01]  /*75b70*/  LDL.LU R23, [R1+0xbe0] ;  /* 0x000be00001177983 */ /* 0x001ea20000300800 */
[----:B------:R0:W-:Y:S03]  /*75b80*/  STL [R1+0x2b4], R26 ;  /* 0x0002b41a01007387 */ /* 0x0001e60000100800 */
[----:B0-----:R-:W2:Y:S01]  /*75b90*/  LDL.LU R26, [R1+0xbe8] ;  /* 0x000be800011a7983 */ /* 0x001ea20000300800 */
[----:B---3--:R-:W-:-:S05]  /*75ba0*/  FMUL R29, R0, R29 ;  /* 0x0000001d001d7220 */ /* 0x008fca0000400000 */
[----:B------:R0:W-:Y:S04]  /*75bb0*/  STL [R1+0x2b0], R29 ;  /* 0x0002b01d01007387 */ /* 0x0001e80000100800 */
[----:B0-----:R-:W3:Y:S01]  /*75bc0*/  LDL.LU R29, [R1+0xbf0] ;  /* 0x000bf000011d7983 */ /* 0x001ee20000300800 */
[----:B----4-:R-:W-:-:S05]  /*75bd0*/  FMUL R28, R0, R28 ;  /* 0x0000001c001c7220 */ /* 0x010fca0000400000 */
[----:B------:R0:W-:Y:S04]  /*75be0*/  STL [R1+0x2ac], R28 ;  /* 0x0002ac1c01007387 */ /* 0x0001e80000100800 */
[----:B0-----:R-:W4:Y:S01]  /*75bf0*/  LDL.LU R28, [R1+0x132c] ;  /* 0x00132c00011c7983 */ /* 0x001f220000300800 */
[----:B------:R-:W-:-:S05]  /*75c00*/  FMUL R8, R0, R8 ;  /* 0x0000000800087220 */ /* 0x000fca0000400000 */
[----:B------:R0:W-:Y:S01]  /*75c10*/  STL [R1+0x2a4], R8 ;  /* 0x0002a40801007387 */ /* 0x0001e20000100800 */
[C---:B------:R-:W-:Y:S02]  /*75c20*/  FMUL R12, R0.reuse, R12 ;  /* 0x0000000c000c7220 */ /* 0x040fe40000400000 */
[C---:B------:R-:W-:Y:S01]  /*75c30*/  FMUL R15, R0.reuse, R15 ;  /* 0x0000000f000f7220 */ /* 0x040fe20000400000 */
[----:B0-----:R-:W3:Y:S02]  /*75c40*/  LDL.LU R8, [R1+0xbf8] ;  /* 0x000bf80001087983 */ /* 0x001ee40000300800 */
[----:B------:R0:W-:Y:S02]  /*75c50*/  STL [R1+0x29c], R12 ;  /* 0x00029c0c01007387 */ /* 0x0001e40000100800 */
[C---:B------:R-:W-:Y:S01]  /*75c60*/  FMUL R24, R0.reuse, R24 ;  /* 0x0000001800187220 */ /* 0x040fe20000400000 */
[----:B0-----:R-:W3:Y:S01]  /*75c70*/  LDL.LU R12, [R1+0x1328] ;  /* 0x00132800010c7983 */ /* 0x001ee20000300800 */
[----:B------:R-:W-:-:S02]  /*75c80*/  FMUL R27, R0, R27 ;  /* 0x0000001b001b7220 */ /* 0x000fc40000400000 */
[----:B------:R0:W-:Y:S02]  /*75c90*/  STL [R1+0x294], R15 ;  /* 0x0002940f01007387 */ /* 0x0001e40000100800 */
[----:B0-----:R-:W3:Y:S01]  /*75ca0*/  LDL.LU R15, [R1+0x1324] ;  /* 0x00132400010f7983 */ /* 0x001ee20000300800 */
[----:B------:R0:W-:Y:S02]  /*75cb0*/  STL [R1+0x28c], R24 ;  /* 0x00028c1801007387 */ /* 0x0001e40000100800 */
[C---:B------:R-:W-:Y:S01]  /*75cc0*/  FMUL R5, R0.reuse, R5 ;  /* 0x0000000500057220 */ /* 0x040fe20000400000 */
[----:B0-----:R-:W3:Y:S01]  /*75cd0*/  LDL.LU R24, [R1+0x1320] ;  /* 0x0013200001187983 */ /* 0x001ee20000300800 */
[----:B------:R0:W-:Y:S03]  /*75ce0*/  STL [R1+0x40], R27 ;  /* 0x0000401b01007387 */ /* 0x0001e60000100800 */
[----:B0-----:R-:W3:Y:S01]  /*75cf0*/  LDL.LU R27, [R1+0x131c] ;  /* 0x00131c00011b7983 */ /* 0x001ee20000300800 */
[----:B--2---:R-:W-:-:S05]  /*75d00*/  FMUL R3, R0, R3 ;  /* 0x0000000300037220 */ /* 0x004fca0000400000 */
[----:B------:R0:W-:Y:S02]  /*75d10*/  STL [R1+0x3c], R3 ;  /* 0x00003c0301007387 */ /* 0x0001e40000100800 */
[C---:B0-----:R-:W-:Y:S02]  /*75d20*/  FMUL R3, R0.reuse, R4 ;  /* 0x0000000400037220 */ /* 0x041fe40000400000 */
[----:B------:R-:W-:-:S03]  /*75d30*/  FMUL R4, R0, R19 ;  /* 0x0000001300047220 */ /* 0x000fc60000400000 */
[----:B------:R0:W-:Y:S01]  /*75d40*/  STL [R1+0x30], R3 ;  /* 0x0000300301007387 */ /* 0x0001e20000100800 */
[----:B------:R4:W-:Y:S02]  /*75d50*/  STL [R1+0x2c], R5 ;  /* 0x00002c0501007387 */ /* 0x0009e40000100800 */
[----:B------:R-:W-:Y:S02]  /*75d60*/  STL [R1+0x20], R4 ;  /* 0x0000200401007387 */ /* 0x000fe40000100800 */
[C---:B0-----:R-:W-:Y:S02]  /*75d70*/  FMUL R3, R0.reuse, R2 ;  /* 0x0000000200037220 */ /* 0x041fe40000400000 */
[----:B------:R-:W-:-:S03]  /*75d80*/  FMUL R2, R0, R20 ;  /* 0x0000001400027220 */ /* 0x000fc60000400000 */
[----:B------:R-:W-:Y:S02]  /*75d90*/  STL [R1+0x1c], R3 ;  /* 0x00001c0301007387 */ /* 0x000fe40000100800 */
[----:B------:R-:W-:Y:S01]  /*75da0*/  STL [R1+0x10], R2 ;  /* 0x0000100201007387 */ /* 0x000fe20000100800 */
[----:B----4-:R0:W-:Y:S02]  /*75db0*/  MUFU.RCP R5, R28 ;  /* 0x0000001c00057308 */ /* 0x0101e40000001000 */
[----:B0-----:R-:W2:Y:S06]  /*75dc0*/  LDL.LU R28, [R1+0x1318] ;  /* 0x00131800011c7983 */ /* 0x001eac0000300800 */
[----:B------:R-:W0:Y:S01]  /*75dd0*/  MUFU.RCP R11, R11 ;  /* 0x0000000b000b7308 */ /* 0x000e220000001000 */
[----:B------:R-:W-:-:S05]  /*75de0*/  FMUL R0, R0, R21 ;  /* 0x0000001500007220 */ /* 0x000fca0000400000 */
[----:B------:R0:W-:Y:S02]  /*75df0*/  STL [R1+0xc], R0 ;  /* 0x00000c0001007387 */ /* 0x0001e40000100800 */
[C---:B0-----:R-:W-:Y:S02]  /*75e00*/  FMUL R0, R11.reuse, R22 ;  /* 0x000000160b007220 */ /* 0x041fe40000400000 */
[C---:B------:R-:W-:Y:S02]  /*75e10*/  FMUL R2, R11.reuse, R7 ;  /* 0x000000070b027220 */ /* 0x040fe40000400000 */
[C---:B------:R-:W-:Y:S01]  /*75e20*/  FMUL R3, R11.reuse, R10 ;  /* 0x0000000a0b037220 */ /* 0x040fe20000400000 */
[----:B------:R0:W-:Y:S02]  /*75e30*/  STL [R1+0x284], R0 ;  /* 0x0002840001007387 */ /* 0x0001e40000100800 */
[----:B------:R1:W-:Y:S02]  /*75e40*/  STL [R1+0x280], R2 ;  /* 0x0002800201007387 */ /* 0x0003e40000100800 */
[----:B------:R4:W-:Y:S02]  /*75e50*/  STL [R1+0x274], R3 ;  /* 0x0002740301007387 */ /* 0x0009e40000100800 */
[----:B0-----:R-:W-:-:S02]  /*75e60*/  FMUL R0, R11, R13 ;  /* 0x0000000d0b007220 */ /* 0x001fc40000400000 */
[C---:B-1----:R-:W-:Y:S01]  /*75e70*/  FMUL R2, R11.reuse, R14 ;  /* 0x0000000e0b027220 */ /* 0x042fe20000400000 */
[----:B----4-:R-:W4:Y:S02]  /*75e80*/  LDL.LU R3, [R1+0xcac] ;  /* 0x000cac0001037983 */ /* 0x010f240000300800 */
[----:B------:R0:W-:Y:S02]  /*75e90*/  STL [R1+0x270], R0 ;  /* 0x0002700001007387 */ /* 0x0001e40000100800 */
[----:B------:R1:W-:Y:S01]  /*75ea0*/  STL [R1+0x264], R2 ;  /* 0x0002640201007387 */ /* 0x0003e20000100800 */
[----:B------:R-:W4:Y:S02]  /*75eb0*/  LDL.LU R10, [R1+0x9b8] ;  /* 0x0009b800010a7983 */ /* 0x000f240000300800 */
[----:B------:R-:W4:Y:S02]  /*75ec0*/  LDL.LU R13, [R1+0xbe4] ;  /* 0x000be400010d7983 */ /* 0x000f240000300800 */
[----:B0-----:R-:W-:-:S02]  /*75ed0*/  FMUL R0, R11, R25 ;  /* 0x000000190b007220 */ /* 0x001fc40000400000 */
[----:B-1----:R-:W-:-:S03]  /*75ee0*/  FMUL R2, R11, R23 ;  /* 0x000000170b027220 */ /* 0x002fc60000400000 */
[----:B------:R0:W-:Y:S01]  /*75ef0*/  STL [R1+0x260], R0 ;  /* 0x0002600001007387 */ /* 0x0001e20000100800 */
[----:B------:R-:W4:Y:S02]  /*75f00*/  LDL.LU R14, [R1+0xbec] ;  /* 0x000bec00010e7983 */ /* 0x000f240000300800 */
[----:B------:R-:W4:Y:S02]  /*75f10*/  LDL.LU R25, [R1+0xbf4] ;  /* 0x000bf40001197983 */ /* 0x000f240000300800 */
[----:B------:R-:W4:Y:S02]  /*75f20*/  LDL.LU R4, [R1+0xc00] ;  /* 0x000c000001047983 */ /* 0x000f240000300800 */
[C---:B------:R-:W-:Y:S01]  /*75f30*/  FMUL R7, R11.reuse, R26 ;  /* 0x0000001a0b077220 */ /* 0x040fe20000400000 */
[----:B0-----:R-:W4:Y:S01]  /*75f40*/  LDL.LU R0, [R1+0xc08] ;  /* 0x000c080001007983 */ /* 0x001f220000300800 */
[----:B------:R0:W-:Y:S03]  /*75f50*/  STL [R1+0x254], R2 ;  /* 0x0002540201007387 */ /* 0x0001e60000100800 */
[----:B------:R-:W-:Y:S02]  /*75f60*/  STL [R1+0x250], R7 ;  /* 0x0002500701007387 */ /* 0x000fe40000100800 */
[----:B------:R-:W4:Y:S02]  /*75f70*/  LDL.LU R26, [R1+0xc10] ;  /* 0x000c1000011a7983 */ /* 0x000f240000300800 */
[----:B---3--:R-:W-:-:S02]  /*75f80*/  FMUL R27, R11, R27 ;  /* 0x0000001b0b1b7220 */ /* 0x008fc40000400000 */
[C---:B0-----:R-:W-:Y:S02]  /*75f90*/  FMUL R2, R11.reuse, R29 ;  /* 0x0000001d0b027220 */ /* 0x041fe40000400000 */
[----:B------:R-:W3:Y:S03]  /*75fa0*/  LDL.LU R29, [R1+0xc14] ;  /* 0x000c1400011d7983 */ /* 0x000ee60000300800 */
[----:B------:R0:W-:Y:S02]  /*75fb0*/  STL [R1+0x8], R2 ;  /* 0x0000080201007387 */ /* 0x0001e40000100800 */
[C---:B0-----:R-:W-:Y:S02]  /*75fc0*/  FMUL R2, R11.reuse, R8 ;  /* 0x000000080b027220 */ /* 0x041fe40000400000 */
[----:B--2---:R-:W-:-:S05]  /*75fd0*/  FMUL R28, R11, R28 ;  /* 0x0000001c0b1c7220 */ /* 0x004fca0000400000 */
[----:B------:R-:W-:Y:S01]  /*75fe0*/  STL [R1+0x12d8], R28 ;  /* 0x0012d81c01007387 */ /* 0x000fe20000100800 */
[----:B------:R-:W-:Y:S02]  /*75ff0*/  STL [R1+0x4], R2 ;  /* 0x0000040201007387 */ /* 0x000fe40000100800 */
[----:B------:R0:W-:Y:S02]  /*76000*/  STL [R1+0x12dc], R27 ;  /* 0x0012dc1b01007387 */ /* 0x0001e40000100800 */
[----:B0-----:R-:W2:Y:S01]  /*76010*/  LDL.LU R27, [R1+0xbfc] ;  /* 0x000bfc00011b7983 */ /* 0x001ea20000300800 */
[----:B------:R-:W0:Y:S01]  /*76020*/  MUFU.RCP R9, R9 ;  /* 0x0000000900097308 */ /* 0x000e220000001000 */
[----:B------:R-:W2:Y:S02]  /*76030*/  LDL.LU R19, [R1+0xcbc] ;  /* 0x000cbc0001137983 */ /* 0x000ea40000300800 */
[----:B------:R-:W2:Y:S01]  /*76040*/  LDL.LU R20, [R1+0xcc0] ;  /* 0x000cc00001147983 */ /* 0x000ea20000300800 */
[----:B------:R-:W2:Y:S01]  /*76050*/  LDL.LU R21, [R1+0xcc4] ;  /* 0x000cc40001157983 */ /* 0x000ea20000300800 */
[----:B------:R-:W2:Y:S02]  /*76060*/  LDL.LU R22, [R1+0xcc8] ;  /* 0x000cc80001167983 */ /* 0x000ea40000300800 */
[----:B------:R-:W2:Y:S02]  /*76070*/  LDL.LU R7, [R1+0xccc] ;  /* 0x000ccc0001077983 */ /* 0x000ea40000300800 */
[----:B------:R-:W2:Y:S02]  /*76080*/  LDL.LU R23, [R1+0xcd0] ;  /* 0x000cd00001177983 */ /* 0x000ea40000300800 */
[C---:B------:R-:W-:Y:S01]  /*76090*/  FMUL R24, R11.reuse, R24 ;  /* 0x000000180b187220 */ /* 0x040fe20000400000 */
[----:B------:R-:W2:Y:S01]  /*760a0*/  LDL.LU R8, [R1+0xcd4] ;  /* 0x000cd40001087983 */ /* 0x000ea20000300800 */
[----:B------:R-:W-:-:S02]  /*760b0*/  FMUL R15, R11, R15 ;  /* 0x0000000f0b0f7220 */ /* 0x000fc40000400000 */
[C---:B------:R-:W-:Y:S02]  /*760c0*/  FMUL R12, R11.reuse, R12 ;  /* 0x0000000c0b0c7220 */ /* 0x040fe40000400000 */
[----:B------:R-:W2:Y:S01]  /*760d0*/  LDL.LU R28, [R1+0xcd8] ;  /* 0x000cd800011c7983 */ /* 0x000ea20000300800 */
[----:B------:R-:W2:Y:S01]  /*760e0*/  LDL.LU R2, [R1+0xcdc] ;  /* 0x000cdc0001027983 */ /* 0x000ea20000300800 */
[----:B----4-:R-:W-:Y:S02]  /*760f0*/  FMUL R11, R11, R3 ;  /* 0x000000030b0b7220 */ /* 0x010fe40000400000 */
[----:B------:R1:W4:Y:S01]  /*76100*/  MUFU.RCP R3, R18 ;  /* 0x0000001200037308 */ /* 0x0003220000001000 */
[C---:B0-----:R-:W-:Y:S02]  /*76110*/  FMUL R10, R9.reuse, R10 ;  /* 0x0000000a090a7220 */ /* 0x041fe40000400000 */
[C---:B------:R-:W-:Y:S01]  /*76120*/  FMUL R13, R9.reuse, R13 ;  /* 0x0000000d090d7220 */ /* 0x040fe20000400000 */
[----:B-1----:R-:W4:Y:S02]  /*76130*/  LDL.LU R18, [R1+0x1314] ;  /* 0x0013140001127983 */ /* 0x002f240000300800 */
[----:B------:R0:W-:Y:S02]  /*76140*/  STL [R1+0x24c], R10 ;  /* 0x00024c0a01007387 */ /* 0x0001e40000100800 */
[----:B------:R-:W-:-:S02]  /*76150*/  FMUL R14, R9, R14 ;  /* 0x0000000e090e7220 */ /* 0x000fc40000400000 */
[C---:B------:R-:W-:Y:S01]  /*76160*/  FMUL R25, R9.reuse, R25 ;  /* 0x0000001909197220 */ /* 0x040fe20000400000 */
[----:B0-----:R-:W4:Y:S01]  /*76170*/  LDL.LU R10, [R1+0x1310] ;  /* 0x00131000010a7983 */ /* 0x001f220000300800 */
[----:B------:R0:W-:Y:S03]  /*76180*/  STL [R1+0x248], R13 ;  /* 0x0002480d01007387 */ /* 0x0001e60000100800 */
[----:B0-----:R-:W4:Y:S01]  /*76190*/  LDL.LU R13, [R1+0x130c] ;  /* 0x00130c00010d7983 */ /* 0x001f220000300800 */
[----:B------:R0:W-:Y:S02]  /*761a0*/  STL [R1+0x244], R14 ;  /* 0x0002440e01007387 */ /* 0x0001e40000100800 */
[C---:B------:R-:W-:Y:S02]  /*761b0*/  FMUL R0, R9.reuse, R0 ;  /* 0x0000000009007220 */ /* 0x040fe40000400000 */
[C---:B------:R-:W-:Y:S01]  /*761c0*/  FMUL R26, R9.reuse, R26 ;  /* 0x0000001a091a7220 */ /* 0x040fe20000400000 */
[----:B0-----:R-:W4:Y:S01]  /*761d0*/  LDL.LU R14, [R1+0x1308] ;  /* 0x00130800010e7983 */ /* 0x001f220000300800 */
[----:B------:R0:W-:Y:S02]  /*761e0*/  STL [R1+0x240], R25 ;  /* 0x0002401901007387 */ /* 0x0001e40000100800 */
[C---:B---3--:R-:W-:Y:S01]  /*761f0*/  FMUL R29, R9.reuse, R29 ;  /* 0x0000001d091d7220 */ /* 0x048fe20000400000 */
[----:B0-----:R-:W3:Y:S01]  /*76200*/  LDL.LU R25, [R1+0x1304] ;  /* 0x0013040001197983 */ /* 0x001ee20000300800 */
[----:B--2---:R-:W-:-:S05]  /*76210*/  FMUL R27, R9, R27 ;  /* 0x0000001b091b7220 */ /* 0x004fca0000400000 */
[----:B------:R0:W-:Y:S02]  /*76220*/  STL [R1+0x23c], R27 ;  /* 0x00023c1b01007387 */ /* 0x0001e40000100800 */
[----:B0-----:R-:W-:Y:S02]  /*76230*/  FMUL R27, R9, R4 ;  /* 0x00000004091b7220 */ /* 0x001fe40000400000 */
[----:B------:R-:W2:Y:S03]  /*76240*/  LDL.LU R4, [R1+0xd1c] ;  /* 0x000d1c0001047983 */ /* 0x000ea60000300800 */
[----:B------:R0:W-:Y:S02]  /*76250*/  STL [R1+0x238], R27 ;  /* 0x0002381b01007387 */ /* 0x0001e40000100800 */
[----:B0-----:R-:W2:Y:S01]  /*76260*/  LDL.LU R27, [R1+0xd04] ;  /* 0x000d0400011b7983 */ /* 0x001ea20000300800 */
[----:B------:R0:W-:Y:S03]  /*76270*/  STL [R1+0x234], R0 ;  /* 0x0002340001007387 */ /* 0x0001e60000100800 */
[----:B0-----:R-:W2:Y:S01]  /*76280*/  LDL.LU R0, [R1+0xd2c] ;  /* 0x000d2c0001007983 */ /* 0x001ea20000300800 */
[----:B------:R0:W-:Y:S03]  /*76290*/  STL [R1+0x230], R26 ;  /* 0x0002301a01007387 */ /* 0x0001e60000100800 */
[----:B0-----:R-:W2:Y:S01]  /*762a0*/  LDL.LU R26, [R1+0x1300] ;  /* 0x00130000011a7983 */ /* 0x001ea20000300800 */
[----:B------:R0:W-:Y:S03]  /*762b0*/  STL [R1], R29 ;  /* 0x0000001d01007387 */ /* 0x0001e60000100800 */
[----:B0-----:R-:W2:Y:S01]  /*762c0*/  LDL.LU R29, [R1+0x12fc] ;  /* 0x0012fc00011d7983 */ /* 0x001ea20000300800 */
[----:B------:R-:W-:-:S02]  /*762d0*/  FMUL R20, R5, R20 ;  /* 0x0000001405147220 */ /* 0x000fc40000400000 */
[C---:B----4-:R-:W-:Y:S02]  /*762e0*/  FMUL R14, R9.reuse, R14 ;  /* 0x0000000e090e7220 */ /* 0x050fe40000400000 */
[C---:B------:R-:W-:Y:S02]  /*762f0*/  FMUL R13, R9.reuse, R13 ;  /* 0x0000000d090d7220 */ /* 0x040fe40000400000 */
[----:B------:R-:W-:Y:S02]  /*76300*/  FMUL R10, R9, R10 ;  /* 0x0000000a090a7220 */ /* 0x000fe40000400000 */
[C---:B------:R-:W-:Y:S02]  /*76310*/  FMUL R21, R5.reuse, R21 ;  /* 0x0000001505157220 */ /* 0x040fe40000400000 */
[C---:B------:R-:W-:Y:S02]  /*76320*/  FMUL R22, R5.reuse, R22 ;  /* 0x0000001605167220 */ /* 0x040fe40000400000 */
[----:B------:R-:W-:-:S02]  /*76330*/  FMUL R7, R5, R7 ;  /* 0x0000000705077220 */ /* 0x000fc40000400000 */
[----:B---3--:R-:W-:Y:S02]  /*76340*/  FMUL R25, R9, R25 ;  /* 0x0000001909197220 */ /* 0x008fe40000400000 */
[C---:B------:R-:W-:Y:S02]  /*76350*/  FMUL R23, R5.reuse, R23 ;  /* 0x0000001705177220 */ /* 0x040fe40000400000 */
[----:B------:R-:W-:Y:S02]  /*76360*/  FMUL R8, R5, R8 ;  /* 0x0000000805087220 */ /* 0x000fe40000400000 */
[C---:B--2---:R-:W-:Y:S02]  /*76370*/  FMUL R26, R9.reuse, R26 ;  /* 0x0000001a091a7220 */ /* 0x044fe40000400000 */
[C---:B------:R-:W-:Y:S02]  /*76380*/  FMUL R29, R9.reuse, R29 ;  /* 0x0000001d091d7220 */ /* 0x040fe40000400000 */
[----:B------:R-:W-:-:S02]  /*76390*/  FMUL R9, R9, R19 ;  /* 0x0000001309097220 */ /* 0x000fc40000400000 */
[----:B------:R-:W2:Y:S01]  /*763a0*/  LDL.LU R19, [R1+0x12f8] ;  /* 0x0012f80001137983 */ /* 0x000ea20000300800 */
        /* <DEDUP_REMOVED lines=12> */
[----:B------:R-:W-:-:S02]  /*76470*/  FMUL R28, R5, R28 ;  /* 0x0000001c051c7220 */ /* 0x000fc40000400000 */
[----:B------:R-:W-:Y:S02]  /*76480*/  FMUL R2, R5, R2 ;  /* 0x0000000205027220 */ /* 0x000fe40000400000 */
[C---:B------:R-:W-:Y:S02]  /*76490*/  FMUL R16, R3.reuse, R16 ;  /* 0x0000001003107220 */ /* 0x040fe40000400000 */
[----:B------:R-:W-:Y:S02]  /*764a0*/  FMUL R6, R3, R6 ;  /* 0x0000000603067220 */ /* 0x000fe40000400000 */
[----:B------:R-:W-:Y:S01]  /*764b0*/  FMUL R4, R5, R4 ;  /* 0x0000000405047220 */ /* 0x000fe20000400000 */
[----:B------:R0:W-:Y:S01]  /*764c0*/  STL [R1+0x214], R28 ;  /* 0x0002141c01007387 */ /* 0x0001e20000100800 */
[----:B------:R1:W-:Y:S02]  /*764d0*/  STL [R1+0x210], R2 ;  /* 0x0002100201007387 */ /* 0x0003e40000100800 */
[----:B------:R-:W-:-:S02]  /*764e0*/  FMUL R17, R3, R17 ;  /* 0x0000001103117220 */ /* 0x000fc40000400000 */
[----:B------:R-:W-:Y:S01]  /*764f0*/  FMUL R0, R3, R0 ;  /* 0x0000000003007220 */ /* 0x000fe20000400000 */
[----:B------:R-:W-:Y:S01]  /*76500*/  F2FP.PACK_AB R16, R16, R6 ;  /* 0x000000061010723e */ /* 0x000fe200000000ff */
[----:B0-----:R-:W2:Y:S01]  /*76510*/  LDL.LU R28, [R1+0xcf0] ;  /* 0x000cf000011c7983 */ /* 0x001ea20000300800 */
[----:B-1----:R-:W2:Y:S02]  /*76520*/  LDL.LU R2, [R1+0xcf8] ;  /* 0x000cf80001027983 */ /* 0x002ea40000300800 */
[----:B------:R-:W-:Y:S01]  /*76530*/  F2FP.PACK_AB R17, R17, R0 ;  /* 0x000000001111723e */ /* 0x000fe200000000ff */
[----:B---3--:R-:W-:-:S05]  /*76540*/  FMUL R20, R5, R20 ;  /* 0x0000001405147220 */ /* 0x008fca0000400000 */
[----:B------:R-:W-:Y:S01]  /*76550*/  F2FP.PACK_AB R20, R20, R4 ;  /* 0x000000041414723e */ /* 0x000fe200000000ff */
[C---:B----4-:R-:W-:Y:S02]  /*76560*/  FMUL R21, R5.reuse, R21 ;  /* 0x0000001505157220 */ /* 0x050fe40000400000 */
[C---:B--2---:R-:W-:Y:S02]  /*76570*/  FMUL R22, R5.reuse, R22 ;  /* 0x0000001605167220 */ /* 0x044fe40000400000 */
[C---:B------:R-:W-:Y:S02]  /*76580*/  FMUL R7, R5.reuse, R7 ;  /* 0x0000000705077220 */ /* 0x040fe40000400000 */
[C---:B------:R-:W-:Y:S02]  /*76590*/  FMUL R23, R5.reuse, R23 ;  /* 0x0000001705177220 */ /* 0x040fe40000400000 */
[C---:B------:R-:W-:Y:S02]  /*765a0*/  FMUL R8, R5.reuse, R8 ;  /* 0x0000000805087220 */ /* 0x040fe40000400000 */
[----:B------:R-:W-:-:S02]  /*765b0*/  FMUL R5, R5, R27 ;  /* 0x0000001b05057220 */ /* 0x000fc40000400000 */
[----:B------:R-:W2:Y:S01]  /*765c0*/  LDL.LU R27, [R1+0x1040] ;  /* 0x00104000011b7983 */ /* 0x000ea20000300800 */
[----:B------:R-:W3:Y:S02]  /*765d0*/  LDL.LU R6, [R1+0xd3c] ;  /* 0x000d3c0001067983 */ /* 0x000ee40000300800 */
[----:B------:R-:W4:Y:S02]  /*765e0*/  LDL.LU R4, [R1+0xd30] ;  /* 0x000d300001047983 */ /* 0x000f240000300800 */
[----:B------:R-:W2:Y:S02]  /*765f0*/  LDL.LU R0, [R1+0xd20] ;  /* 0x000d200001007983 */ /* 0x000ea40000300800 */
[C---:B------:R-:W-:Y:S02]  /*76600*/  FMUL R19, R3.reuse, R19 ;  /* 0x0000001303137220 */ /* 0x040fe40000400000 */
[----:B------:R-:W-:Y:S01]  /*76610*/  FMUL R18, R3, R18 ;  /* 0x0000001203127220 */ /* 0x000fe20000400000 */
[----:B------:R-:W-:-:S02]  /*76620*/  F2FP.PACK_AB R21, R21, R5 ;  /* 0x000000051515723e */ /* 0x000fc400000000ff */
[----:B------:R-:W-:Y:S01]  /*76630*/  F2FP.PACK_AB R22, R7, R22 ;  /* 0x000000160716723e */ /* 0x000fe200000000ff */
[----:B------:R-:W3:Y:S01]  /*76640*/  LDL.LU R5, [R1+0xd38] ;  /* 0x000d380001057983 */ /* 0x000ee20000300800 */
[----:B------:R-:W-:Y:S01]  /*76650*/  F2FP.PACK_AB R23, R8, R23 ;  /* 0x000000170817723e */ /* 0x000fe200000000ff */
[C---:B------:R-:W-:Y:S02]  /*76660*/  FMUL R28, R3.reuse, R28 ;  /* 0x0000001c031c7220 */ /* 0x040fe40000400000 */
[C---:B------:R-:W-:Y:S02]  /*76670*/  FMUL R2, R3.reuse, R2 ;  /* 0x0000000203027220 */ /* 0x040fe40000400000 */
[----:B--2---:R-:W-:-:S05]  /*76680*/  FMUL R0, R3, R0 ;  /* 0x0000000003007220 */ /* 0x004fca0000400000 */
[----:B------:R-:W-:Y:S02]  /*76690*/  F2FP.PACK_AB R19, R19, R0 ;  /* 0x000000001313723e */ /* 0x000fe400000000ff */
[----:B------:R-:W0:Y:S01]  /*766a0*/  S2R R0, SR_TID.X ;  /* 0x0000000000007919 */ /* 0x000e220000002100 */
[----:B----4-:R-:W-:-:S05]  /*766b0*/  FMUL R4, R3, R4 ;  /* 0x0000000403047220 */ /* 0x010fca0000400000 */
[----:B------:R-:W-:Y:S02]  /*766c0*/  F2FP.PACK_AB R18, R18, R4 ;  /* 0x000000041212723e */ /* 0x000fe400000000ff */
[----:B------:R-:W2:Y:S01]  /*766d0*/  LDL.LU R4, [R1+0xd34] ;  /* 0x000d340001047983 */ /* 0x000ea20000300800 */
[----:B------:R-:W4:Y:S02]  /*766e0*/  LDL.LU R7, [R1+0xd0c] ;  /* 0x000d0c0001077983 */ /* 0x000f240000300800 */
[----:B------:R-:W2:Y:S01]  /*766f0*/  LDL.LU R8, [R1+0xd00] ;  /* 0x000d000001087983 */ /* 0x000ea20000300800 */
[----:B0-----:R-:W-:-:S04]  /*76700*/  LOP3.LUT R0, R0, 0x18, RZ, 0xc0, !PT ;  /* 0x0000001800007812 */ /* 0x001fc800078ec0ff */
[----:B------:R-:W-:Y:S02]  /*76710*/  LEA R0, R0, R27, 0xc ;  /* 0x0000001b00007211 */ /* 0x000fe400078e60ff */
[----:B------:R0:W5:Y:S01]  /*76720*/  LDL.LU R27, [R1+0x12dc] ;  /* 0x0012dc00011b7983 */ /* 0x0001620000300800 */
[----:B------:R1:W-:Y:S03]  /*76730*/  STL [R1+0x1e8], R28 ;  /* 0x0001e81c01007387 */ /* 0x0003e60000100800 */
[----:B-1----:R0:W5:Y:S01]  /*76740*/  LDL.LU R28, [R1+0x12d8] ;  /* 0x0012d800011c7983 */ /* 0x0021620000300800 */
[----:B------:R1:W-:Y:S03]  /*76750*/  STL [R1+0x1e4], R2 ;  /* 0x0001e40201007387 */ /* 0x0003e60000100800 */
[----:B-1----:R-:W4:Y:S01]  /*76760*/  LDL.LU R2, [R1+0x12d4] ;  /* 0x0012d40001027983 */ /* 0x002f220000300800 */
[----:B---3--:R-:W-:-:S02]  /*76770*/  FMUL R5, R3, R5 ;  /* 0x0000000503057220 */ /* 0x008fc40000400000 */
[----:B--2---:R-:W-:-:S05]  /*76780*/  FMUL R8, R3, R8 ;  /* 0x0000000803087220 */ /* 0x004fca0000400000 */
[----:B------:R4:W-:Y:S02]  /*76790*/  STL [R1+0x1e0], R8 ;  /* 0x0001e00801007387 */ /* 0x0009e40000100800 */
[C---:B----4-:R-:W-:Y:S02]  /*767a0*/  FMUL R8, R3.reuse, R7 ;  /* 0x0000000703087220 */ /* 0x050fe40000400000 */
[C---:B------:R-:W-:Y:S02]  /*767b0*/  FMUL R7, R3.reuse, R4 ;  /* 0x0000000403077220 */ /* 0x040fe40000400000 */
[C---:B------:R-:W-:Y:S01]  /*767c0*/  FMUL R4, R3.reuse, R6 ;  /* 0x0000000603047220 */ /* 0x040fe20000400000 */
[----:B------:R0:W-:Y:S02]  /*767d0*/  STL [R1+0x1dc], R8 ;  /* 0x0001dc0801007387 */ /* 0x0001e40000100800 */
[----:B------:R0:W-:Y:S02]  /*767e0*/  STL [R1+0x74], R7 ;  /* 0x0000740701007387 */ /* 0x0001e40000100800 */
[----:B------:R0:W-:Y:S02]  /*767f0*/  STL [R1+0x6c], R5 ;  /* 0x00006c0501007387 */ /* 0x0001e40000100800 */
[----:B------:R-:W-:-:S02]  /*76800*/  FMUL R3, R3, R2 ;  /* 0x0000000203037220 */ /* 0x000fc40000400000 */
[----:B------:R0:W5:Y:S01]  /*76810*/  LDL.LU R2, [R1+0x12d0] ;  /* 0x0012d00001027983 */ /* 0x0001620000300800 */
[----:B------:R0:W-:Y:S02]  /*76820*/  STL [R1+0x64], R4 ;  /* 0x0000640401007387 */ /* 0x0001e40000100800 */
[----:B------:R0:W-:Y:S02]  /*76830*/  STL [R1+0x5c], R3 ;  /* 0x00005c0301007387 */ /* 0x0001e40000100800 */
[----:B0-----:R-:W2:Y:S04]  /*76840*/  LDL.LU R7, [R1] ;  /* 0x0000000001077983 */ /* 0x001ea80000300800 */
[----:B------:R-:W3:Y:S04]  /*76850*/  LDL.LU R3, [R1+0x54] ;  /* 0x0000540001037983 */ /* 0x000ee80000300800 */
[----:B------:R-:W-:Y:S06]  /*76860*/  BAR.SYNC.DEFER_BLOCKING 0x0 ;  /* 0x0000000000007b1d */ /* 0x000fec0000010000 */
[----:B---3--:R0:W-:Y:S04]  /*76870*/  STL [R1+0x2004], R3 ;  /* 0x0020040301007387 */ /* 0x0081e80000100800 */
[----:B0-----:R-:W3:Y:S04]  /*76880*/  LDL.LU R3, [R1+0x28] ;  /* 0x0000280001037983 */ /* 0x001ee80000300800 */
[----:B---3--:R0:W-:Y:S04]  /*76890*/  STL [R1+0x2008], R3 ;  /* 0x0020080301007387 */ /* 0x0081e80000100800 */
[----:B0-----:R-:W3:Y:S04]  /*768a0*/  LDL.LU R3, [R1+0x20] ;  /* 0x0000200001037983 */ /* 0x001ee80000300800 */
[----:B---3--:R0:W-:Y:S04]  /*768b0*/  STL [R1+0x200c], R3 ;  /* 0x00200c0301007387 */ /* 0x0081e80000100800 */
[----:B0-----:R-:W3:Y:S04]  /*768c0*/  LDL.LU R3, [R1+0x18] ;  /* 0x0000180001037983 */ /* 0x001ee80000300800 */
[----:B---3--:R0:W-:Y:S04]  /*768d0*/  STL [R1+0x2010], R3 ;  /* 0x0020100301007387 */ /* 0x0081e80000100800 */
[----:B0-----:R-:W3:Y:S04]  /*768e0*/  LDL.LU R3, [R1+0x10] ;  /* 0x0000100001037983 */ /* 0x001ee80000300800 */
[----:B------:R-:W-:Y:S04]  /*768f0*/  STS.128 [R0], R16 ;  /* 0x0000001000007388 */ /* 0x000fe80000000c00 */
[----:B------:R-:W-:Y:S01]  /*76900*/  STS.128 [R0+0x80], R20 ;  /* 0x0000801400007388 */ /* 0x000fe20000000c00 */
[----:B------:R-:W-:-:S03]  /*76910*/  F2FP.PACK_AB R8, R12, R11 ;  /* 0x0000000b0c08723e */ /* 0x000fc600000000ff */
[----:B---3--:R0:W-:Y:S04]  /*76920*/  STL [R1+0x2014], R3 ;  /* 0x0020140301007387 */ /* 0x0081e80000100800 */
[----:B0-----:R-:W3:Y:S04]  /*76930*/  LDL.LU R3, [R1+0x8] ;  /* 0x0000080001037983 */ /* 0x001ee80000300800 */
[----:B-----5:R0:W-:Y:S04]  /*76940*/  STL [R1+0x1f80], R2 ;  /* 0x001f800201007387 */ /* 0x0201e80000100800 */
[----:B0-----:R-:W4:Y:S04]  /*76950*/  LDL.LU R2, [R1+0x70] ;  /* 0x0000700001027983 */ /* 0x001f280000300800 */
[----:B------:R-:W3:Y:S04]  /*76960*/  LDL.LU R16, [R1+0x14] ;  /* 0x0000140001107983 */ /* 0x000ee80000300800 */
[----:B------:R-:W3:Y:S04]  /*76970*/  LDL.LU R17, [R1+0x24] ;  /* 0x0000240001117983 */ /* 0x000ee80000300800 */
[----:B------:R-:W3:Y:S04]  /*76980*/  LDL.LU R18, [R1+0x34] ;  /* 0x0000340001127983 */ /* 0x000ee80000300800 */
[----:B------:R-:W3:Y:S04]  /*76990*/  LDL.LU R19, [R1+0x44] ;  /* 0x0000440001137983 */ /* 0x000ee80000300800 */
[----:B------:R-:W3:Y:S04]  /*769a0*/  LDL.LU R20, [R1+0x4c] ;  /* 0x00004c0001147983 */ /* 0x000ee80000300800 */
[----:B------:R-:W3:Y:S04]  /*769b0*/  LDL.LU R21, [R1+0x58] ;  /* 0x0000580001157983 */ /* 0x000ee80000300800 */
[----:B------:R-:W3:Y:S04]  /*769c0*/  LDL.LU R22, [R1+0x60] ;  /* 0x0000600001167983 */ /* 0x000ee80000300800 */
[----:B------:R-:W4:Y:S01]  /*769d0*/  LDL.LU R23, [R1+0x78] ;  /* 0x0000780001177983 */ /* 0x000f220000300800 */
[----:B------:R-:W-:-:S03]  /*769e0*/  F2FP.PACK_AB R4, R10, R9 ;  /* 0x000000090a04723e */ /* 0x000fc600000000ff */
[----:B------:R-:W3:Y:S01]  /*769f0*/  LDL.LU R11, [R1+0x4] ;  /* 0x00000400010b7983 */ /* 0x000ee20000300800 */
[----:B------:R-:W-:-:S03]  /*76a00*/  F2FP.PACK_AB R5, R14, R13 ;  /* 0x0000000d0e05723e */ /* 0x000fc600000000ff */
[----:B------:R-:W4:Y:S01]  /*76a10*/  LDL.LU R12, [R1+0xc] ;  /* 0x00000c00010c7983 */ /* 0x000f220000300800 */
[----:B------:R-:W-:-:S03]  /*76a20*/  F2FP.PACK_AB R9, R24, R15 ;  /* 0x0000000f1809723e */ /* 0x000fc600000000ff */
[----:B------:R-:W4:Y:S01]  /*76a30*/  LDL.LU R13, [R1+0x1c] ;  /* 0x00001c00010d7983 */ /* 0x000f220000300800 */
[----:B------:R-:W-:-:S03]  /*76a40*/  F2FP.PACK_AB R6, R26, R25 ;  /* 0x000000191a06723e */ /* 0x000fc600000000ff */
[----:B------:R-:W4:Y:S01]  /*76a50*/  LDL.LU R14, [R1+0x2c] ;  /* 0x00002c00010e7983 */ /* 0x000f220000300800 */
[----:B------:R-:W-:-:S03]  /*76a60*/  F2FP.PACK_AB R10, R28, R27 ;  /* 0x0000001b1c0a723e */ /* 0x000fc600000000ff */
[----:B------:R-:W4:Y:S04]  /*76a70*/  LDL.LU R15, [R1+0x3c] ;  /* 0x00003c00010f7983 */ /* 0x000f280000300800 */
[----:B------:R-:W4:Y:S01]  /*76a80*/  LDL.LU R24, [R1+0x68] ;  /* 0x0000680001187983 */ /* 0x000f220000300800 */
[----:B--2---:R-:W-:-:S03]  /*76a90*/  F2FP.PACK_AB R7, R7, R29 ;  /* 0x0000001d0707723e */ /* 0x004fc600000000ff */
[----:B------:R-:W2:Y:S04]  /*76aa0*/  LDL.LU R25, [R1+0x48] ;  /* 0x0000480001197983 */ /* 0x000ea80000300800 */
[----:B------:R-:W2:Y:S04]  /*76ab0*/  LDL.LU R26, [R1+0x50] ;  /* 0x00005000011a7983 */ /* 0x000ea80000300800 */
[----:B------:R-:W2:Y:S04]  /*76ac0*/  LDL.LU R27, [R1+0x38] ;  /* 0x00003800011b7983 */ /* 0x000ea80000300800 */
[----:B------:R-:W2:Y:S04]  /*76ad0*/  LDL.LU R28, [R1+0x40] ;  /* 0x00004000011c7983 */ /* 0x000ea80000300800 */
[----:B------:R-:W2:Y:S01]  /*76ae0*/  LDL.LU R29, [R1+0x30] ;  /* 0x00003000011d7983 */ /* 0x000ea20000300800 */
[----:B---3--:R-:W-:-:S03]  /*76af0*/  F2FP.PACK_AB R11, R3, R11 ;  /* 0x0000000b030b723e */ /* 0x008fc600000000ff */
[----:B------:R-:W4:Y:S02]  /*76b00*/  LDL.LU R3, [R1+0x2014] ;  /* 0x0020140001037983 */ /* 0x000f240000300800 */
[----:B----4-:R-:W-:Y:S02]  /*76b10*/  F2FP.PACK_AB R12, R3, R12 ;  /* 0x0000000c030c723e */ /* 0x010fe400000000ff */
[----:B------:R-:W3:Y:S02]  /*76b20*/  LDL.LU R3, [R1+0x2010] ;  /* 0x0020100001037983 */ /* 0x000ee40000300800 */
[----:B---3--:R-:W-:Y:S02]  /*76b30*/  F2FP.PACK_AB R16, R3, R16 ;  /* 0x000000100310723e */ /* 0x008fe400000000ff */
[----:B------:R-:W3:Y:S02]  /*76b40*/  LDL.LU R3, [R1+0x200c] ;  /* 0x00200c0001037983 */ /* 0x000ee40000300800 */
[----:B---3--:R-:W-:-:S02]  /*76b50*/  F2FP.PACK_AB R13, R3, R13 ;  /* 0x0000000d030d723e */ /* 0x008fc400000000ff */
[----:B------:R-:W3:Y:S01]  /*76b60*/  LDL.LU R3, [R1+0x2008] ;  /* 0x0020080001037983 */ /* 0x000ee20000300800 */
[----:B--2---:R-:W-:Y:S02]  /*76b70*/  F2FP.PACK_AB R14, R29, R14 ;  /* 0x0000000e1d0e723e */ /* 0x004fe400000000ff */
[----:B---3--:R-:W-:Y:S02]  /*76b80*/  F2FP.PACK_AB R17, R3, R17 ;  /* 0x000000110311723e */ /* 0x008fe400000000ff */
[----:B------:R-:W2:Y:S01]  /*76b90*/  LDL.LU R3, [R1+0x2004] ;  /* 0x0020040001037983 */ /* 0x000ea20000300800 */
[----:B------:R-:W-:Y:S02]  /*76ba0*/  F2FP.PACK_AB R15, R28, R15 ;  /* 0x0000000f1c0f723e */ /* 0x000fe400000000ff */
[----:B------:R-:W-:Y:S01]  /*76bb0*/  F2FP.PACK_AB R22, R24, R22 ;  /* 0x000000161816723e */ /* 0x000fe200000000ff */
[----:B------:R-:W3:Y:S01]  /*76bc0*/  LDL.LU R29, [R1+0x100] ;  /* 0x00010000011d7983 */ /* 0x000ee20000300800 */
[----:B------:R-:W-:-:S02]  /*76bd0*/  F2FP.PACK_AB R19, R25, R19 ;  /* 0x000000131913723e */ /* 0x000fc400000000ff */
[----:B------:R-:W-:Y:S02]  /*76be0*/  F2FP.PACK_AB R20, R26, R20 ;  /* 0x000000141a14723e */ /* 0x000fe400000000ff */
[----:B------:R-:W-:Y:S02]  /*76bf0*/  F2FP.PACK_AB R18, R27, R18 ;  /* 0x000000121b12723e */ /* 0x000fe400000000ff */
[----:B--2---:R-:W-:Y:S01]  /*76c00*/  F2FP.PACK_AB R21, R21, R3 ;  /* 0x000000031515723e */ /* 0x004fe200000000ff */
[----:B---3--:R-:W-:Y:S04]  /*76c10*/  STL [R1+0x1fd4], R29 ;  /* 0x001fd41d01007387 */ /* 0x008fe80000100800 */
[----:B------:R-:W2:Y:S04]  /*76c20*/  LDL.LU R28, [R1+0x118] ;  /* 0x00011800011c7983 */ /* 0x000ea80000300800 */
[----:B--2---:R-:W-:Y:S04]  /*76c30*/  STL [R1+0x1fd8], R28 ;  /* 0x001fd81c01007387 */ /* 0x004fe80000100800 */
[----:B------:R-:W2:Y:S04]  /*76c40*/  LDL.LU R3, [R1+0x114] ;  /* 0x0001140001037983 */ /* 0x000ea80000300800 */
[----:B--2---:R-:W-:Y:S04]  /*76c50*/  STL [R1+0x1fdc], R3 ;  /* 0x001fdc0301007387 */ /* 0x004fe80000100800 */
[----:B------:R-:W2:Y:S04]  /*76c60*/  LDL.LU R24, [R1+0x7c] ;  /* 0x00007c0001187983 */ /* 0x000ea80000300800 */
[----:B------:R-:W3:Y:S04]  /*76c70*/  LDL.LU R25, [R1+0x98] ;  /* 0x0000980001197983 */ /* 0x000ee80000300800 */
[----:B---3--:R0:W-:Y:S04]  /*76c80*/  STL [R1+0x2000], R25 ;  /* 0x0020001901007387 */ /* 0x0081e80000100800 */
[----:B0-----:R-:W2:Y:S04]  /*76c90*/  LDL.LU R25, [R1+0x94] ;  /* 0x0000940001197983 */ /* 0x001ea80000300800 */
[----:B------:R-:W3:Y:S04]  /*76ca0*/  LDL.LU R26, [R1+0xa4] ;  /* 0x0000a400011a7983 */ /* 0x000ee80000300800 */
[----:B---3--:R0:W-:Y:S04]  /*76cb0*/  STL [R1+0x1ffc], R26 ;  /* 0x001ffc1a01007387 */ /* 0x0081e80000100800 */
[----:B0-----:R-:W3:Y:S04]  /*76cc0*/  LDL.LU R26, [R1+0xa0] ;  /* 0x0000a000011a7983 */ /* 0x001ee80000300800 */
[----:B------:R-:W4:Y:S04]  /*76cd0*/  LDL.LU R27, [R1+0xac] ;  /* 0x0000ac00011b7983 */ /* 0x000f280000300800 */
[----:B----4-:R0:W-:Y:S04]  /*76ce0*/  STL [R1+0x1ff8], R27 ;  /* 0x001ff81b01007387 */ /* 0x0101e80000100800 */
[----:B0-----:R-:W4:Y:S04]  /*76cf0*/  LDL.LU R27, [R1+0xa8] ;  /* 0x0000a800011b7983 */ /* 0x001f280000300800 */
[----:B------:R-:W2:Y:S04]  /*76d00*/  LDL.LU R3, [R1+0xe8] ;  /* 0x0000e80001037983 */ /* 0x000ea80000300800 */
[----:B--2---:R0:W-:Y:S04]  /*76d10*/  STL [R1+0x1fe0], R3 ;  /* 0x001fe00301007387 */ /* 0x0041e80000100800 */
[----:B0-----:R-:W2:Y:S04]  /*76d20*/  LDL.LU R3, [R1+0xd0] ;  /* 0x0000d00001037983 */ /* 0x001ea80000300800 */
[----:B--2---:R0:W-:Y:S04]  /*76d30*/  STL [R1+0x1fe4], R3 ;  /* 0x001fe40301007387 */ /* 0x0041e80000100800 */
[----:B0-----:R-:W2:Y:S04]  /*76d40*/  LDL.LU R3, [R1+0xd8] ;  /* 0x0000d80001037983 */ /* 0x001ea80000300800 */
[----:B--2---:R0:W-:Y:S04]  /*76d50*/  STL [R1+0x1fe8], R3 ;  /* 0x001fe80301007387 */ /* 0x0041e80000100800 */
[----:B0-----:R-:W2:Y:S04]  /*76d60*/  LDL.LU R3, [R1+0xc4] ;  /* 0x0000c40001037983 */ /* 0x001ea80000300800 */
[----:B--2---:R0:W-:Y:S04]  /*76d70*/  STL [R1+0x1fec], R3 ;  /* 0x001fec0301007387 */ /* 0x0041e80000100800 */
[----:B0-----:R-:W2:Y:S04]  /*76d80*/  LDL.LU R3, [R1+0xc8] ;  /* 0x0000c80001037983 */ /* 0x001ea80000300800 */
[----:B--2---:R0:W-:Y:S04]  /*76d90*/  STL [R1+0x1ff0], R3 ;  /* 0x001ff00301007387 */ /* 0x0041e80000100800 */
[----:B0-----:R-:W2:Y:S01]  /*76da0*/  LDL.LU R3, [R1+0xb8] ;  /* 0x0000b80001037983 */ /* 0x001ea20000300800 */
[----:B------:R-:W-:-:S03]  /*76db0*/  F2FP.PACK_AB R23, R23, R2 ;  /* 0x000000021717723e */ /* 0x000fc600000000ff */
[----:B------:R-:W-:Y:S04]  /*76dc0*/  STS.128 [R0+0x100], R4 ;  /* 0x0001000400007388 */ /* 0x000fe80000000c00 */
[----:B------:R-:W-:Y:S04]  /*76dd0*/  STS.128 [R0+0x180], R8 ;  /* 0x0001800800007388 */ /* 0x000fe80000000c00 */
[----:B------:R-:W-:Y:S04]  /*76de0*/  STS.128 [R0+0x200], R12 ;  /* 0x0002000c00007388 */ /* 0x000fe80000000c00 */
[----:B------:R-:W-:Y:S04]  /*76df0*/  STS.128 [R0+0x280], R16 ;  /* 0x0002801000007388 */ /* 0x000fe80000000c00 */
[----:B------:R-:W-:Y:S01]  /*76e00*/  STS.128 [R0+0x300], R20 ;  /* 0x0003001400007388 */ /* 0x000fe20000000c00 */
[----:B------:R-:W-:-:S03]  /*76e10*/  F2FP.PACK_AB R24, R25, R24 ;  /* 0x000000181918723e */ /* 0x000fc600000000ff */
[----:B--2---:R0:W-:Y:S04]  /*76e20*/  STL [R1+0x1ff4], R3 ;  /* 0x001ff40301007387 */ /* 0x0041e80000100800 */
[----:B0-----:R-:W2:Y:S04]  /*76e30*/  LDL.LU R3, [R1+0xb0] ;  /* 0x0000b00001037983 */ /* 0x001ea80000300800 */
[----:B------:R-:W2:Y:S04]  /*76e40*/  LDL.LU R28, [R1+0xe0] ;  /* 0x0000e000011c7983 */ /* 0x000ea80000300800 */
        /* <DEDUP_REMOVED lines=22> */
[----:B------:R-:W3:Y:S02]  /*76fb0*/  LDL.LU R25, [R1+0x2000] ;  /* 0x0020000001197983 */ /* 0x000ee40000300800 */
[----:B---3--:R-:W-:-:S02]  /*76fc0*/  F2FP.PACK_AB R25, R26, R25 ;  /* 0x000000191a19723e */ /* 0x008fc400000000ff */
[----:B------:R-:W4:Y:S02]  /*76fd0*/  LDL.LU R26, [R1+0x1ffc] ;  /* 0x001ffc00011a7983 */ /* 0x000f240000300800 */
[----:B----4-:R-:W-:Y:S02]  /*76fe0*/  F2FP.PACK_AB R26, R27, R26 ;  /* 0x0000001a1b1a723e */ /* 0x010fe400000000ff */
[----:B------:R-:W2:Y:S02]  /*76ff0*/  LDL.LU R27, [R1+0x1ff8] ;  /* 0x001ff800011b7983 */ /* 0x000ea40000300800 */
[----:B--2---:R-:W-:Y:S02]  /*77000*/  F2FP.PACK_AB R27, R3, R27 ;  /* 0x0000001b031b723e */ /* 0x004fe400000000ff */
[----:B------:R-:W2:Y:S02]  /*77010*/  LDL.LU R3, [R1+0x1ff4] ;  /* 0x001ff40001037983 */ /* 0x000ea40000300800 */
[----:B--2---:R-:W-:-:S02]  /*77020*/  F2FP.PACK_AB R4, R3, R4 ;  /* 0x000000040304723e */ /* 0x004fc400000000ff */
[----:B------:R-:W2:Y:S02]  /*77030*/  LDL.LU R3, [R1+0x1ff0] ;  /* 0x001ff00001037983 */ /* 0x000ea40000300800 */
[----:B--2---:R-:W-:Y:S02]  /*77040*/  F2FP.PACK_AB R8, R3, R8 ;  /* 0x000000080308723e */ /* 0x004fe400000000ff */
[----:B------:R-:W2:Y:S02]  /*77050*/  LDL.LU R3, [R1+0x1fec] ;  /* 0x001fec0001037983 */ /* 0x000ea40000300800 */
[----:B--2---:R-:W-:Y:S02]  /*77060*/  F2FP.PACK_AB R5, R3, R5 ;  /* 0x000000050305723e */ /* 0x004fe400000000ff */
[----:B------:R-:W2:Y:S02]  /*77070*/  LDL.LU R3, [R1+0x1fe8] ;  /* 0x001fe80001037983 */ /* 0x000ea40000300800 */
[----:B--2---:R-:W-:-:S02]  /*77080*/  F2FP.PACK_AB R9, R3, R9 ;  /* 0x000000090309723e */ /* 0x004fc400000000ff */
[----:B------:R-:W2:Y:S02]  /*77090*/  LDL.LU R3, [R1+0x1fe4] ;  /* 0x001fe40001037983 */ /* 0x000ea40000300800 */
[----:B--2---:R-:W-:Y:S02]  /*770a0*/  F2FP.PACK_AB R6, R3, R6 ;  /* 0x000000060306723e */ /* 0x004fe400000000ff */
[----:B------:R-:W2:Y:S01]  /*770b0*/  LDL.LU R3, [R1+0x1fe0] ;  /* 0x001fe00001037983 */ /* 0x000ea20000300800 */
[----:B------:R-:W-:Y:S02]  /*770c0*/  F2FP.PACK_AB R7, R28, R7 ;  /* 0x000000071c07723e */ /* 0x000fe400000000ff */
[----:B------:R-:W-:Y:S02]  /*770d0*/  F2FP.PACK_AB R11, R29, R11 ;  /* 0x0000000b1d0b723e */ /* 0x000fe400000000ff */
[----:B--2---:R-:W-:Y:S02]  /*770e0*/  F2FP.PACK_AB R10, R3, R10 ;  /* 0x0000000a030a723e */ /* 0x004fe400000000ff */
[----:B------:R-:W2:Y:S04]  /*770f0*/  LDL.LU R3, [R1+0x1fdc] ;  /* 0x001fdc0001037983 */ /* 0x000ea80000300800 */
[----:B------:R-:W2:Y:S04]  /*77100*/  LDL.LU R28, [R1+0x1fd8] ;  /* 0x001fd800011c7983 */ /* 0x000ea80000300800 */
[----:B------:R-:W3:Y:S02]  /*77110*/  LDL.LU R29, [R1+0x1fd4] ;  /* 0x001fd400011d7983 */ /* 0x000ee40000300800 */
[----:B---3--:R-:W-:-:S02]  /*77120*/  F2FP.PACK_AB R13, R13, R29 ;  /* 0x0000001d0d0d723e */ /* 0x008fc400000000ff */
[----:B------:R-:W3:Y:S01]  /*77130*/  LDL.LU R29, [R1+0x1b8] ;  /* 0x0001b800011d7983 */ /* 0x000ee20000300800 */
[----:B------:R-:W-:Y:S02]  /*77140*/  F2FP.PACK_AB R16, R16, R17 ;  /* 0x000000111010723e */ /* 0x000fe400000000ff */
[----:B--2---:R-:W-:Y:S01]  /*77150*/  F2FP.PACK_AB R17, R28, R3 ;  /* 0x000000031c11723e */ /* 0x004fe200000000ff */
[----:B---3--:R-:W-:Y:S04]  /*77160*/  STL [R1+0x1fa4], R29 ;  /* 0x001fa41d01007387 */ /* 0x008fe80000100800 */
[----:B------:R-:W2:Y:S04]  /*77170*/  LDL.LU R28, [R1+0x1c4] ;  /* 0x0001c400011c7983 */ /* 0x000ea80000300800 */
[----:B--2---:R-:W-:Y:S04]  /*77180*/  STL [R1+0x1fa8], R28 ;  /* 0x001fa81c01007387 */ /* 0x004fe80000100800 */
[----:B------:R-:W2:Y:S01]  /*77190*/  LDL.LU R3, [R1+0x1c0] ;  /* 0x0001c00001037983 */ /* 0x000ea20000300800 */
[----:B------:R-:W-:-:S02]  /*771a0*/  F2FP.PACK_AB R12, R20, R12 ;  /* 0x0000000c140c723e */ /* 0x000fc400000000ff */
[----:B------:R-:W-:Y:S01]  /*771b0*/  F2FP.PACK_AB R14, R21, R14 ;  /* 0x0000000e150e723e */ /* 0x000fe200000000ff */
[----:B--2---:R-:W-:Y:S04]  /*771c0*/  STL [R1+0x1fac], R3 ;  /* 0x001fac0301007387 */ /* 0x004fe80000100800 */
[----:B------:R-:W2:Y:S04]  /*771d0*/  LDL.LU R20, [R1+0x138] ;  /* 0x0001380001147983 */ /* 0x000ea80000300800 */
[----:B------:R-:W3:Y:S04]  /*771e0*/  LDL.LU R21, [R1+0x144] ;  /* 0x0001440001157983 */ /* 0x000ee80000300800 */
[----:B---3--:R0:W-:Y:S04]  /*771f0*/  STL [R1+0x1fcc], R21 ;  /* 0x001fcc1501007387 */ /* 0x0081e80000100800 */
[----:B0-----:R-:W3:Y:S01]  /*77200*/  LDL.LU R21, [R1+0x14c] ;  /* 0x00014c0001157983 */ /* 0x001ee20000300800 */
[----:B------:R-:W-:-:S03]  /*77210*/  F2FP.PACK_AB R18, R22, R18 ;  /* 0x000000121612723e */ /* 0x000fc600000000ff */
[----:B---3--:R0:W-:Y:S04]  /*77220*/  STL [R1+0x1fd0], R21 ;  /* 0x001fd01501007387 */ /* 0x0081e80000100800 */
[----:B0-----:R-:W2:Y:S04]  /*77230*/  LDL.LU R21, [R1+0x13c] ;  /* 0x00013c0001157983 */ /* 0x001ea80000300800 */
[----:B------:R-:W3:Y:S04]  /*77240*/  LDL.LU R22, [R1+0x150] ;  /* 0x0001500001167983 */ /* 0x000ee80000300800 */
[----:B---3--:R0:W-:Y:S04]  /*77250*/  STL [R1+0x1fc4], R22 ;  /* 0x001fc41601007387 */ /* 0x0081e80000100800 */
[----:B0-----:R-:W3:Y:S01]  /*77260*/  LDL.LU R22, [R1+0x15c] ;  /* 0x00015c0001167983 */ /* 0x001ee20000300800 */
[----:B------:R-:W-:-:S03]  /*77270*/  F2FP.PACK_AB R15, R23, R15 ;  /* 0x0000000f170f723e */ /* 0x000fc600000000ff */
[----:B---3--:R0:W-:Y:S04]  /*77280*/  STL [R1+0x1fc8], R22 ;  /* 0x001fc81601007387 */ /* 0x0081e80000100800 */
[----:B0-----:R-:W3:Y:S04]  /*77290*/  LDL.LU R22, [R1+0x148] ;  /* 0x0001480001167983 */ /* 0x001ee80000300800 */
[----:B------:R-:W4:Y:S04]  /*772a0*/  LDL.LU R23, [R1+0x160] ;  /* 0x0001600001177983 */ /* 0x000f280000300800 */
[----:B----4-:R0:W-:Y:S04]  /*772b0*/  STL [R1+0x1fbc], R23 ;  /* 0x001fbc1701007387 */ /* 0x0101e80000100800 */
[----:B0-----:R-:W4:Y:S04]  /*772c0*/  LDL.LU R23, [R1+0x16c] ;  /* 0x00016c0001177983 */ /* 0x001f280000300800 */
[----:B----4-:R0:W-:Y:S04]  /*772d0*/  STL [R1+0x1fc0], R23 ;  /* 0x001fc01701007387 */ /* 0x0101e80000100800 */
[----:B0-----:R-:W4:Y:S04]  /*772e0*/  LDL.LU R23, [R1+0x154] ;  /* 0x0001540001177983 */ /* 0x001f280000300800 */
[----:B------:R-:W2:Y:S04]  /*772f0*/  LDL.LU R3, [R1+0x18c] ;  /* 0x00018c0001037983 */ /* 0x000ea80000300800 */
        /* <DEDUP_REMOVED lines=36> */
[----:B------:R-:W2:Y:S02]  /*77540*/  LDL.LU R21, [R1+0x1fd0] ;  /* 0x001fd00001157983 */ /* 0x000ea40000300800 */
[----:B--2---:R-:W-:-:S02]  /*77550*/  F2FP.PACK_AB R4, R21, R4 ;  /* 0x000000041504723e */ /* 0x004fc400000000ff */
[----:B------:R-:W3:Y:S02]  /*77560*/  LDL.LU R21, [R1+0x1fcc] ;  /* 0x001fcc0001157983 */ /* 0x000ee40000300800 */
[----:B---3--:R-:W-:Y:S02]  /*77570*/  F2FP.PACK_AB R21, R22, R21 ;  /* 0x000000151615723e */ /* 0x008fe400000000ff */
[----:B------:R-:W2:Y:S02]  /*77580*/  LDL.LU R22, [R1+0x1fc8] ;  /* 0x001fc80001167983 */ /* 0x000ea40000300800 */
[----:B--2---:R-:W-:Y:S02]  /*77590*/  F2FP.PACK_AB R5, R22, R5 ;  /* 0x000000051605723e */ /* 0x004fe400000000ff */
[----:B------:R-:W4:Y:S02]  /*775a0*/  LDL.LU R22, [R1+0x1fc4] ;  /* 0x001fc40001167983 */ /* 0x000f240000300800 */
[----:B----4-:R-:W-:-:S02]  /*775b0*/  F2FP.PACK_AB R22, R23, R22 ;  /* 0x000000161716723e */ /* 0x010fc400000000ff */
        /* <DEDUP_REMOVED lines=10> */
[----:B--2---:R-:W-:Y:S02]  /*77660*/  F2FP.PACK_AB R12, R3, R12 ;  /* 0x0000000c030c723e */ /* 0x004fe400000000ff */
[----:B------:R-:W2:Y:S04]  /*77670*/  LDL.LU R3, [R1+0x1fac] ;  /* 0x001fac0001037983 */ /* 0x000ea80000300800 */
[----:B------:R-:W2:Y:S01]  /*77680*/  LDL.LU R28, [R1+0x1fa8] ;  /* 0x001fa800011c7983 */ /* 0x000ea20000300800 */
[----:B------:R-:W-:-:S02]  /*77690*/  F2FP.PACK_AB R13, R29, R13 ;  /* 0x0000000d1d0d723e */ /* 0x000fc400000000ff */
[----:B------:R-:W-:Y:S01]  /*776a0*/  F2FP.PACK_AB R14, R17, R14 ;  /* 0x0000000e110e723e */ /* 0x000fe200000000ff */
[----:B------:R-:W3:Y:S01]  /*776b0*/  LDL.LU R29, [R1+0x1fa4] ;  /* 0x001fa400011d7983 */ /* 0x000ee20000300800 */
[----:B--2---:R-:W-:-:S03]  /*776c0*/  F2FP.PACK_AB R17, R28, R3 ;  /* 0x000000031c11723e */ /* 0x004fc600000000ff */
[----:B------:R-:W2:Y:S01]  /*776d0*/  LDL.LU R3, [R1+0x268] ;  /* 0x0002680001037983 */ /* 0x000ea20000300800 */
[----:B------:R-:W-:Y:S02]  /*776e0*/  F2FP.PACK_AB R10, R16, R10 ;  /* 0x0000000a100a723e */ /* 0x000fe400000000ff */
[----:B---3--:R-:W-:Y:S01]  /*776f0*/  F2FP.PACK_AB R16, R24, R29 ;  /* 0x0000001d1810723e */ /* 0x008fe200000000ff */
[----:B--2---:R-:W-:Y:S04]  /*77700*/  STL [R1+0x1f90], R3 ;  /* 0x001f900301007387 */ /* 0x004fe80000100800 */
        /* <DEDUP_REMOVED lines=9> */
[----:B0-----:R-:W2:Y:S04]  /*777a0*/  LDL.LU R25, [R1+0x1ec] ;  /* 0x0001ec0001197983 */ /* 0x001ea80000300800 */
[----:B------:R-:W3:Y:S01]  /*777b0*/  LDL.LU R28, [R1+0x1fc] ;  /* 0x0001fc00011c7983 */ /* 0x000ee20000300800 */
[----:B------:R-:W-:-:S02]  /*777c0*/  F2FP.PACK_AB R15, R19, R15 ;  /* 0x0000000f130f723e */ /* 0x000fc400000000ff */
[----:B------:R-:W-:Y:S01]  /*777d0*/  F2FP.PACK_AB R19, R27, R2 ;  /* 0x000000021b13723e */ /* 0x000fe200000000ff */
[----:B------:R-:W-:Y:S04]  /*777e0*/  STS.128 [R0+0x600], R20 ;  /* 0x0006001400007388 */ /* 0x000fe80000000c00 */
[----:B------:R-:W-:Y:S04]  /*777f0*/  STS.128 [R0+0x680], R4 ;  /* 0x0006800400007388 */ /* 0x000fe80000000c00 */
[----:B------:R-:W-:Y:S04]  /*77800*/  STS.128 [R0+0x700], R8 ;  /* 0x0007000800007388 */ /* 0x000fe80000000c00 */
[----:B------:R-:W-:Y:S04]  /*77810*/  STS.128 [R0+0x780], R12 ;  /* 0x0007800c00007388 */ /* 0x000fe80000000c00 */
[----:B------:R-:W-:Y:S04]  /*77820*/  STS.128 [R0+0x800], R16 ;  /* 0x0008001000007388 */ /* 0x000fe80000000c00 */
[----:B---3--:R0:W-:Y:S04]  /*77830*/  STL [R1+0x1f9c], R28 ;  /* 0x001f9c1c01007387 */ /* 0x0081e80000100800 */
[----:B0-----:R-:W3:Y:S04]  /*77840*/  LDL.LU R28, [R1+0x1f4] ;  /* 0x0001f400011c7983 */ /* 0x001ee80000300800 */
[----:B------:R-:W4:Y:S04]  /*77850*/  LDL.LU R26, [R1+0x1f8] ;  /* 0x0001f800011a7983 */ /* 0x000f280000300800 */
[----:B------:R-:W3:Y:S04]  /*77860*/  LDL.LU R29, [R1+0x204] ;  /* 0x00020400011d7983 */ /* 0x000ee80000300800 */
        /* <DEDUP_REMOVED lines=18> */
[----:B------:R-:W3:Y:S01]  /*77990*/  LDL.LU R15, [R1+0x4b4] ;  /* 0x0004b400010f7983 */ /* 0x000ee20000300800 */
[----:B--2---:R-:W-:-:S03]  /*779a0*/  F2FP.PACK_AB R24, R25, R24 ;  /* 0x000000181918723e */ /* 0x004fc600000000ff */
[----:B------:R-:W2:Y:S04]  /*779b0*/  LDL.LU R16, [R1+0x290] ;  /* 0x0002900001107983 */ /* 0x000ea80000300800 */
[----:B------:R-:W2:Y:S04]  /*779c0*/  LDL.LU R17, [R1+0x25c] ;  /* 0x00025c0001117983 */ /* 0x000ea80000300800 */
[----:B------:R-:W2:Y:S04]  /*779d0*/  LDL.LU R18, [R1+0x4a0] ;  /* 0x0004a00001127983 */ /* 0x000ea80000300800 */
[----:B------:R-:W2:Y:S04]  /*779e0*/  LDL.LU R19, [R1+0x27c] ;  /* 0x00027c0001137983 */ /* 0x000ea80000300800 */
[----:B------:R-:W3:Y:S02]  /*779f0*/  LDL.LU R25, [R1+0x1fa0] ;  /* 0x001fa00001197983 */ /* 0x000ee40000300800 */
[----:B---3--:R-:W-:-:S02]  /*77a00*/  F2FP.PACK_AB R25, R28, R25 ;  /* 0x000000191c19723e */ /* 0x008fc400000000ff */
[----:B------:R-:W4:Y:S01]  /*77a10*/  LDL.LU R28, [R1+0x1f9c] ;  /* 0x001f9c00011c7983 */ /* 0x000f220000300800 */
[----:B------:R-:W-:Y:S02]  /*77a20*/  F2FP.PACK_AB R27, R29, R27 ;  /* 0x0000001b1d1b723e */ /* 0x000fe400000000ff */
[----:B------:R-:W-:Y:S02]  /*77a30*/  F2FP.PACK_AB R4, R3, R4 ;  /* 0x000000040304723e */ /* 0x000fe400000000ff */
[----:B----4-:R-:W-:Y:S02]  /*77a40*/  F2FP.PACK_AB R26, R28, R26 ;  /* 0x0000001a1c1a723e */ /* 0x010fe400000000ff */
[----:B------:R-:W3:Y:S04]  /*77a50*/  LDL.LU R28, [R1+0x1f98] ;  /* 0x001f9800011c7983 */ /* 0x000ee80000300800 */
[----:B------:R-:W3:Y:S04]  /*77a60*/  LDL.LU R29, [R1+0x1f94] ;  /* 0x001f9400011d7983 */ /* 0x000ee80000300800 */
[----:B------:R-:W4:Y:S01]  /*77a70*/  LDL.LU R3, [R1+0x1f90] ;  /* 0x001f900001037983 */ /* 0x000f220000300800 */
[----:B------:R-:W-:-:S02]  /*77a80*/  F2FP.PACK_AB R9, R9, R6 ;  /* 0x000000060909723e */ /* 0x000fc400000000ff */
[----:B----4-:R-:W-:Y:S02]  /*77a90*/  F2FP.PACK_AB R6, R20, R3 ;  /* 0x000000031406723e */ /* 0x010fe400000000ff */
[----:B------:R-:W4:Y:S04]  /*77aa0*/  LDL.LU R3, [R1+0x460] ;  /* 0x0004600001037983 */ /* 0x000f280000300800 */
[----:B----4-:R-:W-:Y:S04]  /*77ab0*/  STL [R1+0x1f84], R3 ;  /* 0x001f840301007387 */ /* 0x010fe80000100800 */
[----:B------:R-:W4:Y:S01]  /*77ac0*/  LDL.LU R20, [R1+0x47c] ;  /* 0x00047c0001147983 */ /* 0x000f220000300800 */
[----:B------:R-:W-:-:S03]  /*77ad0*/  F2FP.PACK_AB R11, R11, R23 ;  /* 0x000000170b0b723e */ /* 0x000fc600000000ff */
[----:B----4-:R-:W-:Y:S04]  /*77ae0*/  STL [R1+0x1f88], R20 ;  /* 0x001f881401007387 */ /* 0x010fe80000100800 */
[----:B------:R-:W4:Y:S01]  /*77af0*/  LDL.LU R23, [R1+0x504] ;  /* 0x0005040001177983 */ /* 0x000f220000300800 */
[----:B------:R-:W-:Y:S02]  /*77b00*/  F2FP.PACK_AB R12, R12, R13 ;  /* 0x0000000d0c0c723e */ /* 0x000fe400000000ff */
[----:B------:R-:W-:Y:S02]  /*77b10*/  F2FP.PACK_AB R13, R14, R15 ;  /* 0x0000000f0e0d723e */ /* 0x000fe400000000ff */
[----:B---3--:R-:W-:Y:S02]  /*77b20*/  F2FP.PACK_AB R14, R29, R28 ;  /* 0x0000001c1d0e723e */ /* 0x008fe400000000ff */
[----:B--2---:R-:W-:-:S02]  /*77b30*/  F2FP.PACK_AB R5, R17, R5 ;  /* 0x000000051105723e */ /* 0x004fc400000000ff */
[----:B------:R-:W-:Y:S02]  /*77b40*/  F2FP.PACK_AB R10, R18, R10 ;  /* 0x0000000a120a723e */ /* 0x000fe400000000ff */
[----:B------:R-:W-:Y:S01]  /*77b50*/  F2FP.PACK_AB R7, R19, R7 ;  /* 0x000000071307723e */ /* 0x000fe200000000ff */
[----:B------:R-:W-:Y:S01]  /*77b60*/  @!P6 FMUL R2, R2, 16777216 ;  /* 0x4b8000000202e820 */ /* 0x000fe20000400000 */
[----:B------:R-:W-:Y:S04]  /*77b70*/  STS.128 [R0+0x880], R24 ;  /* 0x0008801800007388 */ /* 0x000fe80000000c00 */
[----:B----4-:R0:W-:Y:S04]  /*77b80*/  STL [R1+0x1f8c], R23 ;  /* 0x001f8c1701007387 */ /* 0x0101e80000100800 */
[----:B------:R-:W2:Y:S04]  /*77b90*/  LDL.LU R29, [R1+0x4d0] ;  /* 0x0004d000011d7983 */ /* 0x000ea80000300800 */
[----:B------:R-:W2:Y:S04]  /*77ba0*/  LDL.LU R28, [R1+0x4cc] ;  /* 0x0004cc00011c7983 */ /* 0x000ea80000300800 */
[----:B0-----:R-:W3:Y:S04]  /*77bb0*/  LDL.LU R23, [R1+0x4d8] ;  /* 0x0004d80001177983 */ /* 0x001ee80000300800 */
[----:B------:R-:W3:Y:S04]  /*77bc0*/  LDL.LU R17, [R1+0x4d4] ;  /* 0x0004d40001117983 */ /* 0x000ee80000300800 */
[----:B------:R-:W4:Y:S04]  /*77bd0*/  LDL.LU R20, [R1+0x4e0] ;  /* 0x0004e00001147983 */ /* 0x000f280000300800 */
[----:B------:R-:W4:Y:S04]  /*77be0*/  LDL.LU R18, [R1+0x4dc] ;  /* 0x0004dc0001127983 */ /* 0x000f280000300800 */
[----:B------:R-:W4:Y:S04]  /*77bf0*/  LDL.LU R3, [R1+0x4e8] ;  /* 0x0004e80001037983 */ /* 0x000f280000300800 */
[----:B------:R-:W4:Y:S01]  /*77c00*/  LDL.LU R19, [R1+0x4e4] ;  /* 0x0004e40001137983 */ /* 0x000f220000300800 */
[----:B------:R-:W-:-:S03]  /*77c10*/  F2FP.PACK_AB R8, R16, R8 ;  /* 0x000000081008723e */ /* 0x000fc600000000ff */
[----:B------:R-:W4:Y:S04]  /*77c20*/  LDL.LU R24, [R1+0x508] ;  /* 0x0005080001187983 */ /* 0x000f280000300800 */
[----:B------:R-:W4:Y:S01]  /*77c30*/  LDL.LU R25, [R1+0x528] ;  /* 0x0005280001197983 */ /* 0x000f220000300800 */
[----:B------:R-:W0:Y:S03]  /*77c40*/  MUFU.RCP R2, R2 ;  /* 0x0000000200027308 */ /* 0x000e260000001000 */
[----:B------:R-:W4:Y:S04]  /*77c50*/  LDL.LU R27, [R1+0x524] ;  /* 0x00052400011b7983 */ /* 0x000f280000300800 */
[----:B------:R1:W-:Y:S01]  /*77c60*/  STS.128 [R0+0x900], R4 ;  /* 0x0009000400007388 */ /* 0x0003e20000000c00 */
[----:B------:R-:W-:-:S03]  /*77c70*/  F2FP.PACK_AB R15, R21, R22 ;  /* 0x00000016150f723e */ /* 0x000fc600000000ff */
[----:B------:R0:W-:Y:S04]  /*77c80*/  STS.128 [R0+0x980], R8 ;  /* 0x0009800800007388 */ /* 0x0001e80000000c00 */
[----:B-1----:R-:W4:Y:S04]  /*77c90*/  LDL.LU R4, [R1+0x4ec] ;  /* 0x0004ec0001047983 */ /* 0x002f280000300800 */
[----:B------:R-:W4:Y:S04]  /*77ca0*/  LDL.LU R5, [R1+0x4f4] ;  /* 0x0004f40001057983 */ /* 0x000f280000300800 */
[----:B------:R-:W4:Y:S04]  /*77cb0*/  LDL.LU R6, [R1+0x4fc] ;  /* 0x0004fc0001067983 */ /* 0x000f280000300800 */
[----:B------:R-:W4:Y:S04]  /*77cc0*/  LDL.LU R7, [R1+0x51c] ;  /* 0x00051c0001077983 */ /* 0x000f280000300800 */
[----:B0-----:R-:W4:Y:S04]  /*77cd0*/  LDL.LU R8, [R1+0x50c] ;  /* 0x00050c0001087983 */ /* 0x001f280000300800 */
[----:B------:R-:W4:Y:S04]  /*77ce0*/  LDL.LU R9, [R1+0x514] ;  /* 0x0005140001097983 */ /* 0x000f280000300800 */
[----:B------:R-:W4:Y:S04]  /*77cf0*/  LDL.LU R10, [R1+0x500] ;  /* 0x00050000010a7983 */ /* 0x000f280000300800 */
[----:B------:R-:W4:Y:S04]  /*77d00*/  LDL.LU R11, [R1+0x520] ;  /* 0x00052000010b7983 */ /* 0x000f280000300800 */
[----:B------:R-:W4:Y:S04]  /*77d10*/  LDL.LU R26, [R1+0x530] ;  /* 0x00053000011a7983 */ /* 0x000f280000300800 */
[----:B------:R-:W4:Y:S04]  /*77d20*/  LDL.LU R21, [R1+0x52c] ;  /* 0x00052c0001157983 */ /* 0x000f280000300800 */
[----:B------:R0:W-:Y:S04]  /*77d30*/  STS.128 [R0+0xa00], R12 ;  /* 0x000a000c00007388 */ /* 0x0001e80000000c00 */
[----:B0-----:R-:W4:Y:S04]  /*77d40*/  LDL.LU R12, [R1+0x4f0] ;  /* 0x0004f000010c7983 */ /* 0x001f280000300800 */
[----:B------:R-:W4:Y:S04]  /*77d50*/  LDL.LU R13, [R1+0x510] ;  /* 0x00051000010d7983 */ /* 0x000f280000300800 */
[----:B------:R-:W4:Y:S04]  /*77d60*/  LDL.LU R14, [R1+0x4f8] ;  /* 0x0004f800010e7983 */ /* 0x000f280000300800 */
[----:B------:R-:W4:Y:S04]  /*77d70*/  LDL.LU R15, [R1+0x518] ;  /* 0x00051800010f7983 */ /* 0x000f280000300800 */
[----:B------:R-:W4:Y:S01]  /*77d80*/  LDL.LU R22, [R1+0x88] ;  /* 0x0000880001167983 */ /* 0x000f220000300800 */
[----:B--2---:R-:W-:-:S03]  /*77d90*/  F2FP.PACK_AB R16, R29, R28 ;  /* 0x0000001c1d10723e */ /* 0x004fc600000000ff */
[----:B------:R-:W2:Y:S04]  /*77da0*/  LDL.LU R29, [R1+0x538] ;  /* 0x00053800011d7983 */ /* 0x000ea80000300800 */
[----:B------:R-:W2:Y:S01]  /*77db0*/  LDL.LU R28, [R1+0x534] ;  /* 0x00053400011c7983 */ /* 0x000ea20000300800 */
[----:B---3--:R-:W-:-:S03]  /*77dc0*/  F2FP.PACK_AB R17, R23, R17 ;  /* 0x000000111711723e */ /* 0x008fc600000000ff */
[----:B------:R-:W3:Y:S04]  /*77dd0*/  LDL.LU R23, [R1+0x1f8c] ;  /* 0x001f8c0001177983 */ /* 0x000ee80000300800 */
[----:B------:R-:W-:Y:S01]  /*77de0*/  STL [R1+0x750], R2 ;  /* 0x0007500201007387 */ /* 0x000fe20000100800 */
[----:B----4-:R-:W-:-:S03]  /*77df0*/  F2FP.PACK_AB R18, R20, R18 ;  /* 0x000000121412723e */ /* 0x010fc600000000ff */
[----:B------:R-:W4:Y:S01]  /*77e00*/  LDL.LU R20, [R1+0x1f88] ;  /* 0x001f880001147983 */ /* 0x000f220000300800 */
[----:B------:R-:W-:-:S03]  /*77e10*/  F2FP.PACK_AB R19, R3, R19 ;  /* 0x000000130313723e */ /* 0x000fc600000000ff */
[----:B------:R-:W2:Y:S01]  /*77e20*/  LDL.LU R3, [R1+0x1f84] ;  /* 0x001f840001037983 */ /* 0x000ea20000300800 */
[----:B------:R-:W-:Y:S02]  /*77e30*/  F2FP.PACK_AB R6, R10, R6 ;  /* 0x000000060a06723e */ /* 0x000fe400000000ff */
[----:B------:R-:W-:Y:S02]  /*77e40*/  F2FP.PACK_AB R10, R11, R7 ;  /* 0x000000070b0a723e */ /* 0x000fe400000000ff */
[----:B------:R-:W-:Y:S02]  /*77e50*/  F2FP.PACK_AB R11, R25, R27 ;  /* 0x0000001b190b723e */ /* 0x000fe400000000ff */
[----:B------:R-:W-:Y:S02]  /*77e60*/  F2FP.PACK_AB R4, R12, R4 ;  /* 0x000000040c04723e */ /* 0x000fe400000000ff */
[----:B------:R-:W-:Y:S02]  /*77e70*/  F2FP.PACK_AB R8, R13, R8 ;  /* 0x000000080d08723e */ /* 0x000fe400000000ff */
[----:B------:R-:W-:-:S02]  /*77e80*/  F2FP.PACK_AB R5, R14, R5 ;  /* 0x000000050e05723e */ /* 0x000fc400000000ff */
[----:B------:R-:W-:-:S05]  /*77e90*/  F2FP.PACK_AB R9, R15, R9 ;  /* 0x000000090f09723e */ /* 0x000fca00000000ff */
[----:B------:R-:W-:Y:S01]  /*77ea0*/  STS.128 [R0+0xb80], R8 ;  /* 0x000b800800007388 */ /* 0x000fe20000000c00 */
[----:B---3--:R-:W-:-:S03]  /*77eb0*/  F2FP.PACK_AB R7, R24, R23 ;  /* 0x000000171807723e */ /* 0x008fc600000000ff */
[----:B------:R-:W3:Y:S01]  /*77ec0*/  LDL.LU R23, [R1+0x454] ;  /* 0x0004540001177983 */ /* 0x000ee20000300800 */
[----:B----4-:R-:W-:Y:S02]  /*77ed0*/  @!P6 FMUL R20, R20, 16777216 ;  /* 0x4b8000001414e820 */ /* 0x010fe40000400000 */
[----:B--2---:R-:W-:Y:S02]  /*77ee0*/  @!P6 FMUL R3, R3, 16777216 ;  /* 0x4b8000000303e820 */ /* 0x004fe40000400000 */
[----:B------:R-:W-:-:S03]  /*77ef0*/  FMUL R12, R2, R20 ;  /* 0x00000014020c7220 */ /* 0x000fc60000400000 */
[----:B------:R0:W-:Y:S04]  /*77f00*/  @!P6 STL [R1+0x460], R3 ;  /* 0x000460030100e387 */ /* 0x0001e80000100800 */
[----:B------:R-:W2:Y:S04]  /*77f10*/  LDL.LU R27, [R1+0x480] ;  /* 0x00048000011b7983 */ /* 0x000ea80000300800 */
[----:B------:R-:W4:Y:S01]  /*77f20*/  LDL.LU R20, [R1+0x84] ;  /* 0x0000840001147983 */ /* 0x000f220000300800 */
[----:B0-----:R-:W-:-:S03]  /*77f30*/  FMUL R3, R2, R3 ;  /* 0x0000000302037220 */ /* 0x001fc60000400000 */
[----:B------:R0:W-:Y:S02]  /*77f40*/  STS.128 [R0+0xb00], R4 ;  /* 0x000b000400007388 */ /* 0x0001e40000000c00 */
[----:B------:R-:W-:Y:S02]  /*77f50*/  F2FP.PACK_AB R8, R3, R12 ;  /* 0x0000000c0308723e */ /* 0x000fe400000000ff */
[----:B0-----:R-:W2:Y:S04]  /*77f60*/  LDL.LU R6, [R1+0x46c] ;  /* 0x00046c0001067983 */ /* 0x001ea80000300800 */
[----:B------:R-:W2:Y:S04]  /*77f70*/  LDL.LU R7, [R1+0x470] ;  /* 0x0004700001077983 */ /* 0x000ea80000300800 */
[----:B------:R-:W2:Y:S04]  /*77f80*/  LDL.LU R11, [R1+0x448] ;  /* 0x00044800010b7983 */ /* 0x000ea80000300800 */
[----:B------:R-:W2:Y:S04]  /*77f90*/  LDL R24, [R1+0x1080] ;  /* 0x0010800001187983 */ /* 0x000ea80000100800 */
[----:B------:R-:W2:Y:S04]  /*77fa0*/  LDL.LU R3, [R1+0x458] ;  /* 0x0004580001037983 */ /* 0x000ea80000300800 */
[----:B------:R0:W-:Y:S04]  /*77fb0*/  STS.128 [R0+0xa80], R16 ;  /* 0x000a801000007388 */ /* 0x0001e80000000c00 */
[----:B------:R-:W2:Y:S01]  /*77fc0*/  LDL.LU R12, [R1+0x53c] ;  /* 0x00053c00010c7983 */ /* 0x000ea20000300800 */
[----:B------:R-:W-:Y:S01]  /*77fd0*/  F2FP.PACK_AB R5, R29, R28 ;  /* 0x0000001c1d05723e */ /* 0x000fe200000000ff */
[----:B0-----:R0:W1:Y:S02]  /*77fe0*/  MUFU.RCP R19, R22 ;  /* 0x0000001600137308 */ /* 0x0010640000001000 */
[----:B------:R-:W2:Y:S04]  /*77ff0*/  LDL.LU R16, [R1+0x548] ;  /* 0x0005480001107983 */ /* 0x000ea80000300800 */
[----:B------:R-:W2:Y:S04]  /*78000*/  LDL.LU R17, [R1+0x544] ;  /* 0x0005440001117983 */ /* 0x000ea80000300800 */
[----:B0-----:R-:W2:Y:S04]  /*78010*/  LDL.LU R22, [R1+0x90] ;  /* 0x0000900001167983 */ /* 0x001ea80000300800 */
[----:B------:R-:W2:Y:S04]  /*78020*/  LDL.LU R15, [R1+0x3c4] ;  /* 0x0003c400010f7983 */ /* 0x000ea80000300800 */
[----:B------:R-:W2:Y:S01]  /*78030*/  LDL.LU R14, [R1+0x3d4] ;  /* 0x0003d400010e7983 */ /* 0x000ea20000300800 */
[----:B------:R-:W-:-:S03]  /*78040*/  F2FP.PACK_AB R4, R26, R21 ;  /* 0x000000151a04723e */ /* 0x000fc600000000ff */
[----:B------:R-:W2:Y:S04]  /*78050*/  LDL.LU R13, [R1+0x3ec] ;  /* 0x0003ec00010d7983 */ /* 0x000ea80000300800 */
[----:B------:R-:W2:Y:S04]  /*78060*/  LDL.LU R18, [R1+0x41c] ;  /* 0x00041c0001127983 */ /* 0x000ea80000300800 */
[----:B------:R-:W2:Y:S04]  /*78070*/  LDL.LU R29, [R1+0x434] ;  /* 0x00043400011d7983 */ /* 0x000ea80000300800 */
[----:B------:R-:W2:Y:S04]  /*78080*/  LDL.LU R25, [R1+0x410] ;  /* 0x0004100001197983 */ /* 0x000ea80000300800 */
[----:B------:R-:W2:Y:S04]  /*78090*/  LDL.LU R26, [R1+0x3f8] ;  /* 0x0003f800011a7983 */ /* 0x000ea80000300800 */
[----:B------:R-:W2:Y:S04]  /*780a0*/  LDL.LU R21, [R1+0x3e0] ;  /* 0x0003e00001157983 */ /* 0x000ea80000300800 */
[----:B------:R-:W2:Y:S04]  /*780b0*/  LDL.LU R28, [R1+0x134] ;  /* 0x00013400011c7983 */ /* 0x000ea80000300800 */
[----:B-1----:R0:W-:Y:S01]  /*780c0*/  STL [R1+0x278], R19 ;  /* 0x0002781301007387 */ /* 0x0021e20000100800 */
[----:B---3--:R-:W-:-:S04]  /*780d0*/  @!P6 FMUL R23, R23, 16777216 ;  /* 0x4b8000001717e820 */ /* 0x008fc80000400000 */
[----:B------:R-:W-:Y:S01]  /*780e0*/  FMUL R10, R2, R23 ;  /* 0x00000017020a7220 */ /* 0x000fe20000400000 */
[----:B----4-:R-:W1:Y:S01]  /*780f0*/  MUFU.RCP R20, R20 ;  /* 0x0000001400147308 */ /* 0x010e620000001000 */
[----:B--2---:R-:W-:Y:S02]  /*78100*/  @!P6 FMUL R27, R27, 16777216 ;  /* 0x4b8000001b1be820 */ /* 0x004fe40000400000 */
[----:B------:R-:W-:-:S04]  /*78110*/  @!P6 FMUL R6, R6, 16777216 ;  /* 0x4b8000000606e820 */ /* 0x000fc80000400000 */
[C---:B------:R-:W-:Y:S02]  /*78120*/  FMUL R9, R2.reuse, R6 ;  /* 0x0000000602097220 */ /* 0x040fe40000400000 */
[----:B------:R-:W-:Y:S02]  /*78130*/  @!P6 FMUL R7, R7, 16777216 ;  /* 0x4b8000000707e820 */ /* 0x000fe40000400000 */
[----:B------:R-:W-:Y:S02]  /*78140*/  @!P6 FMUL R11, R11, 16777216 ;  /* 0x4b8000000b0be820 */ /* 0x000fe40000400000 */
[----:B------:R-:W-:Y:S02]  /*78150*/  FMUL R6, R2, R27 ;  /* 0x0000001b02067220 */ /* 0x000fe40000400000 */
[----:B------:R-:W2:Y:S01]  /*78160*/  LDL.LU R27, [R1+0x44c] ;  /* 0x00044c00011b7983 */ /* 0x000ea20000300800 */
[----:B------:R-:W-:-:S03]  /*78170*/  @!P6 FMUL R3, R3, 16777216 ;  /* 0x4b8000000303e820 */ /* 0x000fc60000400000 */
[----:B------:R-:W3:Y:S01]  /*78180*/  LDL.LU R23, [R1+0x464] ;  /* 0x0004640001177983 */ /* 0x000ee20000300800 */
[C---:B------:R-:W-:Y:S01]  /*78190*/  FMUL R7, R2.reuse, R7 ;  /* 0x0000000702077220 */ /* 0x040fe20000400000 */
[----:B------:R-:W-:Y:S01]  /*781a0*/  F2FP.PACK_AB R9, R9, R6 ;  /* 0x000000060909723e */ /* 0x000fe200000000ff */
[C---:B------:R-:W-:Y:S01]  /*781b0*/  FMUL R11, R2.reuse, R11 ;  /* 0x0000000b020b7220 */ /* 0x040fe20000400000 */
[----:B-1----:R-:W-:Y:S01]  /*781c0*/  STL [R1+0x27c], R20 ;  /* 0x00027c1401007387 */ /* 0x002fe20000100800 */
[----:B------:R-:W-:-:S03]  /*781d0*/  FMUL R3, R2, R3 ;  /* 0x0000000302037220 */ /* 0x000fc60000400000 */
[----:B------:R-:W4:Y:S04]  /*781e0*/  LDL.LU R2, [R1+0x1f80] ;  /* 0x001f800001027983 */ /* 0x000f280000300800 */
[----:B------:R-:W2:Y:S01]  /*781f0*/  LDL.LU R6, [R1+0x540] ;  /* 0x0005400001067983 */ /* 0x000ea20000300800 */
[----:B------:R-:W1:Y:S01]  /*78200*/  MUFU.RCP R22, R22 ;  /* 0x0000001600167308 */ /* 0x000e620000001000 */
[----:B------:R-:W-:Y:S02]  /*78210*/  F2FP.PACK_AB R10, R10, R7 ;  /* 0x000000070a0a723e */ /* 0x000fe400000000ff */
[----:B------:R-:W-:Y:S01]  /*78220*/  F2FP.PACK_AB R7, R16, R17 ;  /* 0x000000111007723e */ /* 0x000fe200000000ff */
[----:B------:R-:W-:Y:S01]  /*78230*/  FMUL R15, R19, R15 ;  /* 0x0000000f130f7220 */ /* 0x000fe20000400000 */
[----:B------:R-:W-:Y:S01]  /*78240*/  F2FP.PACK_AB R11, R11, R3 ;  /* 0x000000030b0b723e */ /* 0x000fe200000000ff */
[----:B-1----:R-:W-:Y:S01]  /*78250*/  STL [R1+0x26c], R22 ;  /* 0x00026c1601007387 */ /* 0x002fe20000100800 */
[----:B------:R-:W-:-:S02]  /*78260*/  FMUL R14, R19, R14 ;  /* 0x0000000e130e7220 */ /* 0x000fc40000400000 */
[C---:B------:R-:W-:Y:S02]  /*78270*/  FMUL R13, R19.reuse, R13 ;  /* 0x0000000d130d7220 */ /* 0x040fe40000400000 */
[C---:B------:R-:W-:Y:S02]  /*78280*/  FMUL R17, R19.reuse, R25 ;  /* 0x0000001913117220 */ /* 0x040fe40000400000 */
[C---:B------:R-:W-:Y:S02]  /*78290*/  FMUL R16, R19.reuse, R26 ;  /* 0x0000001a13107220 */ /* 0x040fe40000400000 */
[C---:B------:R-:W-:Y:S01]  /*782a0*/  FMUL R3, R19.reuse, R21 ;  /* 0x0000001513037220 */ /* 0x040fe20000400000 */
[----:B--2---:R-:W-:Y:S01]  /*782b0*/  F2FP.PACK_AB R6, R6, R12 ;  /* 0x0000000c0606723e */ /* 0x004fe200000000ff */
[C---:B------:R-:W-:Y:S02]  /*782c0*/  FMUL R12, R19.reuse, R18 ;  /* 0x00000012130c7220 */ /* 0x040fe40000400000 */
[----:B------:R-:W-:-:S02]  /*782d0*/  FMUL R18, R19, R29 ;  /* 0x0000001d13127220 */ /* 0x000fc40000400000 */
[----:B------:R-:W2:Y:S01]  /*782e0*/  LDL.LU R29, [R1+0x8c] ;  /* 0x00008c00011d7983 */ /* 0x000ea20000300800 */
[----:B0-----:R-:W-:-:S03]  /*782f0*/  IMAD.IADD R19, R24, 0x1, -R28 ;  /* 0x0000000118137824 */ /* 0x001fc600078e0a1c */
[----:B------:R-:W4:Y:S01]  /*78300*/  LDL.LU R28, [R1+0x450] ;  /* 0x00045000011c7983 */ /* 0x000f220000300800 */
[----:B------:R-:W-:-:S03]  /*78310*/  F2FP.PACK_AB R12, R12, R18 ;  /* 0x000000120c0c723e */ /* 0x000fc600000000ff */
[----:B------:R-:W4:Y:S04]  /*78320*/  LDL.LU R21, [R1+0x3e8] ;  /* 0x0003e80001157983 */ /* 0x000f280000300800 */
[----:B------:R-:W-:Y:S04]  /*78330*/  STL [R1+0x1f78], R24 ;  /* 0x001f781801007387 */ /* 0x000fe80000100800 */
[----:B------:R-:W4:Y:S04]  /*78340*/  LDL.LU R18, [R1+0x468] ;  /* 0x0004680001127983 */ /* 0x000f280000300800 */
[----:B------:R0:W-:Y:S04]  /*78350*/  STS.128 [R0+0xc00], R4 ;  /* 0x000c000400007388 */ /* 0x0001e80000000c00 */
[----:B0-----:R-:W4:Y:S01]  /*78360*/  LDL.LU R6, [R1+0x3c0] ;  /* 0x0003c00001067983 */ /* 0x001f220000300800 */
[----:B------:R-:W-:-:S02]  /*78370*/  F2FP.PACK_AB R13, R13, R17 ;  /* 0x000000110d0d723e */ /* 0x000fc400000000ff */
[----:B------:R-:W-:Y:S01]  /*78380*/  F2FP.PACK_AB R14, R14, R16 ;  /* 0x000000100e0e723e */ /* 0x000fe200000000ff */
[----:B------:R-:W4:Y:S01]  /*78390*/  LDL.LU R7, [R1+0x438] ;  /* 0x0004380001077983 */ /* 0x000f220000300800 */
[----:B------:R-:W-:Y:S01]  /*783a0*/  F2FP.PACK_AB R15, R15, R3 ;  /* 0x000000030f0f723e */ /* 0x000fe200000000ff */
[C---:B---3--:R-:W-:Y:S01]  /*783b0*/  FMUL R16, R20.reuse, R23 ;  /* 0x0000001714107220 */ /* 0x048fe20000400000 */
[----:B------:R-:W-:Y:S01]  /*783c0*/  MOV R23, 0x3dc6b27f ;  /* 0x3dc6b27f00177802 */ /* 0x000fe20000000f00 */
[----:B------:R-:W3:Y:S01]  /*783d0*/  LDL.LU R24, [R1+0x3cc] ;  /* 0x0003cc0001187983 */ /* 0x000ee20000300800 */
[----:B------:R-:W-:Y:S02]  /*783e0*/  FADD R19, R19, -1 ;  /* 0xbf80000013137421 */ /* 0x000fe40000000000 */
[----:B------:R-:W-:Y:S01]  /*783f0*/  FMUL R3, R20, R27 ;  /* 0x0000001b14037220 */ /* 0x000fe20000400000 */
[----:B------:R-:W3:Y:S04]  /*78400*/  LDL.LU R25, [R1+0x40c] ;  /* 0x00040c0001197983 */ /* 0x000ee80000300800 */
[----:B------:R-:W3:Y:S01]  /*78410*/  LDL.LU R26, [R1+0x420] ;  /* 0x00042000011a7983 */ /* 0x000ee20000300800 */
[----:B------:R-:W-:-:S03]  /*78420*/  FFMA.FTZ R5, R19, R23, -0.16845393180847167969 ;  /* 0xbe2c7f3013057423 */ /* 0x000fc60000010017 */
[----:B------:R-:W3:Y:S04]  /*78430*/  LDL.LU R27, [R1+0x3fc] ;  /* 0x0003fc00011b7983 */ /* 0x000ee80000300800 */
[----:B------:R0:W-:Y:S04]  /*78440*/  STS.128 [R0+0xc80], R8 ;  /* 0x000c800800007388 */ /* 0x0001e80000000c00 */
[----:B------:R1:W-:Y:S04]  /*78450*/  STS.128 [R0+0xd00], R12 ;  /* 0x000d000c00007388 */ /* 0x0003e80000000c00 */
[----:B0-----:R-:W3:Y:S04]  /*78460*/  LDL.LU R10, [R1+0x498] ;  /* 0x00049800010a7983 */ /* 0x001ee80000300800 */
[----:B------:R-:W3:Y:S04]  /*78470*/  LDL.LU R11, [R1+0x488] ;  /* 0x00048800010b7983 */ /* 0x000ee80000300800 */
[----:B-1----:R-:W3:Y:S04]  /*78480*/  LDL.LU R15, [R1+0x484] ;  /* 0x00048400010f7983 */ /* 0x002ee80000300800 */
[----:B------:R-:W3:Y:S01]  /*78490*/  LDL.LU R23, [R1+0x414] ;  /* 0x0004140001177983 */ /* 0x000ee20000300800 */
[----:B--2---:R0:W1:Y:S03]  /*784a0*/  MUFU.RCP R17, R29 ;  /* 0x0000001d00117308 */ /* 0x0040660000001000 */
[----:B0-----:R-:W2:Y:S04]  /*784b0*/  LDL.LU R29, [R1+0x400] ;  /* 0x00040000011d7983 */ /* 0x001ea80000300800 */
[----:B-1----:R-:W-:Y:S01]  /*784c0*/  STL [R1+0x268], R17 ;  /* 0x0002681101007387 */ /* 0x002fe20000100800 */
[----:B----4-:R-:W-:-:S02]  /*784d0*/  FMUL R8, R22, R6 ;  /* 0x0000000616087220 */ /* 0x010fc40000400000 */
[----:B------:R-:W-:Y:S02]  /*784e0*/  FMUL R6, R20, R28 ;  /* 0x0000001c14067220 */ /* 0x000fe40000400000 */
[----:B------:R-:W4:Y:S01]  /*784f0*/  LDL.LU R28, [R1+0x9c] ;  /* 0x00009c00011c7983 */ /* 0x000f220000300800 */
[----:B------:R-:W-:Y:S01]  /*78500*/  F2FP.PACK_AB R4, R3, R16 ;  /* 0x000000100304723e */ /* 0x000fe200000000ff */
[----:B------:R-:W-:Y:S02]  /*78510*/  FMUL R3, R22, R21 ;  /* 0x0000001516037220 */ /* 0x000fe40000400000 */
[C---:B------:R-:W-:Y:S01]  /*78520*/  FFMA.FTZ R9, R19.reuse, R5, 0.1716887056827545166 ;  /* 0x3e2fcf2a13097423 */ /* 0x040fe20000010005 */
[----:B------:R-:W4:Y:S02]  /*78530*/  LDL.LU R14, [R1+0x444] ;  /* 0x00044400010e7983 */ /* 0x000f240000300800 */
[----:B------:R-:W-:Y:S01]  /*78540*/  F2FP.PACK_AB R8, R8, R3 ;  /* 0x000000030808723e */ /* 0x000fe200000000ff */
[C---:B------:R-:W-:Y:S01]  /*78550*/  FFMA.FTZ R9, R19.reuse, R9, -0.17900948226451873779 ;  /* 0xbe374e4313097423 */ /* 0x040fe20000010009 */
[----:B------:R0:W1:Y:S03]  /*78560*/  MUFU.RCP R3, R2 ;  /* 0x0000000200037308 */ /* 0x0000660000001000 */
[----:B------:R-:W-:-:S04]  /*78570*/  FFMA.FTZ R9, R19, R9, 0.20512372255325317383 ;  /* 0x3e520bf413097423 */ /* 0x000fc80000010009 */
[C---:B------:R-:W-:Y:S02]  /*78580*/  FFMA.FTZ R9, R19.reuse, R9, -0.24046532809734344482 ;  /* 0xbe763c8b13097423 */ /* 0x040fe40000010009 */
[----:B------:R-:W-:Y:S02]  /*78590*/  FMUL R7, R20, R7 ;  /* 0x0000000714077220 */ /* 0x000fe40000400000 */
[C---:B------:R-:W-:Y:S02]  /*785a0*/  FFMA.FTZ R9, R19.reuse, R9, 0.28857114911079406738 ;  /* 0x3e93bf9913097423 */ /* 0x040fe40000010009 */
[C---:B---3--:R-:W-:Y:S02]  /*785b0*/  FMUL R13, R22.reuse, R26 ;  /* 0x0000001a160d7220 */ /* 0x048fe40000400000 */
[----:B0-----:R-:W-:Y:S02]  /*785c0*/  FFMA.FTZ R2, R19, R9, -0.36067417263984680176 ;  /* 0xbeb8aa4913027423 */ /* 0x001fe40000010009 */
[----:B------:R-:W-:-:S02]  /*785d0*/  FMUL R9, R22, R25 ;  /* 0x0000001916097220 */ /* 0x000fc40000400000 */
[C---:B------:R-:W-:Y:S02]  /*785e0*/  FMUL R12, R20.reuse, R10 ;  /* 0x0000000a140c7220 */ /* 0x040fe40000400000 */
[C---:B------:R-:W-:Y:S02]  /*785f0*/  FMUL R10, R20.reuse, R18 ;  /* 0x00000012140a7220 */ /* 0x040fe40000400000 */
[C---:B------:R-:W-:Y:S02]  /*78600*/  FMUL R11, R20.reuse, R11 ;  /* 0x0000000b140b7220 */ /* 0x040fe40000400000 */
[----:B------:R-:W-:Y:S02]  /*78610*/  FMUL R5, R20, R15 ;  /* 0x0000000f14057220 */ /* 0x000fe40000400000 */
[----:B------:R-:W3:Y:S01]  /*78620*/  LDL.LU R15, [R1+0x474] ;  /* 0x00047400010f7983 */ /* 0x000ee20000300800 */
[----:B------:R-:W-:-:S03]  /*78630*/  F2FP.PACK_AB R6, R6, R11 ;  /* 0x0000000b0606723e */ /* 0x000fc600000000ff */
[----:B------:R-:W3:Y:S01]  /*78640*/  LDL.LU R20, [R1+0x48c] ;  /* 0x00048c0001147983 */ /* 0x000ee20000300800 */
[----:B------:R-:W-:Y:S01]  /*78650*/  F2FP.PACK_AB R5, R5, R12 ;  /* 0x0000000c0505723e */ /* 0x000fe200000000ff */
[C---:B------:R-:W-:Y:S01]  /*78660*/  FMUL R11, R22.reuse, R24 ;  /* 0x00000018160b7220 */ /* 0x040fe20000400000 */
[----:B------:R-:W-:Y:S01]  /*78670*/  F2FP.PACK_AB R7, R7, R10 ;  /* 0x0000000a0707723e */ /* 0x000fe200000000ff */
[----:B------:R-:W3:Y:S01]  /*78680*/  LDL.LU R21, [R1+0x478] ;  /* 0x0004780001157983 */ /* 0x000ee20000300800 */
[C---:B------:R-:W-:Y:S02]  /*78690*/  FMUL R10, R22.reuse, R27 ;  /* 0x0000001b160a7220 */ /* 0x040fe40000400000 */
[----:B------:R-:W-:Y:S01]  /*786a0*/  FMUL R12, R22, R23 ;  /* 0x00000017160c7220 */ /* 0x000fe20000400000 */
[----:B-1----:R2:W-:Y:S01]  /*786b0*/  STL [R1+0x258], R3 ;  /* 0x0002580301007387 */ /* 0x0025e20000100800 */
[----:B------:R-:W-:-:S03]  /*786c0*/  F2FP.PACK_AB R9, R9, R13 ;  /* 0x0000000d0909723e */ /* 0x000fc600000000ff */
[----:B------:R-:W-:Y:S01]  /*786d0*/  F2FP.PACK_AB R10, R10, R12 ;  /* 0x0000000c0a0a723e */ /* 0x000fe200000000ff */
[----:B------:R0:W-:Y:S01]  /*786e0*/  STS.128 [R0+0xd80], R4 ;  /* 0x000d800400007388 */ /* 0x0001e20000000c00 */
[----:B--2---:R-:W-:-:S03]  /*786f0*/  FMUL R3, R22, R29 ;  /* 0x0000001d16037220 */ /* 0x004fc60000400000 */
[----:B------:R-:W2:Y:S04]  /*78700*/  LDL.LU R22, [R1+0x3c8] ;  /* 0x0003c80001167983 */ /* 0x000ea80000300800 */
[----:B------:R-:W2:Y:S04]  /*78710*/  LDL.LU R23, [R1+0x3d0] ;  /* 0x0003d00001177983 */ /* 0x000ea80000300800 */
[----:B------:R-:W2:Y:S01]  /*78720*/  LDL.LU R29, [R1+0x3dc] ;  /* 0x0003dc00011d7983 */ /* 0x000ea20000300800 */
[----:B------:R-:W-:Y:S01]  /*78730*/  F2FP.PACK_AB R11, R11, R3 ;  /* 0x000000030b0b723e */ /* 0x000fe200000000ff */
[----:B----4-:R1:W4:Y:S04]  /*78740*/  MUFU.RCP R16, R28 ;  /* 0x0000001c00107308 */ /* 0x0103280000001000 */
[----:B------:R0:W-:Y:S04]  /*78750*/  STS.128 [R0+0xe00], R8 ;  /* 0x000e000800007388 */ /* 0x0001e80000000c00 */
[----:B-1----:R-:W2:Y:S04]  /*78760*/  LDL.LU R28, [R1+0x45c] ;  /* 0x00045c00011c7983 */ /* 0x002ea80000300800 */
[----:B------:R-:W2:Y:S04]  /*78770*/  LDL.LU R18, [R1+0x49c] ;  /* 0x00049c0001127983 */ /* 0x000ea80000300800 */
[----:B------:R-:W2:Y:S04]  /*78780*/  LDL.LU R24, [R1+0x490] ;  /* 0x0004900001187983 */ /* 0x000ea80000300800 */
[----:B------:R-:W2:Y:S04]  /*78790*/  LDL.LU R25, [R1+0x404] ;  /* 0x0004040001197983 */ /* 0x000ea80000300800 */
[----:B------:R-:W2:Y:S04]  /*787a0*/  LDL.LU R26, [R1+0x3e4] ;  /* 0x0003e400011a7983 */ /* 0x000ea80000300800 */
[----:B------:R-:W2:Y:S04]  /*787b0*/  LDL.LU R27, [R1+0x3f0] ;  /* 0x0003f000011b7983 */ /* 0x000ea80000300800 */
[----:B----4-:R-:W-:Y:S04]  /*787c0*/  STL [R1+0x25c], R16 ;  /* 0x00025c1001007387 */ /* 0x010fe80000100800 */
[----:B0-----:R-:W4:Y:S04]  /*787d0*/  LDL.LU R7, [R1+0x494] ;  /* 0x0004940001077983 */ /* 0x001f280000300800 */
[----:B------:R-:W-:Y:S04]  /*787e0*/  STL [R1+0x1f70], R0 ;  /* 0x001f700001007387 */ /* 0x000fe80000100800 */
[----:B------:R-:W4:Y:S01]  /*787f0*/  LDL R11, [R1+0x258] ;  /* 0x00025800010b7983 */ /* 0x000f220000100800 */
[----:B------:R-:W-:-:S04]  /*78800*/  FFMA.FTZ R2, R19, R2, 0.48089820146560668945 ;  /* 0x3ef6384a13027423 */ /* 0x000fc80000010002 */
[----:B------:R-:W-:-:S04]  /*78810*/  FFMA.FTZ R2, R19, R2, -0.72134751081466674805 ;  /* 0xbf38aa3b13027423 */ /* 0x000fc80000010002 */
[----:B------:R-:W-:Y:S02]  /*78820*/  FMUL R2, R19, R2 ;  /* 0x0000000213027220 */ /* 0x000fe40000400000 */
[C---:B------:R-:W-:Y:S02]  /*78830*/  FMUL R13, R17.reuse, R14 ;  /* 0x0000000e110d7220 */ /* 0x040fe40000400000 */
[C---:B---3--:R-:W-:Y:S02]  /*78840*/  FMUL R12, R17.reuse, R15 ;  /* 0x0000000f110c7220 */ /* 0x048fe40000400000 */
[----:B------:R-:W-:Y:S02]  /*78850*/  FMUL R3, R17, R20 ;  /* 0x0000001411037220 */ /* 0x000fe40000400000 */
[----:B------:R-:W-:-:S03]  /*78860*/  FMUL R14, R19, R2 ;  /* 0x00000002130e7220 */ /* 0x000fc60000400000 */
[----:B------:R-:W-:Y:S01]  /*78870*/  F2FP.PACK_AB R12, R12, R3 ;  /* 0x000000030c0c723e */ /* 0x000fe200000000ff */
[----:B------:R-:W-:-:S05]  /*78880*/  FFMA.FTZ R19, R19, 1.4426950216293334961, R14 ;  /* 0x3fb8aa3b13137823 */ /* 0x000fca000001000e */
[----:B------:R-:W-:Y:S01]  /*78890*/  STL [R1+0x1f74], R19 ;  /* 0x001f741301007387 */ /* 0x000fe20000100800 */
[----:B------:R-:W-:-:S03]  /*788a0*/  FMUL R2, R17, R21 ;  /* 0x0000001511027220 */ /* 0x000fc60000400000 */
[----:B------:R0:W-:Y:S04]  /*788b0*/  STL [R1+0x1f7c], R12 ;  /* 0x001f7c0c01007387 */ /* 0x0001e80000100800 */
[----:B------:R-:W3:Y:S04]  /*788c0*/  LDL R20, [R1+0x114c] ;  /* 0x00114c0001147983 */ /* 0x000ee80000100800 */
[----:B------:R-:W3:Y:S01]  /*788d0*/  LDL R21, [R1+0x1170] ;  /* 0x0011700001157983 */ /* 0x000ee20000100800 */
[----:B------:R-:W-:-:S03]  /*788e0*/  F2FP.PACK_AB R13, R13, R2 ;  /* 0x000000020d0d723e */ /* 0x000fc600000000ff */
[----:B0-----:R-:W3:Y:S01]  /*788f0*/  LDL R12, [R1+0x11a8] ;  /* 0x0011a800010c7983 */ /* 0x001ee20000100800 */
[----:B--2---:R-:W-:-:S03]  /*78900*/  FMUL R4, R16, R29 ;  /* 0x0000001d10047220 */ /* 0x004fc60000400000 */
[----:B------:R-:W2:Y:S01]  /*78910*/  LDL R29, [R1+0x117c] ;  /* 0x00117c00011d7983 */ /* 0x000ea20000100800 */
[----:B------:R-:W-:-:S03]  /*78920*/  FMUL R15, R17, R28 ;  /* 0x0000001c110f7220 */ /* 0x000fc60000400000 */
[----:B------:R-:W2:Y:S01]  /*78930*/  LDL R28, [R1+0x119c] ;  /* 0x00119c00011c7983 */ /* 0x000ea20000100800 */
[----:B------:R-:W-:Y:S02]  /*78940*/  FMUL R9, R17, R18 ;  /* 0x0000001211097220 */ /* 0x000fe40000400000 */
[C---:B------:R-:W-:Y:S02]  /*78950*/  FMUL R6, R16.reuse, R25 ;  /* 0x0000001910067220 */ /* 0x040fe40000400000 */
[C---:B------:R-:W-:Y:S02]  /*78960*/  FMUL R5, R16.reuse, R26 ;  /* 0x0000001a10057220 */ /* 0x040fe40000400000 */
[----:B------:R-:W-:Y:S02]  /*78970*/  FMUL R2, R16, R27 ;  /* 0x0000001b10027220 */ /* 0x000fe40000400000 */
[C---:B----4-:R-:W-:Y:S02]  /*78980*/  FMUL R8, R11.reuse, R22 ;  /* 0x000000160b087220 */ /* 0x050fe40000400000 */
[----:B------:R-:W4:Y:S01]  /*78990*/  LDL R22, [R1+0x1174] ;  /* 0x0011740001167983 */ /* 0x000f220000100800 */
[----:B------:R-:W-:-:S03]  /*789a0*/  FMUL R3, R11, R23 ;  /* 0x000000170b037220 */ /* 0x000fc60000400000 */
[----:B------:R-:W4:Y:S01]  /*789b0*/  LDL R23, [R1+0x1178] ;  /* 0x0011780001177983 */ /* 0x000f220000100800 */
[C---:B------:R-:W-:Y:S02]  /*789c0*/  FMUL R14, R17.reuse, R7 ;  /* 0x00000007110e7220 */ /* 0x040fe40000400000 */
[----:B------:R-:W-:Y:S02]  /*789d0*/  FMUL R7, R17, R24 ;  /* 0x0000001811077220 */ /* 0x000fe40000400000 */
[----:B------:R-:W4:Y:S04]  /*789e0*/  LDL R24, [R1+0x11ac] ;  /* 0x0011ac0001187983 */ /* 0x000f280000100800 */
[----:B------:R-:W4:Y:S04]  /*789f0*/  LDL.LU R18, [R1+0x3d8] ;  /* 0x0003d80001127983 */ /* 0x000f280000300800 */
[----:B------:R-:W4:Y:S01]  /*78a00*/  LDL.LU R10, [R1+0x3f4] ;  /* 0x0003f400010a7983 */ /* 0x000f220000300800 */
[----:B------:R-:W-:-:S03]  /*78a10*/  F2FP.PACK_AB R14, R14, R9 ;  /* 0x000000090e0e723e */ /* 0x000fc600000000ff */
        /* <DEDUP_REMOVED lines=9> */
[----:B------:R-:W4:Y:S04]  /*78ab0*/  LDL.LU R7, [R1+0x418] ;  /* 0x0004180001077983 */ /* 0x000f280000300800 */
[----:B------:R-:W4:Y:S04]  /*78ac0*/  LDL.LU R6, [R1+0x42c] ;  /* 0x00042c0001067983 */ /* 0x000f280000300800 */
[----:B------:R-:W4:Y:S04]  /*78ad0*/  LDL.LU R3, [R1+0x408] ;  /* 0x0004080001037983 */ /* 0x000f280000300800 */
[----:B------:R-:W4:Y:S01]  /*78ae0*/  LDL R2, [R1+0x25c] ;  /* 0x00025c0001027983 */ /* 0x000f220000100800 */
[----:B---3--:R-:W-:-:S02]  /*78af0*/  @!P6 FMUL R20, R20, 16777216 ;  /* 0x4b8000001414e820 */ /* 0x008fc40000400000 */
[----:B------:R-:W-:Y:S02]  /*78b00*/  @!P6 FMUL R21, R21, 16777216 ;  /* 0x4b8000001515e820 */ /* 0x000fe40000400000 */
[----:B------:R-:W-:Y:S02]  /*78b10*/  @!P6 FMUL R12, R12, 16777216 ;  /* 0x4b8000000c0ce820 */ /* 0x000fe40000400000 */
[----:B--2---:R-:W-:Y:S02]  /*78b20*/  @!P6 FMUL R29, R29, 16777216 ;  /* 0x4b8000001d1de820 */ /* 0x004fe40000400000 */
[----:B------:R-:W-:Y:S02]  /*78b30*/  @!P6 FMUL R28, R28, 16777216 ;  /* 0x4b8000001c1ce820 */ /* 0x000fe40000400000 */
[----:B----4-:R-:W-:Y:S02]  /*78b40*/  @!P6 FMUL R22, R22, 16777216 ;  /* 0x4b8000001616e820 */ /* 0x010fe40000400000 */
[----:B------:R-:W-:-:S03]  /*78b50*/  @!P6 FMUL R23, R23, 16777216 ;  /* 0x4b8000001717e820 */ /* 0x000fc60000400000 */
[----:B------:R0:W-:Y:S04]  /*78b60*/  @!P6 STL [R1+0x1174], R22 ;  /* 0x001174160100e387 */ /* 0x0001e80000100800 */
[----:B------:R-:W-:Y:S04]  /*78b70*/  @!P6 STL [R1+0x114c], R20 ;  /* 0x00114c140100e387 */ /* 0x000fe80000100800 */
[----:B0-----:R-:W2:Y:S04]  /*78b80*/  LDL.LU R22, [R1+0x5d0] ;  /* 0x0005d00001167983 */ /* 0x001ea80000300800 */
[----:B------:R-:W-:Y:S04]  /*78b90*/  @!P6 STL [R1+0x1170], R21 ;  /* 0x001170150100e387 */ /* 0x000fe80000100800 */
[----:B------:R-:W3:Y:S04]  /*78ba0*/  LDL.LU R25, [R1+0x64] ;  /* 0x0000640001197983 */ /* 0x000ee80000300800 */
[----:B------:R0:W-:Y:S04]  /*78bb0*/  @!P6 STL [R1+0x1178], R23 ;  /* 0x001178170100e387 */ /* 0x0001e80000100800 */
[----:B------:R-:W3:Y:S04]  /*78bc0*/  LDL.LU R26, [R1+0x5c] ;  /* 0x00005c00011a7983 */ /* 0x000ee80000300800 */
[----:B------:R1:W-:Y:S04]  /*78bd0*/  @!P6 STL [R1+0x117c], R29 ;  /* 0x00117c1d0100e387 */ /* 0x0003e80000100800 */
[----:B------:R-:W4:Y:S01]  /*78be0*/  LDL.LU R27, [R1+0x74] ;  /* 0x00007400011b7983 */ /* 0x000f220000300800 */
[----:B------:R-:W-:-:S03]  /*78bf0*/  @!P6 FMUL R24, R24, 16777216 ;  /* 0x4b8000001818e820 */ /* 0x000fc60000400000 */
[----:B------:R1:W-:Y:S04]  /*78c00*/  @!P6 STL [R1+0x119c], R28 ;  /* 0x00119c1c0100e387 */ /* 0x0003e80000100800 */
[----:B0-----:R-:W4:Y:S04]  /*78c10*/  LDL.LU R23, [R1+0x6c] ;  /* 0x00006c0001177983 */ /* 0x001f280000300800 */
[----:B------:R-:W2:Y:S04]  /*78c20*/  LDL.LU R20, [R1+0x1e0] ;  /* 0x0001e00001147983 */ /* 0x000ea80000300800 */
[----:B------:R-:W2:Y:S04]  /*78c30*/  LDL.LU R21, [R1+0x1dc] ;  /* 0x0001dc0001157983 */ /* 0x000ea80000300800 */
[----:B-1----:R-:W3:Y:S01]  /*78c40*/  LDL.LU R29, [R1+0x1e8] ;  /* 0x0001e800011d7983 */ /* 0x002ee20000300800 */
[----:B------:R-:W-:-:S03]  /*78c50*/  FMUL R6, R2, R6 ;  /* 0x0000000602067220 */ /* 0x000fc60000400000 */
[----:B------:R-:W3:Y:S01]  /*78c60*/  LDL.LU R28, [R1+0x1e4] ;  /* 0x0001e400011c7983 */ /* 0x000ee20000300800 */
[----:B------:R-:W-:-:S03]  /*78c70*/  FMUL R16, R2, R16 ;  /* 0x0000001002107220 */ /* 0x000fc60000400000 */
[----:B------:R0:W-:Y:S01]  /*78c80*/  @!P6 STL [R1+0x11a8], R12 ;  /* 0x0011a80c0100e387 */ /* 0x0001e20000100800 */
[C---:B------:R-:W-:Y:S02]  /*78c90*/  FMUL R7, R2.reuse, R7 ;  /* 0x0000000702077220 */ /* 0x040fe40000400000 */
[----:B------:R-:W-:Y:S01]  /*78ca0*/  FMUL R2, R2, R19 ;  /* 0x0000001302027220 */ /* 0x000fe20000400000 */
[----:B0-----:R-:W3:Y:S04]  /*78cb0*/  LDL.LU R12, [R1+0x1f7c] ;  /* 0x001f7c00010c7983 */ /* 0x001ee80000300800 */
[----:B------:R0:W-:Y:S04]  /*78cc0*/  @!P6 STL [R1+0x11ac], R24 ;  /* 0x0011ac180100e387 */ /* 0x0001e80000100800 */
[----:B0-----:R-:W3:Y:S04]  /*78cd0*/  LDL.LU R24, [R1+0x1f78] ;  /* 0x001f780001187983 */ /* 0x001ee80000300800 */
[----:B------:R-:W3:Y:S01]  /*78ce0*/  LDL.LU R19, [R1+0x1f74] ;  /* 0x001f740001137983 */ /* 0x000ee20000300800 */
[----:B------:R-:W-:-:S02]  /*78cf0*/  FMUL R18, R11, R18 ;  /* 0x000000120b127220 */ /* 0x000fc40000400000 */
[C---:B------:R-:W-:Y:S02]  /*78d00*/  FMUL R10, R11.reuse, R10 ;  /* 0x0000000a0b0a7220 */ /* 0x040fe40000400000 */
[C---:B------:R-:W-:Y:S02]  /*78d10*/  FMUL R3, R11.reuse, R3 ;  /* 0x000000030b037220 */ /* 0x040fe40000400000 */
[C---:B------:R-:W-:Y:S02]  /*78d20*/  FMUL R9, R11.reuse, R9 ;  /* 0x000000090b097220 */ /* 0x040fe40000400000 */
[C---:B------:R-:W-:Y:S02]  /*78d30*/  FMUL R17, R11.reuse, R17 ;  /* 0x000000110b117220 */ /* 0x040fe40000400000 */
[----:B------:R-:W-:Y:S02]  /*78d40*/  FMUL R11, R11, R0 ;  /* 0x000000000b0b7220 */ /* 0x000fe40000400000 */
[----:B------:R-:W3:Y:S01]  /*78d50*/  LDL.LU R0, [R1+0x1f70] ;  /* 0x001f700001007983 */ /* 0x000ee20000300800 */
[----:B------:R-:W-:-:S02]  /*78d60*/  F2FP.PACK_AB R9, R9, R17 ;  /* 0x000000110909723e */ /* 0x000fc400000000ff */
[----:B------:R-:W-:Y:S02]  /*78d70*/  F2FP.PACK_AB R6, R6, R16 ;  /* 0x000000100606723e */ /* 0x000fe400000000ff */
[----:B------:R-:W-:Y:S02]  /*78d80*/  F2FP.PACK_AB R10, R10, R3 ;  /* 0x000000030a0a723e */ /* 0x000fe400000000ff */
[----:B------:R-:W-:Y:S02]  /*78d90*/  F2FP.PACK_AB R7, R7, R2 ;  /* 0x000000020707723e */ /* 0x000fe400000000ff */
[----:B------:R-:W-:Y:S02]  /*78da0*/  F2FP.PACK_AB R11, R18, R11 ;  /* 0x0000000b120b723e */ /* 0x000fe400000000ff */
[----:B----4-:R-:W-:Y:S02]  /*78db0*/  F2FP.PACK_AB R17, R27, R23 ;  /* 0x000000171b11723e */ /* 0x010fe400000000ff */
[----:B--2---:R-:W-:Y:S01]  /*78dc0*/  F2FP.PACK_AB R18, R20, R21 ;  /* 0x000000151412723e */ /* 0x004fe200000000ff */
[----:B---3--:R-:W-:-:S02]  /*78dd0*/  FADD R19, R22, R19 ;  /* 0x0000001316137221 */ /* 0x008fc40000000000 */
[----:B------:R-:W0:Y:S04]  /*78de0*/  S2R R22, SR_TID.X ;  /* 0x0000000000167919 */ /* 0x000e280000002100 */
[----:B------:R-:W-:Y:S04]  /*78df0*/  STS.128 [R0+0xe80], R12 ;  /* 0x000e800c00007388 */ /* 0x000fe80000000c00 */
[----:B------:R-:W-:Y:S04]  /*78e00*/  STS.128 [R0+0xf00], R4 ;  /* 0x000f000400007388 */ /* 0x000fe80000000c00 */
[----:B------:R-:W-:Y:S01]  /*78e10*/  STS.128 [R0+0xf80], R8 ;  /* 0x000f800800007388 */ /* 0x000fe20000000c00 */
[C---:B0-----:R-:W-:Y:S01]  /*78e20*/  IMAD.SHL.U32 R20, R22.reuse, 0x4000, RZ ;  /* 0x0000400016147824 */ /* 0x041fe200078e00ff */
[----:B------:R-:W-:-:S04]  /*78e30*/  LOP3.LUT R23, R22, 0xff, RZ, 0xc0, !PT ;  /* 0x000000ff16177812 */ /* 0x000fc800078ec0ff */
[----:B------:R-:W-:-:S04]  /*78e40*/  LOP3.LUT R20, R20, 0x18000, RZ, 0xc0, !PT ;  /* 0x0001800014147812 */ /* 0x000fc800078ec0ff */
[----:B------:R-:W-:Y:S01]  /*78e50*/  LEA R20, R23, R20, 0x4 ;  /* 0x0000001417147211 */ /* 0x000fe200078e20ff */
[----:B------:R-:W-:Y:S01]  /*78e60*/  BAR.SYNC.DEFER_BLOCKING 0x0 ;  /* 0x0000000000007b1d */ /* 0x000fe20000010000 */
[----:B------:R-:W-:-:S05]  /*78e70*/  ISETP.GE.U32.AND P6, PT, R24, 0x7f800000, PT ;  /* 0x7f8000001800780c */ /* 0x000fca0003fc6070 */
[----:B------:R-:W0:Y:S04]  /*78e80*/  LDS.128 R8, [R20] ;  /* 0x0000000014087984 */ /* 0x000e280000000c00 */
[----:B------:R-:W1:Y:S04]  /*78e90*/  LDS.128 R4, [R20+0x1000] ;  /* 0x0010000014047984 */ /* 0x000e680000000c00 */
[----:B------:R-:W2:Y:S01]  /*78ea0*/  LDS.128 R12, [R20+0x2000] ;  /* 0x00200000140c7984 */ /* 0x000ea20000000c00 */
[----:B------:R-:W-:-:S05]  /*78eb0*/  @P6 MOV R2, 0x7f800000 ;  /* 0x7f80000000026802 */ /* 0x000fca0000000f00 */
[----:B------:R-:W-:Y:S01]  /*78ec0*/  @P6 FFMA.FTZ R19, R24, R2, +INF ;  /* 0x7f80000018136423 */ /* 0x000fe20000010002 */
[----:B------:R-:W-:-:S04]  /*78ed0*/  F2FP.PACK_AB R16, R25, R26 ;  /* 0x0000001a1910723e */ /* 0x000fc800000000ff */
[----:B------:R3:W-:Y:S02]  /*78ee0*/  STL [R1+0x1248], R19 ;  /* 0x0012481301007387 */ /* 0x0007e40000100800 */
[----:B---3--:R-:W-:-:S05]  /*78ef0*/  F2FP.PACK_AB R19, R29, R28 ;  /* 0x0000001c1d13723e */ /* 0x008fca00000000ff */
[----:B------:R-:W-:Y:S04]  /*78f00*/  STL.64 [R1+0x1f58], R18 ;  /* 0x001f581201007387 */ /* 0x000fe80000100a00 */
[----:B------:R-:W-:Y:S04]  /*78f10*/  STL.64 [R1+0x1f50], R16 ;  /* 0x001f501001007387 */ /* 0x000fe80000100a00 */
[----:B0-----:R-:W-:Y:S04]  /*78f20*/  STL.64 [R1+0x180], R8 ;  /* 0x0001800801007387 */ /* 0x001fe80000100a00 */
[----:B------:R-:W-:Y:S04]  /*78f30*/  STL.64 [R1+0x188], R10 ;  /* 0x0001880a01007387 */ /* 0x000fe80000100a00 */
[----:B------:R-:W0:Y:S04]  /*78f40*/  LDS.128 R8, [R20+0x3000] ;  /* 0x0030000014087984 */ /* 0x000e280000000c00 */
[----:B-1----:R-:W-:Y:S04]  /*78f50*/  STL.64 [R1+0x170], R4 ;  /* 0x0001700401007387 */ /* 0x002fe80000100a00 */
[----:B------:R-:W-:Y:S04]  /*78f60*/  STL.64 [R1+0x178], R6 ;  /* 0x0001780601007387 */ /* 0x000fe80000100a00 */
[----:B------:R-:W1:Y:S04]  /*78f70*/  LDS.128 R4, [R20+0x4000] ;  /* 0x0040000014047984 */ /* 0x000e680000000c00 */
[----:B--2---:R-:W-:Y:S04]  /*78f80*/  STL.64 [R1+0x160], R12 ;  /* 0x0001600c01007387 */ /* 0x004fe80000100a00 */
[----:B------:R-:W-:Y:S04]  /*78f90*/  STL.64 [R1+0x168], R14 ;  /* 0x0001680e01007387 */ /* 0x000fe80000100a00 */
[----:B------:R-:W2:Y:S01]  /*78fa0*/  LDS.128 R12, [R20+0x5000] ;  /* 0x00500000140c7984 */ /* 0x000ea20000000c00 */
[----:B------:R-:W-:-:S03]  /*78fb0*/  LOP3.LUT R3, R20, 0x20, RZ, 0x3c, !PT ;  /* 0x0000002014037812 */ /* 0x000fc600078e3cff */
        /* <DEDUP_REMOVED lines=8> */
[----:B------:R-:W2:Y:S04]  /*79040*/  LDS.128 R12, [R3] ;  /* 0x00000000030c7984 */ /* 0x000ea80000000c00 */
        /* <DEDUP_REMOVED lines=8> */
[----:B------:R-:W2:Y:S04]  /*790d0*/  LDS.128 R12, [R3+0x3000] ;  /* 0x00300000030c7984 */ /* 0x000ea80000000c00 */
        /* <DEDUP_REMOVED lines=15> */
[----:B------:R-:W1:Y:S04]  /*791d0*/  LDS.128 R4, [R2] ;  /* 0x0000000002047984 */ /* 0x000e680000000c00 */
        /* <DEDUP_REMOVED lines=23> */
[----:B-1----:R0:W-:Y:S04]  /*79350*/  STL.64 [R1+0x1b0], R4 ;  /* 0x0001b00401007387 */ /* 0x0021e80000100a00 */
[----:B------:R-:W-:Y:S04]  /*79360*/  STL.64 [R1+0x1b8], R6 ;  /* 0x0001b80601007387 */ /* 0x000fe80000100a00 */
[----:B0-----:R-:W3:Y:S04]  /*79370*/  LDL.LU R4, [R1+0x210] ;  /* 0x0002100001047983 */ /* 0x001ee80000300800 */
[----:B--2---:R-:W-:Y:S04]  /*79380*/  STL.64 [R1+0x1f0], R12 ;  /* 0x0001f00c01007387 */ /* 0x004fe80000100a00 */
[----:B------:R-:W-:Y:S04]  /*79390*/  STL.64 [R1+0x1f8], R14 ;  /* 0x0001f80e01007387 */ /* 0x000fe80000100a00 */
[----:B------:R-:W2:Y:S01]  /*793a0*/  LDL.LU R5, [R1+0x218] ;  /* 0x0002180001057983 */ /* 0x000ea20000300800 */
[----:B------:R-:W-:-:S05]  /*793b0*/  LOP3.LUT R19, R20, 0x60, RZ, 0x3c, !PT ;  /* 0x0000006014137812 */ /* 0x000fca00078e3cff */
[----:B------:R-:W0:Y:S04]  /*793c0*/  LDS.128 R8, [R19] ;  /* 0x0000000013087984 */ /* 0x000e280000000c00 */
[----:B0-----:R-:W-:Y:S04]  /*793d0*/  STL.64 [R1+0x50], R8 ;  /* 0x0000500801007387 */ /* 0x001fe80000100a00 */
[----:B------:R-:W-:Y:S04]  /*793e0*/  STL.64 [R1+0x58], R10 ;  /* 0x0000580a01007387 */ /* 0x000fe80000100a00 */
[----:B--2---:R0:W-:Y:S04]  /*793f0*/  STL [R1+0x1f48], R5 ;  /* 0x001f480501007387 */ /* 0x0041e80000100800 */
[----:B0-----:R-:W3:Y:S04]  /*79400*/  LDL.LU R5, [R1+0x214] ;  /* 0x0002140001057983 */ /* 0x001ee80000300800 */
[----:B------:R-:W2:Y:S04]  /*79410*/  LDL.LU R6, [R1+0x220] ;  /* 0x0002200001067983 */ /* 0x000ea80000300800 */
[----:B--2---:R0:W-:Y:S04]  /*79420*/  STL [R1+0x1f44], R6 ;  /* 0x001f440601007387 */ /* 0x0041e80000100800 */
[----:B0-----:R-:W2:Y:S04]  /*79430*/  LDL.LU R6, [R1+0x21c] ;  /* 0x00021c0001067983 */ /* 0x001ea80000300800 */
[----:B------:R-:W4:Y:S04]  /*79440*/  LDL.LU R7, [R1+0x228] ;  /* 0x0002280001077983 */ /* 0x000f280000300800 */
[----:B----4-:R0:W-:Y:S04]  /*79450*/  STL [R1+0x1f40], R7 ;  /* 0x001f400701007387 */ /* 0x0101e80000100800 */
[----:B0-----:R-:W2:Y:S04]  /*79460*/  LDL.LU R7, [R1+0x224] ;  /* 0x0002240001077983 */ /* 0x001ea80000300800 */
[----:B--2---:R-:W-:Y:S04]  /*79470*/  STL.64 [R1+0x1f68], R6 ;  /* 0x001f680601007387 */ /* 0x004fe80000100a00 */
[----:B---3--:R-:W-:Y:S04]  /*79480*/  STL.64 [R1+0x1f60], R4 ;  /* 0x001f600401007387 */ /* 0x008fe80000100a00 */
[----:B------:R-:W2:Y:S04]  /*79490*/  LDL.LU R8, [R1+0x230] ;  /* 0x0002300001087983 */ /* 0x000ea80000300800 */
[----:B------:R-:W0:Y:S04]  /*794a0*/  LDS.128 R4, [R19+0x1000] ;  /* 0x0010000013047984 */ /* 0x000e280000000c00 */
[----:B--2---:R1:W-:Y:S04]  /*794b0*/  STL [R1+0x1f3c], R8 ;  /* 0x001f3c0801007387 */ /* 0x0043e80000100800 */
[----:B-1----:R-:W2:Y:S04]  /*794c0*/  LDL.LU R8, [R1+0x22c] ;  /* 0x00022c0001087983 */ /* 0x002ea80000300800 */
[----:B------:R-:W3:Y:S04]  /*794d0*/  LDL.LU R12, [R1+0x250] ;  /* 0x00025000010c7983 */ /* 0x000ee80000300800 */
[----:B---3--:R1:W-:Y:S04]  /*794e0*/  STL [R1+0x1f38], R12 ;  /* 0x001f380c01007387 */ /* 0x0083e80000100800 */
[----:B-1----:R-:W3:Y:S04]  /*794f0*/  LDL.LU R12, [R1+0x234] ;  /* 0x00023400010c7983 */ /* 0x002ee80000300800 */
[----:B------:R-:W4:Y:S04]  /*79500*/  LDL.LU R9, [R1+0x238] ;  /* 0x0002380001097983 */ /* 0x000f280000300800 */
[----:B----4-:R1:W-:Y:S04]  /*79510*/  STL [R1+0x1f34], R9 ;  /* 0x001f340901007387 */ /* 0x0103e80000100800 */
[----:B-1----:R-:W4:Y:S04]  /*79520*/  LDL.LU R9, [R1+0x254] ;  /* 0x0002540001097983 */ /* 0x002f280000300800 */
[----:B------:R-:W2:Y:S04]  /*79530*/  LDL.LU R13, [R1+0x260] ;  /* 0x00026000010d7983 */ /* 0x000ea80000300800 */
[----:B--2---:R1:W-:Y:S04]  /*79540*/  STL [R1+0x1f30], R13 ;  /* 0x001f300d01007387 */ /* 0x0043e80000100800 */
[----:B-1----:R-:W2:Y:S04]  /*79550*/  LDL.LU R13, [R1+0x23c] ;  /* 0x00023c00010d7983 */ /* 0x002ea80000300800 */
        /* <DEDUP_REMOVED lines=16> */
[----:B------:R-:W2:Y:S04]  /*79660*/  LDL.LU R3, [R1+0x2c8] ;  /* 0x0002c80001037983 */ /* 0x000ea80000300800 */
[----:B------:R-:W2:Y:S04]  /*79670*/  LDL.LU R21, [R1+0x2c4] ;  /* 0x0002c40001157983 */ /* 0x000ea80000300800 */
[----:B------:R-:W2:Y:S04]  /*79680*/  LDL.LU R24, [R1+0x2b0] ;  /* 0x0002b00001187983 */ /* 0x000ea80000300800 */
[----:B------:R-:W2:Y:S04]  /*79690*/  LDL.LU R22, [R1+0x2ac] ;  /* 0x0002ac0001167983 */ /* 0x000ea80000300800 */
[----:B------:R-:W2:Y:S04]  /*796a0*/  LDL.LU R29, [R1+0x2d0] ;  /* 0x0002d000011d7983 */ /* 0x000ea80000300800 */
[----:B------:R-:W2:Y:S04]  /*796b0*/  LDL.LU R28, [R1+0x2cc] ;  /* 0x0002cc00011c7983 */ /* 0x000ea80000300800 */
[----:B0-----:R-:W-:Y:S04]  /*796c0*/  STL.64 [R1+0x40], R4 ;  /* 0x0000400401007387 */ /* 0x001fe80000100a00 */
[----:B------:R-:W-:Y:S04]  /*796d0*/  STL.64 [R1+0x48], R6 ;  /* 0x0000480601007387 */ /* 0x000fe80000100a00 */
[----:B------:R-:W0:Y:S04]  /*796e0*/  LDS.128 R4, [R19+0x2000] ;  /* 0x0020000013047984 */ /* 0x000e280000000c00 */
        /* <DEDUP_REMOVED lines=9> */
[----:B0-----:R-:W-:Y:S04]  /*79780*/  STL.64 [R1], R4 ;  /* 0x0000000401007387 */ /* 0x001fe80000100a00 */
[----:B------:R-:W-:Y:S04]  /*79790*/  STL.64 [R1+0x8], R6 ;  /* 0x0000080601007387 */ /* 0x000fe80000100a00 */
[----:B------:R-:W0:Y:S04]  /*797a0*/  LDS.128 R4, [R19+0x6000] ;  /* 0x0060000013047984 */ /* 0x000e280000000c00 */
[----:B------:R-:W1:Y:S04]  /*797b0*/  LDS.128 R16, [R19+0x7000] ;  /* 0x0070000013107984 */ /* 0x000e680000000c00 */
[----:B0-----:R-:W-:Y:S04]  /*797c0*/  STL.64 [R1+0x1c0], R4 ;  /* 0x0001c00401007387 */ /* 0x001fe80000100a00 */
[----:B------:R0:W-:Y:S04]  /*797d0*/  STL.64 [R1+0x1c8], R6 ;  /* 0x0001c80601007387 */ /* 0x0001e80000100a00 */
[----:B0-----:R-:W2:Y:S04]  /*797e0*/  LDL.LU.64 R6, [R1+0x1f68] ;  /* 0x001f680001067983 */ /* 0x001ea80000300a00 */
[----:B------:R-:W2:Y:S04]  /*797f0*/  LDL.LU.64 R4, [R1+0x1f60] ;  /* 0x001f600001047983 */ /* 0x000ea80000300a00 */
[----:B------:R-:W3:Y:S04]  /*79800*/  LDL.LU R25, [R1+0x2b8] ;  /* 0x0002b80001197983 */ /* 0x000ee80000300800 */
[----:B------:R-:W3:Y:S04]  /*79810*/  LDL.LU R26, [R1+0x2b4] ;  /* 0x0002b400011a7983 */ /* 0x000ee80000300800 */
[----:B------:R-:W3:Y:S04]  /*79820*/  LDL.LU R27, [R1+0x2d8] ;  /* 0x0002d800011b7983 */ /* 0x000ee80000300800 */
[----:B------:R-:W3:Y:S04]  /*79830*/  LDL.LU R23, [R1+0x2d4] ;  /* 0x0002d40001177983 */ /* 0x000ee80000300800 */
[----:B-1----:R-:W-:Y:S04]  /*79840*/  STL.64 [R1+0x200], R16 ;  /* 0x0002001001007387 */ /* 0x002fe80000100a00 */
[----:B------:R0:W-:Y:S04]  /*79850*/  STL.64 [R1+0x208], R18 ;  /* 0x0002081201007387 */ /* 0x0001e80000100a00 */
[----:B0-----:R-:W3:Y:S04]  /*79860*/  LDL.LU.64 R18, [R1+0x1f58] ;  /* 0x001f580001127983 */ /* 0x001ee80000300a00 */
[----:B------:R-:W3:Y:S04]  /*79870*/  LDL.LU.64 R16, [R1+0x1f50] ;  /* 0x001f500001107983 */ /* 0x000ee80000300a00 */
[----:B------:R-:W-:Y:S01]  /*79880*/  BAR.SYNC.DEFER_BLOCKING 0x0 ;  /* 0x0000000000007b1d */ /* 0x000fe20000010000 */
[----:B--2---:R-:W-:-:S05]  /*79890*/  F2FP.PACK_AB R4, R5, R4 ;  /* 0x000000040504723e */ /* 0x004fca00000000ff */
[----:B---3--:R0:W-:Y:S04]  /*798a0*/  STS.128 [R0], R16 ;  /* 0x0000001000007388 */ /* 0x0081e80000000c00 */
[----:B0-----:R-:W2:Y:S04]  /*798b0*/  LDL.LU R16, [R1+0x294] ;  /* 0x0002940001107983 */ /* 0x001ea80000300800 */
[----:B------:R-:W2:Y:S04]  /*798c0*/  LDL.LU R17, [R1+0x28c] ;  /* 0x00028c0001117983 */ /* 0x000ea80000300800 */
[----:B------:R-:W3:Y:S04]  /*798d0*/  LDL.LU R18, [R1+0x2c0] ;  /* 0x0002c00001127983 */ /* 0x000ee80000300800 */
[----:B------:R-:W2:Y:S04]  /*798e0*/  LDL.LU R19, [R1+0x2a4] ;  /* 0x0002a40001137983 */ /* 0x000ea80000300800 */
        /* <DEDUP_REMOVED lines=20> */
[----:B------:R-:W2:Y:S01]  /*79a30*/  LDL.LU R15, [R1+0x1f20] ;  /* 0x001f2000010f7983 */ /* 0x000ea20000300800 */
[----:B------:R-:W-:Y:S02]  /*79a40*/  F2FP.PACK_AB R16, R16, R17 ;  /* 0x000000111010723e */ /* 0x000fe400000000ff */
[----:B------:R-:W-:Y:S02]  /*79a50*/  F2FP.PACK_AB R17, R19, R2 ;  /* 0x000000021311723e */ /* 0x000fe400000000ff */
[----:B--2---:R-:W-:Y:S02]  /*79a60*/  F2FP.PACK_AB R15, R20, R15 ;  /* 0x0000000f140f723e */ /* 0x004fe400000000ff */
[----:B------:R-:W3:Y:S04]  /*79a70*/  LDL.LU R20, [R1+0x1f1c] ;  /* 0x001f1c0001147983 */ /* 0x000ee80000300800 */
[----:B------:R-:W2:Y:S01]  /*79a80*/  LDL.LU R2, [R1+0x330] ;  /* 0x0003300001027983 */ /* 0x000ea20000300800 */
[----:B------:R-:W-:-:S03]  /*79a90*/  F2FP.PACK_AB R21, R3, R21 ;  /* 0x000000150315723e */ /* 0x000fc600000000ff */
[----:B--2---:R-:W-:Y:S04]  /*79aa0*/  STL [R1+0x1efc], R2 ;  /* 0x001efc0201007387 */ /* 0x004fe80000100800 */
[----:B------:R-:W2:Y:S01]  /*79ab0*/  LDL.LU R3, [R1+0x32c] ;  /* 0x00032c0001037983 */ /* 0x000ea20000300800 */
[----:B---3--:R-:W-:Y:S02]  /*79ac0*/  F2FP.PACK_AB R20, R18, R20 ;  /* 0x000000141214723e */ /* 0x008fe400000000ff */
[----:B------:R-:W-:Y:S02]  /*79ad0*/  F2FP.PACK_AB R18, R24, R22 ;  /* 0x000000161812723e */ /* 0x000fe400000000ff */
[----:B------:R-:W-:Y:S01]  /*79ae0*/  F2FP.PACK_AB R22, R29, R28 ;  /* 0x0000001c1d16723e */ /* 0x000fe200000000ff */
[----:B--2---:R-:W-:Y:S04]  /*79af0*/  STL [R1+0x1f00], R3 ;  /* 0x001f000301007387 */ /* 0x004fe80000100800 */
[----:B------:R-:W2:Y:S04]  /*79b00*/  LDL.LU R29, [R1+0x350] ;  /* 0x00035000011d7983 */ /* 0x000ea80000300800 */
[----:B--2---:R-:W-:Y:S04]  /*79b10*/  STL [R1+0x1f04], R29 ;  /* 0x001f041d01007387 */ /* 0x004fe80000100800 */
[----:B------:R-:W2:Y:S01]  /*79b20*/  LDL.LU R28, [R1+0x34c] ;  /* 0x00034c00011c7983 */ /* 0x000ea20000300800 */
[----:B------:R-:W-:-:S03]  /*79b30*/  F2FP.PACK_AB R19, R25, R26 ;  /* 0x0000001a1913723e */ /* 0x000fc600000000ff */
[----:B--2---:R-:W-:Y:S04]  /*79b40*/  STL [R1+0x1f08], R28 ;  /* 0x001f081c01007387 */ /* 0x004fe80000100800 */
[----:B------:R-:W2:Y:S04]  /*79b50*/  LDL.LU R24, [R1+0x2dc] ;  /* 0x0002dc0001187983 */ /* 0x000ea80000300800 */
[----:B------:R-:W3:Y:S04]  /*79b60*/  LDL.LU R25, [R1+0x2e4] ;  /* 0x0002e40001197983 */ /* 0x000ee80000300800 */
[----:B---3--:R0:W-:Y:S04]  /*79b70*/  STL [R1+0x1f14], R25 ;  /* 0x001f141901007387 */ /* 0x0081e80000100800 */
[----:B0-----:R-:W3:Y:S04]  /*79b80*/  LDL.LU R25, [R1+0x300] ;  /* 0x0003000001197983 */ /* 0x001ee80000300800 */
[----:B---3--:R0:W-:Y:S04]  /*79b90*/  STL [R1+0x1f18], R25 ;  /* 0x001f181901007387 */ /* 0x0081e80000100800 */
[----:B0-----:R-:W2:Y:S04]  /*79ba0*/  LDL.LU R25, [R1+0x2e0] ;  /* 0x0002e00001197983 */ /* 0x001ea80000300800 */
[----:B------:R-:W3:Y:S04]  /*79bb0*/  LDL.LU R28, [R1+0x2f0] ;  /* 0x0002f000011c7983 */ /* 0x000ee80000300800 */
[----:B---3--:R0:W-:Y:S04]  /*79bc0*/  STL [R1+0x1f0c], R28 ;  /* 0x001f0c1c01007387 */ /* 0x0081e80000100800 */
[----:B0-----:R-:W3:Y:S01]  /*79bd0*/  LDL.LU R28, [R1+0x308] ;  /* 0x00030800011c7983 */ /* 0x001ee20000300800 */
[----:B------:R-:W-:-:S03]  /*79be0*/  F2FP.PACK_AB R23, R27, R23 ;  /* 0x000000171b17723e */ /* 0x000fc600000000ff */
[----:B------:R-:W-:Y:S04]  /*79bf0*/  STS.128 [R0+0x80], R4 ;  /* 0x0000800400007388 */ /* 0x000fe80000000c00 */
[----:B------:R-:W-:Y:S04]  /*79c00*/  STS.128 [R0+0x100], R8 ;  /* 0x0001000800007388 */ /* 0x000fe80000000c00 */
[----:B------:R-:W-:Y:S04]  /*79c10*/  STS.128 [R0+0x180], R12 ;  /* 0x0001800c00007388 */ /* 0x000fe80000000c00 */
[----:B------:R-:W-:Y:S04]  /*79c20*/  STS.128 [R0+0x200], R16 ;  /* 0x0002001000007388 */ /* 0x000fe80000000c00 */
[----:B------:R-:W-:Y:S01]  /*79c30*/  STS.128 [R0+0x280], R20 ;  /* 0x0002801400007388 */ /* 0x000fe20000000c00 */
[----:B--2---:R-:W-:-:S03]  /*79c40*/  F2FP.PACK_AB R24, R25, R24 ;  /* 0x000000181918723e */ /* 0x004fc600000000ff */
[----:B---3--:R0:W-:Y:S04]  /*79c50*/  STL [R1+0x1f10], R28 ;  /* 0x001f101c01007387 */ /* 0x0081e80000100800 */
[----:B0-----:R-:W2:Y:S04]  /*79c60*/  LDL.LU R28, [R1+0x2e8] ;  /* 0x0002e800011c7983 */ /* 0x001ea80000300800 */
[----:B------:R-:W3:Y:S04]  /*79c70*/  LDL.LU R26, [R1+0x2ec] ;  /* 0x0002ec00011a7983 */ /* 0x000ee80000300800 */
[----:B------:R-:W4:Y:S04]  /*79c80*/  LDL.LU R29, [R1+0x310] ;  /* 0x00031000011d7983 */ /* 0x000f280000300800 */
[----:B------:R-:W2:Y:S04]  /*79c90*/  LDL.LU R3, [R1+0x2f8] ;  /* 0x0002f80001037983 */ /* 0x000ea80000300800 */
[----:B------:R-:W2:Y:S04]  /*79ca0*/  LDL.LU R27, [R1+0x2f4] ;  /* 0x0002f400011b7983 */ /* 0x000ea80000300800 */
[----:B------:R-:W2:Y:S04]  /*79cb0*/  LDL.LU R2, [R1+0x318] ;  /* 0x0003180001027983 */ /* 0x000ea80000300800 */
[----:B------:R-:W2:Y:S04]  /*79cc0*/  LDL.LU R4, [R1+0x2fc] ;  /* 0x0002fc0001047983 */ /* 0x000ea80000300800 */
[----:B------:R-:W2:Y:S04]  /*79cd0*/  LDL.LU R5, [R1+0x304] ;  /* 0x0003040001057983 */ /* 0x000ea80000300800 */
[----:B------:R-:W4:Y:S04]  /*79ce0*/  LDL.LU R6, [R1+0x30c] ;  /* 0x00030c0001067983 */ /* 0x000f280000300800 */
        /* <DEDUP_REMOVED lines=17> */
[----:B------:R0:W-:Y:S04]  /*79e00*/  STL [R1+0x1ef8], R0 ;  /* 0x001ef80001007387 */ /* 0x0001e80000100800 */
[----:B0-----:R-:W2:Y:S04]  /*79e10*/  LDL.LU R0, [R1+0x320] ;  /* 0x0003200001007983 */ /* 0x001ea80000300800 */
[----:B------:R-:W2:Y:S02]  /*79e20*/  LDL.LU R25, [R1+0x1f18] ;  /* 0x001f180001197983 */ /* 0x000ea40000300800 */
[----:B--2---:R-:W-:-:S02]  /*79e30*/  F2FP.PACK_AB R4, R25, R4 ;  /* 0x000000041904723e */ /* 0x004fc400000000ff */
[----:B------:R-:W2:Y:S02]  /*79e40*/  LDL.LU R25, [R1+0x1f14] ;  /* 0x001f140001197983 */ /* 0x000ea40000300800 */
[----:B--2---:R-:W-:Y:S02]  /*79e50*/  F2FP.PACK_AB R25, R28, R25 ;  /* 0x000000191c19723e */ /* 0x004fe400000000ff */
[----:B------:R-:W2:Y:S02]  /*79e60*/  LDL.LU R28, [R1+0x1f10] ;  /* 0x001f1000011c7983 */ /* 0x000ea40000300800 */
[----:B--2---:R-:W-:Y:S02]  /*79e70*/  F2FP.PACK_AB R5, R28, R5 ;  /* 0x000000051c05723e */ /* 0x004fe400000000ff */
[----:B------:R-:W3:Y:S01]  /*79e80*/  LDL.LU R28, [R1+0x1f0c] ;  /* 0x001f0c00011c7983 */ /* 0x000ee20000300800 */
[----:B----4-:R-:W-:Y:S02]  /*79e90*/  F2FP.PACK_AB R6, R29, R6 ;  /* 0x000000061d06723e */ /* 0x010fe400000000ff */
[----:B------:R-:W-:-:S02]  /*79ea0*/  F2FP.PACK_AB R27, R3, R27 ;  /* 0x0000001b031b723e */ /* 0x000fc400000000ff */
[----:B------:R-:W-:Y:S02]  /*79eb0*/  F2FP.PACK_AB R7, R2, R7 ;  /* 0x000000070207723e */ /* 0x000fe400000000ff */
[----:B---3--:R-:W-:Y:S02]  /*79ec0*/  F2FP.PACK_AB R26, R28, R26 ;  /* 0x0000001a1c1a723e */ /* 0x008fe400000000ff */
[----:B------:R-:W2:Y:S04]  /*79ed0*/  LDL.LU R28, [R1+0x1f08] ;  /* 0x001f0800011c7983 */ /* 0x000ea80000300800 */
[----:B------:R-:W2:Y:S04]  /*79ee0*/  LDL.LU R29, [R1+0x1f04] ;  /* 0x001f0400011d7983 */ /* 0x000ea80000300800 */
[----:B------:R-:W3:Y:S04]  /*79ef0*/  LDL.LU R3, [R1+0x1f00] ;  /* 0x001f000001037983 */ /* 0x000ee80000300800 */
[----:B------:R-:W3:Y:S01]  /*79f00*/  LDL.LU R2, [R1+0x1efc] ;  /* 0x001efc0001027983 */ /* 0x000ee20000300800 */
[----:B------:R-:W-:-:S02]  /*79f10*/  F2FP.PACK_AB R8, R0, R8 ;  /* 0x000000080008723e */ /* 0x000fc400000000ff */
[----:B------:R-:W-:Y:S01]  /*79f20*/  F2FP.PACK_AB R9, R13, R9 ;  /* 0x000000090d09723e */ /* 0x000fe200000000ff */
[----:B------:R-:W4:Y:S01]  /*79f30*/  LDL.LU R0, [R1+0x380] ;  /* 0x0003800001007983 */ /* 0x000f220000300800 */
[----:B------:R-:W-:Y:S02]  /*79f40*/  F2FP.PACK_AB R12, R19, R12 ;  /* 0x0000000c130c723e */ /* 0x000fe400000000ff */
[----:B------:R-:W-:Y:S01]  /*79f50*/  F2FP.PACK_AB R13, R14, R10 ;  /* 0x0000000a0e0d723e */ /* 0x000fe200000000ff */
[----:B------:R-:W4:Y:S01]  /*79f60*/  LDL.LU R19, [R1+0x374] ;  /* 0x0003740001137983 */ /* 0x000f220000300800 */
[----:B---3--:R-:W-:-:S03]  /*79f70*/  F2FP.PACK_AB R10, R2, R3 ;  /* 0x00000003020a723e */ /* 0x008fc600000000ff */
[----:B------:R-:W3:Y:S04]  /*79f80*/  LDL.LU R2, [R1+0x5e0] ;  /* 0x0005e00001027983 */ /* 0x000ee80000300800 */
[----:B---3--:R0:W-:Y:S04]  /*79f90*/  STL [R1+0x1ec8], R2 ;  /* 0x001ec80201007387 */ /* 0x0081e80000100800 */
[----:B0-----:R-:W3:Y:S04]  /*79fa0*/  LDL.LU R2, [R1+0x338] ;  /* 0x0003380001027983 */ /* 0x001ee80000300800 */
[----:B------:R-:W3:Y:S01]  /*79fb0*/  LDL.LU R3, [R1+0x5dc] ;  /* 0x0005dc0001037983 */ /* 0x000ee20000300800 */
[----:B--2---:R-:W-:-:S03]  /*79fc0*/  F2FP.PACK_AB R14, R29, R28 ;  /* 0x0000001c1d0e723e */ /* 0x004fc600000000ff */
        /* <DEDUP_REMOVED lines=8> */
[----:B------:R-:W3:Y:S01]  /*7a050*/  LDL.LU R21, [R1+0x38c] ;  /* 0x00038c0001157983 */ /* 0x000ee20000300800 */
[----:B------:R-:W-:-:S03]  /*7a060*/  F2FP.PACK_AB R17, R22, R17 ;  /* 0x000000111611723e */ /* 0x000fc600000000ff */
[----:B---3--:R0:W-:Y:S04]  /*7a070*/  STL [R1+0x1ef4], R21 ;  /* 0x001ef41501007387 */ /* 0x0081e80000100800 */
[----:B0-----:R-:W2:Y:S04]  /*7a080*/  LDL.LU R21, [R1+0x388] ;  /* 0x0003880001157983 */ /* 0x001ea80000300800 */
[----:B------:R-:W3:Y:S01]  /*7a090*/  LDL.LU R22, [R1+0x394] ;  /* 0x0003940001167983 */ /* 0x000ee20000300800 */
[----:B------:R-:W-:-:S03]  /*7a0a0*/  F2FP.PACK_AB R18, R23, R18 ;  /* 0x000000121712723e */ /* 0x000fc600000000ff */
[----:B---3--:R0:W-:Y:S04]  /*7a0b0*/  STL [R1+0x1ef0], R22 ;  /* 0x001ef01601007387 */ /* 0x0081e80000100800 */
[----:B0-----:R-:W3:Y:S04]  /*7a0c0*/  LDL.LU R22, [R1+0x390] ;  /* 0x0003900001167983 */ /* 0x001ee80000300800 */
[----:B------:R-:W2:Y:S04]  /*7a0d0*/  LDL.LU R23, [R1+0x39c] ;  /* 0x00039c0001177983 */ /* 0x000ea80000300800 */
[----:B--2---:R0:W-:Y:S04]  /*7a0e0*/  STL [R1+0x1eec], R23 ;  /* 0x001eec1701007387 */ /* 0x0041e80000100800 */
[----:B0-----:R-:W2:Y:S04]  /*7a0f0*/  LDL.LU R23, [R1+0x398] ;  /* 0x0003980001177983 */ /* 0x001ea80000300800 */
        /* <DEDUP_REMOVED lines=9> */
[----:B------:R-:W-:-:S02]  /*7a190*/  F2FP.PACK_AB R11, R2, R11 ;  /* 0x0000000b020b723e */ /* 0x000fc400000000ff */
[----:B----4-:R-:W-:Y:S01]  /*7a1a0*/  F2FP.PACK_AB R19, R0, R19 ;  /* 0x000000130013723e */ /* 0x010fe200000000ff */
[----:B--2---:R0:W-:Y:S04]  /*7a1b0*/  STL [R1+0x1ee8], R28 ;  /* 0x001ee81c01007387 */ /* 0x0041e80000100800 */
[----:B0-----:R-:W2:Y:S04]  /*7a1c0*/  LDL.LU R28, [R1+0x3a0] ;  /* 0x0003a000011c7983 */ /* 0x001ea80000300800 */
[----:B------:R-:W4:Y:S04]  /*7a1d0*/  LDL.LU R29, [R1+0x568] ;  /* 0x00056800011d7983 */ /* 0x000f280000300800 */
[----:B------:R-:W2:Y:S04]  /*7a1e0*/  LDL.LU R3, [R1+0x550] ;  /* 0x0005500001037983 */ /* 0x000ea80000300800 */
[----:B------:R-:W2:Y:S04]  /*7a1f0*/  LDL.LU R2, [R1+0x570] ;  /* 0x0005700001027983 */ /* 0x000ea80000300800 */
[----:B------:R-:W2:Y:S01]  /*7a200*/  LDL.LU R0, [R1+0x1ef8] ;  /* 0x001ef80001007983 */ /* 0x000ea20000300800 */
[----:B------:R-:W-:-:S03]  /*7a210*/  F2FP.PACK_AB R20, R21, R20 ;  /* 0x000000141514723e */ /* 0x000fc600000000ff */
[----:B--2---:R0:W-:Y:S04]  /*7a220*/  STS.128 [R0+0x300], R24 ;  /* 0x0003001800007388 */ /* 0x0041e80000000c00 */
[----:B------:R1:W-:Y:S04]  /*7a230*/  STS.128 [R0+0x380], R4 ;  /* 0x0003800400007388 */ /* 0x0003e80000000c00 */
[----:B------:R2:W-:Y:S04]  /*7a240*/  STS.128 [R0+0x400], R8 ;  /* 0x0004000800007388 */ /* 0x0005e80000000c00 */
[----:B0-----:R-:W3:Y:S04]  /*7a250*/  LDL.LU R24, [R1+0x5d8] ;  /* 0x0005d80001187983 */ /* 0x001ee80000300800 */
[----:B------:R-:W3:Y:S04]  /*7a260*/  LDL.LU R25, [R1+0x5d4] ;  /* 0x0005d40001197983 */ /* 0x000ee80000300800 */
[----:B------:R-:W3:Y:S04]  /*7a270*/  LDL.LU R26, [R1+0x5f8] ;  /* 0x0005f800011a7983 */ /* 0x000ee80000300800 */
[----:B------:R-:W3:Y:S04]  /*7a280*/  LDL.LU R27, [R1+0x5f4] ;  /* 0x0005f400011b7983 */ /* 0x000ee80000300800 */
[----:B-1----:R-:W3:Y:S04]  /*7a290*/  LDL.LU R4, [R1+0x3a4] ;  /* 0x0003a40001047983 */ /* 0x002ee80000300800 */
[----:B------:R-:W3:Y:S04]  /*7a2a0*/  LDL.LU R5, [R1+0x3ac] ;  /* 0x0003ac0001057983 */ /* 0x000ee80000300800 */
[----:B------:R-:W3:Y:S04]  /*7a2b0*/  LDL.LU R6, [R1+0x3b4] ;  /* 0x0003b40001067983 */ /* 0x000ee80000300800 */
[----:B------:R-:W3:Y:S04]  /*7a2c0*/  LDL.LU R7, [R1+0x3bc] ;  /* 0x0003bc0001077983 */ /* 0x000ee80000300800 */
[----:B--2---:R-:W2:Y:S04]  /*7a2d0*/  LDL.LU R8, [R1+0x554] ;  /* 0x0005540001087983 */ /* 0x004ea80000300800 */
[----:B------:R-:W2:Y:S04]  /*7a2e0*/  LDL.LU R9, [R1+0x55c] ;  /* 0x00055c0001097983 */ /* 0x000ea80000300800 */
[----:B------:R-:W4:Y:S04]  /*7a2f0*/  LDL.LU R10, [R1+0x564] ;  /* 0x00056400010a7983 */ /* 0x000f280000300800 */
[----:B------:R-:W2:Y:S04]  /*7a300*/  LDL.LU R11, [R1+0x56c] ;  /* 0x00056c00010b7983 */ /* 0x000ea80000300800 */
[----:B------:R0:W-:Y:S04]  /*7a310*/  STS.128 [R0+0x480], R12 ;  /* 0x0004800c00007388 */ /* 0x0001e80000000c00 */
[----:B------:R1:W-:Y:S04]  /*7a320*/  STS.128 [R0+0x500], R16 ;  /* 0x0005001000007388 */ /* 0x0003e80000000c00 */
[----:B0-----:R-:W2:Y:S04]  /*7a330*/  LDL.LU R12, [R1+0x5c0] ;  /* 0x0005c000010c7983 */ /* 0x001ea80000300800 */
[----:B------:R-:W2:Y:S04]  /*7a340*/  LDL.LU R13, [R1+0x5c8] ;  /* 0x0005c800010d7983 */ /* 0x000ea80000300800 */
[----:B------:R-:W2:Y:S04]  /*7a350*/  LDL.LU R14, [R1+0x5f0] ;  /* 0x0005f000010e7983 */ /* 0x000ea80000300800 */
[----:B------:R-:W2:Y:S04]  /*7a360*/  LDL.LU R15, [R1+0x5ec] ;  /* 0x0005ec00010f7983 */ /* 0x000ea80000300800 */
[----:B-1----:R-:W2:Y:S04]  /*7a370*/  LDL.LU R16, [R1+0x5c4] ;  /* 0x0005c40001107983 */ /* 0x002ea80000300800 */
[----:B------:R-:W2:Y:S04]  /*7a380*/  LDL.LU R17, [R1+0x5e8] ;  /* 0x0005e80001117983 */ /* 0x000ea80000300800 */
[----:B------:R-:W2:Y:S04]  /*7a390*/  LDL.LU R18, [R1+0x5e4] ;  /* 0x0005e40001127983 */ /* 0x000ea80000300800 */
[----:B------:R-:W2:Y:S04]  /*7a3a0*/  LDL.LU R19, [R1+0x5cc] ;  /* 0x0005cc0001137983 */ /* 0x000ea80000300800 */
[----:B------:R-:W3:Y:S02]  /*7a3b0*/  LDL.LU R21, [R1+0x1ef4] ;  /* 0x001ef40001157983 */ /* 0x000ee40000300800 */
[----:B---3--:R-:W-:-:S02]  /*7a3c0*/  F2FP.PACK_AB R21, R22, R21 ;  /* 0x000000151615723e */ /* 0x008fc400000000ff */
[----:B------:R-:W3:Y:S02]  /*7a3d0*/  LDL.LU R22, [R1+0x1ef0] ;  /* 0x001ef00001167983 */ /* 0x000ee40000300800 */
[----:B---3--:R-:W-:Y:S02]  /*7a3e0*/  F2FP.PACK_AB R22, R23, R22 ;  /* 0x000000161716723e */ /* 0x008fe400000000ff */
[----:B------:R-:W3:Y:S02]  /*7a3f0*/  LDL.LU R23, [R1+0x1eec] ;  /* 0x001eec0001177983 */ /* 0x000ee40000300800 */
[----:B---3--:R-:W-:Y:S02]  /*7a400*/  F2FP.PACK_AB R23, R28, R23 ;  /* 0x000000171c17723e */ /* 0x008fe400000000ff */
[----:B------:R-:W3:Y:S02]  /*7a410*/  LDL.LU R28, [R1+0x1ee8] ;  /* 0x001ee800011c7983 */ /* 0x000ee40000300800 */
[----:B---3--:R-:W-:-:S02]  /*7a420*/  F2FP.PACK_AB R4, R28, R4 ;  /* 0x000000041c04723e */ /* 0x008fc400000000ff */
[----:B------:R-:W2:Y:S02]  /*7a430*/  LDL.LU R28, [R1+0x1ee4] ;  /* 0x001ee400011c7983 */ /* 0x000ea40000300800 */
[----:B--2---:R-:W-:Y:S02]  /*7a440*/  F2FP.PACK_AB R8, R28, R8 ;  /* 0x000000081c08723e */ /* 0x004fe400000000ff */
[----:B------:R-:W2:Y:S02]  /*7a450*/  LDL.LU R28, [R1+0x1ee0] ;  /* 0x001ee000011c7983 */ /* 0x000ea40000300800 */
[----:B--2---:R-:W-:Y:S02]  /*7a460*/  F2FP.PACK_AB R5, R28, R5 ;  /* 0x000000051c05723e */ /* 0x004fe400000000ff */
[----:B------:R-:W2:Y:S02]  /*7a470*/  LDL.LU R28, [R1+0x1edc] ;  /* 0x001edc00011c7983 */ /* 0x000ea40000300800 */
[----:B--2---:R-:W-:-:S02]  /*7a480*/  F2FP.PACK_AB R9, R28, R9 ;  /* 0x000000091c09723e */ /* 0x004fc400000000ff */
[----:B------:R-:W2:Y:S01]  /*7a490*/  LDL.LU R28, [R1+0x1ed8] ;  /* 0x001ed800011c7983 */ /* 0x000ea20000300800 */
[----:B----4-:R-:W-:Y:S02]  /*7a4a0*/  F2FP.PACK_AB R10, R29, R10 ;  /* 0x0000000a1d0a723e */ /* 0x010fe400000000ff */
[----:B------:R-:W-:Y:S02]  /*7a4b0*/  F2FP.PACK_AB R12, R16, R12 ;  /* 0x0000000c100c723e */ /* 0x000fe400000000ff */
[----:B------:R-:W-:Y:S02]  /*7a4c0*/  F2FP.PACK_AB R7, R3, R7 ;  /* 0x000000070307723e */ /* 0x000fe400000000ff */
[----:B------:R-:W-:Y:S02]  /*7a4d0*/  F2FP.PACK_AB R16, R17, R18 ;  /* 0x000000121110723e */ /* 0x000fe400000000ff */
[----:B------:R-:W-:Y:S02]  /*7a4e0*/  F2FP.PACK_AB R11, R2, R11 ;  /* 0x0000000b020b723e */ /* 0x000fe400000000ff */
[----:B------:R-:W-:-:S02]  /*7a4f0*/  F2FP.PACK_AB R17, R14, R15 ;  /* 0x0000000f0e11723e */ /* 0x000fc400000000ff */
[----:B------:R-:W-:Y:S02]  /*7a500*/  F2FP.PACK_AB R14, R24, R25 ;  /* 0x00000019180e723e */ /* 0x000fe400000000ff */
[----:B--2---:R-:W-:Y:S02]  /*7a510*/  F2FP.PACK_AB R6, R28, R6 ;  /* 0x000000061c06723e */ /* 0x004fe400000000ff */
[----:B------:R-:W2:Y:S04]  /*7a520*/  LDL.LU R28, [R1+0x1ed4] ;  /* 0x001ed400011c7983 */ /* 0x000ea80000300800 */
[----:B------:R-:W2:Y:S04]  /*7a530*/  LDL.LU R29, [R1+0x1ed0] ;  /* 0x001ed000011d7983 */ /* 0x000ea80000300800 */
[----:B------:R-:W3:Y:S04]  /*7a540*/  LDL.LU R3, [R1+0x1ecc] ;  /* 0x001ecc0001037983 */ /* 0x000ee80000300800 */
[----:B------:R-:W3:Y:S04]  /*7a550*/  LDL.LU R2, [R1+0x1ec8] ;  /* 0x001ec80001027983 */ /* 0x000ee80000300800 */
[----:B------:R-:W4:Y:S04]  /*7a560*/  LDL.LU R24, [R1+0x604] ;  /* 0x0006040001187983 */ /* 0x000f280000300800 */
[----:B------:R-:W2:Y:S01]  /*7a570*/  LDL.LU R25, [R1+0x60c] ;  /* 0x00060c0001197983 */ /* 0x000ea20000300800 */
[----:B------:R-:W-:-:S03]  /*7a580*/  F2FP.PACK_AB R18, R26, R27 ;  /* 0x0000001b1a12723e */ /* 0x000fc600000000ff */
[----:B--2---:R0:W-:Y:S04]  /*7a590*/  STL [R1+0x1ec4], R25 ;  /* 0x001ec41901007387 */ /* 0x0041e80000100800 */
[----:B0-----:R-:W4:Y:S04]  /*7a5a0*/  LDL.LU R25, [R1+0x608] ;  /* 0x0006080001197983 */ /* 0x001f280000300800 */
[----:B------:R-:W2:Y:S04]  /*7a5b0*/  LDL.LU R26, [R1+0x614] ;  /* 0x00061400011a7983 */ /* 0x000ea80000300800 */
[----:B------:R-:W2:Y:S01]  /*7a5c0*/  LDL.LU R27, [R1+0x61c] ;  /* 0x00061c00011b7983 */ /* 0x000ea20000300800 */
[----:B---3--:R-:W-:-:S02]  /*7a5d0*/  F2FP.PACK_AB R15, R2, R3 ;  /* 0x00000003020f723e */ /* 0x008fc400000000ff */
[----:B------:R-:W-:Y:S02]  /*7a5e0*/  F2FP.PACK_AB R13, R19, R13 ;  /* 0x0000000d130d723e */ /* 0x000fe400000000ff */
[----:B------:R-:W-:Y:S01]  /*7a5f0*/  F2FP.PACK_AB R19, R29, R28 ;  /* 0x0000001c1d13723e */ /* 0x000fe200000000ff */
[----:B------:R-:W-:Y:S04]  /*7a600*/  STS.128 [R0+0x580], R20 ;  /* 0x0005801400007388 */ /* 0x000fe80000000c00 */
[----:B------:R-:W-:Y:S04]  /*7a610*/  STS.128 [R0+0x600], R4 ;  /* 0x0006000400007388 */ /* 0x000fe80000000c00 */
[----:B------:R-:W-:Y:S04]  /*7a620*/  STS.128 [R0+0x680], R8 ;  /* 0x0006800800007388 */ /* 0x000fe80000000c00 */
[----:B------:R-:W-:Y:S04]  /*7a630*/  STS.128 [R0+0x700], R12 ;  /* 0x0007000c00007388 */ /* 0x000fe80000000c00 */
[----:B------:R-:W-:Y:S04]  /*7a640*/  STS.128 [R0+0x780], R16 ;  /* 0x0007801000007388 */ /* 0x000fe80000000c00 */
[----:B--2---:R0:W-:Y:S04]  /*7a650*/  STL [R1+0x1ec0], R27 ;  /* 0x001ec01b01007387 */ /* 0x0041e80000100800 */
[----:B0-----:R-:W2:Y:S04]  /*7a660*/  LDL.LU R27, [R1+0x638] ;  /* 0x00063800011b7983 */ /* 0x001ea80000300800 */
[----:B------:R-:W3:Y:S04]  /*7a670*/  LDL.LU R2, [R1+0x648] ;  /* 0x0006480001027983 */ /* 0x000ee80000300800 */
[----:B------:R-:W3:Y:S04]  /*7a680*/  LDL.LU R3, [R1+0x644] ;  /* 0x0006440001037983 */ /* 0x000ee80000300800 */
        /* <DEDUP_REMOVED lines=17> */
[----:B----4-:R-:W-:-:S03]  /*7a7a0*/  F2FP.PACK_AB R24, R25, R24 ;  /* 0x000000181918723e */ /* 0x010fc600000000ff */
[----:B------:R-:W4:Y:S04]  /*7a7b0*/  LDL.LU R15, [R1+0x91c] ;  /* 0x00091c00010f7983 */ /* 0x000f280000300800 */
[----:B------:R-:W4:Y:S04]  /*7a7c0*/  LDL.LU R18, [R1+0x630] ;  /* 0x0006300001127983 */ /* 0x000f280000300800 */
[----:B------:R-:W4:Y:S04]  /*7a7d0*/  LDL.LU R19, [R1+0x618] ;  /* 0x0006180001137983 */ /* 0x000f280000300800 */
[----:B------:R-:W4:Y:S04]  /*7a7e0*/  LDL.LU R16, [R1+0x660] ;  /* 0x0006600001107983 */ /* 0x000f280000300800 */
[----:B------:R-:W4:Y:S04]  /*7a7f0*/  LDL.LU R17, [R1+0x920] ;  /* 0x0009200001117983 */ /* 0x000f280000300800 */
[----:B------:R0:W-:Y:S04]  /*7a800*/  STL [R1+0x1eb8], R0 ;  /* 0x001eb80001007387 */ /* 0x0001e80000100800 */
[----:B0-----:R-:W4:Y:S04]  /*7a810*/  LDL.LU R0, [R1+0x610] ;  /* 0x0006100001007983 */ /* 0x001f280000300800 */
[----:B------:R-:W4:Y:S04]  /*7a820*/  LDL.LU R25, [R1+0x1ec4] ;  /* 0x001ec40001197983 */ /* 0x000f280000300800 */
[----:B------:R0:W-:Y:S04]  /*7a830*/  STL [R1+0x1ebc], R24 ;  /* 0x001ebc1801007387 */ /* 0x0001e80000100800 */
[----:B0-----:R-:W4:Y:S01]  /*7a840*/  LDL.LU R24, [R1+0x628] ;  /* 0x0006280001187983 */ /* 0x001f220000300800 */
[----:B--2---:R-:W-:-:S02]  /*7a850*/  F2FP.PACK_AB R6, R27, R6 ;  /* 0x000000061b06723e */ /* 0x004fc400000000ff */
[----:B---3--:R-:W-:Y:S02]  /*7a860*/  F2FP.PACK_AB R7, R8, R7 ;  /* 0x000000070807723e */ /* 0x008fe400000000ff */
[----:B------:R-:W-:Y:S02]  /*7a870*/  F2FP.PACK_AB R8, R2, R3 ;  /* 0x000000030208723e */ /* 0x000fe400000000ff */
[----:B----4-:R-:W-:Y:S02]  /*7a880*/  F2FP.PACK_AB R5, R18, R5 ;  /* 0x000000051205723e */ /* 0x010fe400000000ff */
[----:B------:R-:W-:Y:S02]  /*7a890*/  F2FP.PACK_AB R26, R19, R26 ;  /* 0x0000001a131a723e */ /* 0x000fe400000000ff */
[----:B------:R-:W-:Y:S02]  /*7a8a0*/  F2FP.PACK_AB R25, R0, R25 ;  /* 0x000000190019723e */ /* 0x000fe400000000ff */
[----:B------:R-:W-:-:S02]  /*7a8b0*/  F2FP.PACK_AB R4, R24, R4 ;  /* 0x000000041804723e */ /* 0x000fc400000000ff */
[----:B------:R-:W2:Y:S04]  /*7a8c0*/  LDL.LU R24, [R1+0x938] ;  /* 0x0009380001187983 */ /* 0x000ea80000300800 */
[----:B------:R-:W2:Y:S04]  /*7a8d0*/  LDL.LU R18, [R1+0x934] ;  /* 0x0009340001127983 */ /* 0x000ea80000300800 */
[----:B------:R-:W3:Y:S04]  /*7a8e0*/  LDL.LU R0, [R1+0x940] ;  /* 0x0009400001007983 */ /* 0x000ee80000300800 */
[----:B------:R-:W3:Y:S04]  /*7a8f0*/  LDL.LU R19, [R1+0x93c] ;  /* 0x00093c0001137983 */ /* 0x000ee80000300800 */
[----:B------:R-:W4:Y:S04]  /*7a900*/  LDL.LU R27, [R1+0x1ec0] ;  /* 0x001ec000011b7983 */ /* 0x000f280000300800 */
[----:B------:R-:W2:Y:S04]  /*7a910*/  LDL.LU R2, [R1+0x9c8] ;  /* 0x0009c80001027983 */ /* 0x000ea80000300800 */
[----:B--2---:R0:W-:Y:S04]  /*7a920*/  STL [R1+0x1ea8], R2 ;  /* 0x001ea80201007387 */ /* 0x0041e80000100800 */
[----:B0-----:R-:W2:Y:S04]  /*7a930*/  LDL.LU R2, [R1+0x918] ;  /* 0x0009180001027983 */ /* 0x001ea80000300800 */
[----:B------:R-:W2:Y:S01]  /*7a940*/  LDL.LU R3, [R1+0x9c4] ;  /* 0x0009c40001037983 */ /* 0x000ea20000300800 */
[----:B----4-:R-:W-:-:S02]  /*7a950*/  F2FP.PACK_AB R27, R12, R27 ;  /* 0x0000001b0c1b723e */ /* 0x010fc400000000ff */
[----:B------:R-:W-:Y:S01]  /*7a960*/  F2FP.PACK_AB R12, R29, R28 ;  /* 0x0000001c1d0c723e */ /* 0x000fe200000000ff */
[----:B--2---:R0:W-:Y:S04]  /*7a970*/  STL [R1+0x1eac], R3 ;  /* 0x001eac0301007387 */ /* 0x0041e80000100800 */
[----:B0-----:R-:W2:Y:S04]  /*7a980*/  LDL.LU R3, [R1+0x658] ;  /* 0x0006580001037983 */ /* 0x001ea80000300800 */
[----:B------:R-:W4:Y:S04]  /*7a990*/  LDL.LU R29, [R1+0x9d0] ;  /* 0x0009d000011d7983 */ /* 0x000f280000300800 */
[----:B----4-:R0:W-:Y:S04]  /*7a9a0*/  STL [R1+0x1eb0], R29 ;  /* 0x001eb01d01007387 */ /* 0x0101e80000100800 */
[----:B0-----:R-:W4:Y:S04]  /*7a9b0*/  LDL.LU R29, [R1+0x910] ;  /* 0x00091000011d7983 */ /* 0x001f280000300800 */
[----:B------:R-:W2:Y:S04]  /*7a9c0*/  LDL.LU R28, [R1+0x9cc] ;  /* 0x0009cc00011c7983 */ /* 0x000ea80000300800 */
[----:B--2---:R0:W-:Y:S04]  /*7a9d0*/  STL [R1+0x1eb4], R28 ;  /* 0x001eb41c01007387 */ /* 0x0041e80000100800 */
[----:B0-----:R-:W2:Y:S01]  /*7a9e0*/  LDL.LU R28, [R1+0x650] ;  /* 0x00065000011c7983 */ /* 0x001ea20000300800 */
[----:B------:R-:W-:-:S02]  /*7a9f0*/  F2FP.PACK_AB R11, R16, R11 ;  /* 0x0000000b100b723e */ /* 0x000fc400000000ff */
[----:B------:R-:W-:Y:S02]  /*7aa00*/  F2FP.PACK_AB R16, R20, R21 ;  /* 0x000000151410723e */ /* 0x000fe400000000ff */
[----:B----4-:R-:W-:Y:S02]  /*7aa10*/  F2FP.PACK_AB R13, R29, R13 ;  /* 0x0000000d1d0d723e */ /* 0x010fe400000000ff */
[----:B------:R-:W-:Y:S02]  /*7aa20*/  F2FP.PACK_AB R10, R3, R10 ;  /* 0x0000000a030a723e */ /* 0x000fe400000000ff */
[----:B------:R-:W-:Y:S02]  /*7aa30*/  F2FP.PACK_AB R15, R17, R15 ;  /* 0x0000000f110f723e */ /* 0x000fe400000000ff */
[----:B------:R-:W-:Y:S02]  /*7aa40*/  F2FP.PACK_AB R17, R22, R23 ;  /* 0x000000171611723e */ /* 0x000fe400000000ff */
[----:B------:R-:W-:-:S02]  /*7aa50*/  F2FP.PACK_AB R14, R2, R14 ;  /* 0x0000000e020e723e */ /* 0x000fc400000000ff */
[----:B------:R-:W-:Y:S02]  /*7aa60*/  F2FP.PACK_AB R18, R24, R18 ;  /* 0x000000121812723e */ /* 0x000fe400000000ff */
[----:B---3--:R-:W-:Y:S02]  /*7aa70*/  F2FP.PACK_AB R19, R0, R19 ;  /* 0x000000130013723e */ /* 0x008fe400000000ff */
[----:B--2---:R-:W-:Y:S02]  /*7aa80*/  F2FP.PACK_AB R9, R28, R9 ;  /* 0x000000091c09723e */ /* 0x004fe400000000ff */
[----:B------:R-:W2:Y:S04]  /*7aa90*/  LDL.LU R28, [R1+0x948] ;  /* 0x00094800011c7983 */ /* 0x000ea80000300800 */
[----:B------:R-:W2:Y:S04]  /*7aaa0*/  LDL.LU R20, [R1+0x944] ;  /* 0x0009440001147983 */ /* 0x000ea80000300800 */
[----:B------:R-:W3:Y:S04]  /*7aab0*/  LDL.LU R29, [R1+0x950] ;  /* 0x00095000011d7983 */ /* 0x000ee80000300800 */
[----:B------:R-:W3:Y:S04]  /*7aac0*/  LDL.LU R21, [R1+0x94c] ;  /* 0x00094c0001157983 */ /* 0x000ee80000300800 */
[----:B------:R-:W4:Y:S04]  /*7aad0*/  LDL.LU R3, [R1+0x958] ;  /* 0x0009580001037983 */ /* 0x000f280000300800 */
[----:B------:R-:W4:Y:S04]  /*7aae0*/  LDL.LU R22, [R1+0x954] ;  /* 0x0009540001167983 */ /* 0x000f280000300800 */
[----:B------:R-:W4:Y:S04]  /*7aaf0*/  LDL.LU R2, [R1+0x960] ;  /* 0x0009600001027983 */ /* 0x000f280000300800 */
[----:B------:R-:W4:Y:S04]  /*7ab00*/  LDL.LU R23, [R1+0x95c] ;  /* 0x00095c0001177983 */ /* 0x000f280000300800 */
[----:B------:R-:W4:Y:S04]  /*7ab10*/  LDL.LU R24, [R1+0x1ebc] ;  /* 0x001ebc0001187983 */ /* 0x000f280000300800 */
[----:B------:R-:W4:Y:S01]  /*7ab20*/  LDL.LU R0, [R1+0x1eb8] ;  /* 0x001eb80001007983 */ /* 0x000f220000300800 */
[----:B--2---:R-:W-:-:S02]  /*7ab30*/  F2FP.PACK_AB R20, R28, R20 ;  /* 0x000000141c14723e */ /* 0x004fc400000000ff */
[----:B---3--:R-:W-:Y:S01]  /*7ab40*/  F2FP.PACK_AB R21, R29, R21 ;  /* 0x000000151d15723e */ /* 0x008fe200000000ff */
[----:B----4-:R0:W-:Y:S04]  /*7ab50*/  STS.128 [R0+0x800], R24 ;  /* 0x0008001800007388 */ /* 0x0101e80000000c00 */
[----:B------:R1:W-:Y:S04]  /*7ab60*/  STS.128 [R0+0x880], R4 ;  /* 0x0008800400007388 */ /* 0x0003e80000000c00 */
[----:B------:R2:W-:Y:S04]  /*7ab70*/  STS.128 [R0+0x900], R8 ;  /* 0x0009000800007388 */ /* 0x0005e80000000c00 */
[----:B0-----:R-:W3:Y:S04]  /*7ab80*/  LDL.LU R24, [R1+0x9a8] ;  /* 0x0009a80001187983 */ /* 0x001ee80000300800 */
[----:B------:R-:W3:Y:S04]  /*7ab90*/  LDL.LU R25, [R1+0x9a4] ;  /* 0x0009a40001197983 */ /* 0x000ee80000300800 */
[----:B------:R-:W4:Y:S04]  /*7aba0*/  LDL.LU R26, [R1+0x9c0] ;  /* 0x0009c000011a7983 */ /* 0x000f280000300800 */
[----:B------:R-:W4:Y:S04]  /*7abb0*/  LDL.LU R27, [R1+0x9ac] ;  /* 0x0009ac00011b7983 */ /* 0x000f280000300800 */
[----:B-1----:R-:W3:Y:S04]  /*7abc0*/  LDL.LU R4, [R1+0x964] ;  /* 0x0009640001047983 */ /* 0x002ee80000300800 */
[----:B------:R-:W3:Y:S04]  /*7abd0*/  LDL.LU R5, [R1+0x96c] ;  /* 0x00096c0001057983 */ /* 0x000ee80000300800 */
[----:B------:R-:W3:Y:S04]  /*7abe0*/  LDL.LU R6, [R1+0x974] ;  /* 0x0009740001067983 */ /* 0x000ee80000300800 */
[----:B------:R-:W3:Y:S04]  /*7abf0*/  LDL.LU R7, [R1+0x97c] ;  /* 0x00097c0001077983 */ /* 0x000ee80000300800 */
[----:B--2---:R-:W2:Y:S04]  /*7ac00*/  LDL.LU R8, [R1+0x984] ;  /* 0x0009840001087983 */ /* 0x004ea80000300800 */
[----:B------:R-:W2:Y:S04]  /*7ac10*/  LDL.LU R9, [R1+0x98c] ;  /* 0x00098c0001097983 */ /* 0x000ea80000300800 */
[----:B------:R-:W2:Y:S04]  /*7ac20*/  LDL.LU R10, [R1+0x994] ;  /* 0x00099400010a7983 */ /* 0x000ea80000300800 */
[----:B------:R-:W2:Y:S04]  /*7ac30*/  LDL.LU R11, [R1+0x99c] ;  /* 0x00099c00010b7983 */ /* 0x000ea80000300800 */
[----:B------:R0:W-:Y:S04]  /*7ac40*/  STS.128 [R0+0x980], R12 ;  /* 0x0009800c00007388 */ /* 0x0001e80000000c00 */
[----:B------:R1:W-:Y:S01]  /*7ac50*/  STS.128 [R0+0xa00], R16 ;  /* 0x000a001000007388 */ /* 0x0003e20000000c00 */
[----:B------:R-:W-:-:S03]  /*7ac60*/  F2FP.PACK_AB R22, R3, R22 ;  /* 0x000000160316723e */ /* 0x000fc600000000ff */
[----:B0-----:R-:W3:Y:S04]  /*7ac70*/  LDL.LU R12, [R1+0x978] ;  /* 0x00097800010c7983 */ /* 0x001ee80000300800 */
[----:B------:R-:W2:Y:S04]  /*7ac80*/  LDL.LU R13, [R1+0x998] ;  /* 0x00099800010d7983 */ /* 0x000ea80000300800 */
[----:B------:R-:W4:Y:S04]  /*7ac90*/  LDL.LU R14, [R1+0x980] ;  /* 0x00098000010e7983 */ /* 0x000f280000300800 */
[----:B------:R-:W4:Y:S04]  /*7aca0*/  LDL.LU R15, [R1+0x9a0] ;  /* 0x0009a000010f7983 */ /* 0x000f280000300800 */
[----:B-1----:R-:W4:Y:S04]  /*7acb0*/  LDL.LU R16, [R1+0x968] ;  /* 0x0009680001107983 */ /* 0x002f280000300800 */
[----:B------:R-:W4:Y:S04]  /*7acc0*/  LDL.LU R17, [R1+0x988] ;  /* 0x0009880001117983 */ /* 0x000f280000300800 */
[----:B------:R-:W4:Y:S01]  /*7acd0*/  LDL.LU R18, [R1+0x970] ;  /* 0x0009700001127983 */ /* 0x000f220000300800 */
[----:B------:R-:W-:-:S03]  /*7ace0*/  F2FP.PACK_AB R23, R2, R23 ;  /* 0x000000170217723e */ /* 0x000fc600000000ff */
[----:B------:R-:W4:Y:S04]  /*7acf0*/  LDL.LU R19, [R1+0x990] ;  /* 0x0009900001137983 */ /* 0x000f280000300800 */
[----:B------:R-:W4:Y:S04]  /*7ad00*/  LDL.LU R28, [R1+0x1eb4] ;  /* 0x001eb400011c7983 */ /* 0x000f280000300800 */
[----:B------:R-:W4:Y:S04]  /*7ad10*/  LDL.LU R29, [R1+0x1eb0] ;  /* 0x001eb000011d7983 */ /* 0x000f280000300800 */
[----:B------:R-:W4:Y:S04]  /*7ad20*/  LDL.LU R3, [R1+0x1eac] ;  /* 0x001eac0001037983 */ /* 0x000f280000300800 */
[----:B------:R-:W4:Y:S01]  /*7ad30*/  LDL.LU R2, [R1+0x1ea8] ;  /* 0x001ea80001027983 */ /* 0x000f220000300800 */
[----:B---3--:R-:W-:-:S02]  /*7ad40*/  F2FP.PACK_AB R6, R12, R6 ;  /* 0x000000060c06723e */ /* 0x008fc400000000ff */
[----:B------:R-:W-:Y:S02]  /*7ad50*/  F2FP.PACK_AB R12, R24, R25 ;  /* 0x00000019180c723e */ /* 0x000fe400000000ff */
[----:B--2---:R-:W-:Y:S02]  /*7ad60*/  F2FP.PACK_AB R10, R13, R10 ;  /* 0x0000000a0d0a723e */ /* 0x004fe400000000ff */
[----:B----4-:R-:W-:Y:S02]  /*7ad70*/  F2FP.PACK_AB R13, R26, R27 ;  /* 0x0000001b1a0d723e */ /* 0x010fe400000000ff */
[----:B------:R-:W-:Y:S02]  /*7ad80*/  F2FP.PACK_AB R7, R14, R7 ;  /* 0x000000070e07723e */ /* 0x000fe400000000ff */
[----:B------:R-:W-:Y:S02]  /*7ad90*/  F2FP.PACK_AB R11, R15, R11 ;  /* 0x0000000b0f0b723e */ /* 0x000fe400000000ff */
[----:B------:R-:W-:-:S02]  /*7ada0*/  F2FP.PACK_AB R4, R16, R4 ;  /* 0x000000041004723e */ /* 0x000fc400000000ff */
[----:B------:R-:W-:Y:S02]  /*7adb0*/  F2FP.PACK_AB R8, R17, R8 ;  /* 0x000000081108723e */ /* 0x000fe400000000ff */
[----:B------:R-:W-:Y:S02]  /*7adc0*/  F2FP.PACK_AB R5, R18, R5 ;  /* 0x000000051205723e */ /* 0x000fe400000000ff */
[----:B------:R-:W-:Y:S02]  /*7add0*/  F2FP.PACK_AB R9, R19, R9 ;  /* 0x000000091309723e */ /* 0x000fe400000000ff */
[----:B------:R-:W-:Y:S02]  /*7ade0*/  F2FP.PACK_AB R15, R29, R28 ;  /* 0x0000001c1d0f723e */ /* 0x000fe400000000ff */
[----:B------:R-:W-:Y:S02]  /*7adf0*/  F2FP.PACK_AB R14, R2, R3 ;  /* 0x00000003020e723e */ /* 0x000fe400000000ff */
[----:B------:R-:W-:-:S03]  /*7ae00*/  MOV R2, c[0x0][0x1c8] ;  /* 0x0000720000027a02 */ /* 0x000fc60000000f00 */
[----:B------:R0:W-:Y:S02]  /*7ae10*/  STS.128 [R0+0xc00], R12 ;  /* 0x000c000c00007388 */ /* 0x0001e40000000c00 */
[C---:B------:R-:W-:Y:S02]  /*7ae20*/  IMAD R16, R2.reuse, 0x1e, RZ ;  /* 0x0000001e02107824 */ /* 0x040fe400078e02ff */
[C---:B------:R-:W-:Y:S02]  /*7ae30*/  IMAD R17, R2.reuse, 0x22, RZ ;  /* 0x0000002202117824 */ /* 0x040fe400078e02ff */
[C---:B------:R-:W-:Y:S02]  /*7ae40*/  IMAD R18, R2.reuse, 0x24, RZ ;  /* 0x0000002402127824 */ /* 0x040fe400078e02ff */
[C---:B------:R-:W-:Y:S01]  /*7ae50*/  IMAD R19, R2.reuse, 0x26, RZ ;  /* 0x0000002602137824 */ /* 0x040fe200078e02ff */
[----:B------:R1:W-:Y:S01]  /*7ae60*/  STS.128 [R0+0xb80], R8 ;  /* 0x000b800800007388 */ /* 0x0003e20000000c00 */
[----:B0-----:R-:W-:-:S02]  /*7ae70*/  IMAD R14, R2, 0x1a, RZ ;  /* 0x0000001a020e7824 */ /* 0x001fc400078e02ff */
[----:B------:R-:W-:-:S05]  /*7ae80*/  IMAD R15, R2, 0x1c, RZ ;  /* 0x0000001c020f7824 */ /* 0x000fca00078e02ff */
[----:B------:R-:W-:Y:S04]  /*7ae90*/  STL.64 [R1+0x1ea0], R14 ;  /* 0x001ea00e01007387 */ /* 0x000fe80000100a00 */
[----:B------:R-:W-:Y:S04]  /*7aea0*/  STL.64 [R1+0x1e98], R16 ;  /* 0x001e981001007387 */ /* 0x000fe80000100a00 */
[----:B------:R0:W-:Y:S04]  /*7aeb0*/  STL.64 [R1+0x1e90], R18 ;  /* 0x001e901201007387 */ /* 0x0001e80000100a00 */
[----:B-1----:R-:W2:Y:S04]  /*7aec0*/  LDL.LU R9, [R1+0x54c] ;  /* 0x00054c0001097983 */ /* 0x002ea80000300800 */
[----:B0-----:R-:W3:Y:S01]  /*7aed0*/  LDL.64 R18, [R1+0x378] ;  /* 0x0003780001127983 */ /* 0x001ee20000100a00 */
[----:B------:R-:W-:-:S03]  /*7aee0*/  IMAD.SHL.U32 R3, R2, 0x2, RZ ;  /* 0x0000000202037824 */ /* 0x000fc600078e00ff */
[----:B------:R0:W-:Y:S02]  /*7aef0*/  STS.128 [R0+0xb00], R4 ;  /* 0x000b000400007388 */ /* 0x0001e40000000c00 */
[C---:B0-----:R-:W-:Y:S02]  /*7af00*/  IMAD R4, R2.reuse, 0x6, RZ ;  /* 0x0000000602047824 */ /* 0x041fe400078e02ff */
[C---:B------:R-:W-:Y:S02]  /*7af10*/  IMAD R5, R2.reuse, 0xa, RZ ;  /* 0x0000000a02057824 */ /* 0x040fe400078e02ff */
[C---:B------:R-:W-:Y:S02]  /*7af20*/  IMAD R6, R2.reuse, 0xc, RZ ;  /* 0x0000000c02067824 */ /* 0x040fe400078e02ff */
[C---:B------:R-:W-:Y:S02]  /*7af30*/  IMAD R7, R2.reuse, 0xe, RZ ;  /* 0x0000000e02077824 */ /* 0x040fe400078e02ff */
[----:B------:R-:W-:-:S02]  /*7af40*/  IMAD R10, R2, 0x12, RZ ;  /* 0x00000012020a7824 */ /* 0x000fc400078e02ff */
[C---:B------:R-:W-:Y:S01]  /*7af50*/  IMAD R11, R2.reuse, 0x14, RZ ;  /* 0x00000014020b7824 */ /* 0x040fe200078e02ff */
[----:B--2---:R-:W-:Y:S02]  /*7af60*/  FSEL R16, R9, -INF , P5 ;  /* 0xff80000009107808 */ /* 0x004fe40002800000 */
[CC--:B---3--:R-:W-:Y:S02]  /*7af70*/  IADD3 R8, P6, R3.reuse, R18.reuse, RZ ;  /* 0x0000001203087210 */ /* 0x0c8fe40007fde0ff */
[C---:B------:R-:W-:Y:S02]  /*7af80*/  LEA R14, P5, R2.reuse, R18, 0x2 ;  /* 0x00000012020e7211 */ /* 0x040fe400078a10ff */
[CC--:B------:R-:W-:Y:S02]  /*7af90*/  LEA.HI.X.SX32 R9, R2.reuse, R19.reuse, 0x1, P6 ;  /* 0x0000001302097211 */ /* 0x0c0fe400030f0eff */
[----:B------:R-:W-:Y:S01]  /*7afa0*/  LEA.HI.X.SX32 R15, R3, R19, 0x1, P5 ;  /* 0x00000013030f7211 */ /* 0x000fe200028f0eff */
[----:B------:R0:W-:Y:S01]  /*7afb0*/  STL [R1+0x124c], R16 ;  /* 0x00124c1001007387 */ /* 0x0001e20000100800 */
[----:B------:R-:W-:-:S03]  /*7afc0*/  SHF.L.U32 R3, R2, 0x2, RZ ;  /* 0x0000000202037819 */ /* 0x000fc600000006ff */
[----:B------:R1:W-:Y:S04]  /*7afd0*/  STL [R1+0x1d54], R8 ;  /* 0x001d540801007387 */ /* 0x0003e80000100800 */
[----:B------:R-:W-:Y:S01]  /*7afe0*/  STL [R1+0x1d50], R9 ;  /* 0x001d500901007387 */ /* 0x000fe20000100800 */
[----:B0-----:R-:W-:-:S03]  /*7aff0*/  IADD3 R16, P6, R4, R18, RZ ;  /* 0x0000001204107210 */ /* 0x001fc60007fde0ff */
[----:B------:R0:W-:Y:S01]  /*7b000*/  STL.64 [R1+0xa40], R14 ;  /* 0x000a400e01007387 */ /* 0x0001e20000100a00 */
[----:B-1----:R-:W-:-:S05]  /*7b010*/  IMAD R8, R2, 0x3, RZ ;  /* 0x0000000302087824 */ /* 0x002fca00078e02ff */
[----:B------:R-:W-:Y:S02]  /*7b020*/  LEA.HI.X.SX32 R17, R8, R19, 0x1, P6 ;  /* 0x0000001308117211 */ /* 0x000fe400030f0eff */
[----:B0-----:R-:W-:-:S04]  /*7b030*/  LEA R14, P5, R2, R18, 0x3 ;  /* 0x00000012020e7211 */ /* 0x001fc800078a18ff */
[----:B------:R-:W-:Y:S01]  /*7b040*/  LEA.HI.X.SX32 R15, R3, R19, 0x1, P5 ;  /* 0x00000013030f7211 */ /* 0x000fe200028f0eff */
[----:B------:R0:W-:Y:S01]  /*7b050*/  STL.64 [R1+0xa38], R16 ;  /* 0x000a381001007387 */ /* 0x0001e20000100a00 */
[----:B------:R-:W-:-:S03]  /*7b060*/  IMAD R8, R2, 0x5, RZ ;  /* 0x0000000502087824 */ /* 0x000fc600078e02ff */
[----:B------:R1:W-:Y:S01]  /*7b070*/  STL.64 [R1+0xa30], R14 ;  /* 0x000a300e01007387 */ /* 0x0003e20000100a00 */
[-C--:B0-----:R-:W-:Y:S02]  /*7b080*/  IADD3 R16, P6, R5, R18.reuse, RZ ;  /* 0x0000001205107210 */ /* 0x081fe40007fde0ff */
[----:B-1----:R-:W-:Y:S02]  /*7b090*/  IADD3 R14, P5, R6, R18, RZ ;  /* 0x00000012060e7210 */ /* 0x002fe40007fbe0ff */
[-C--:B------:R-:W-:Y:S02]  /*7b0a0*/  LEA.HI.X.SX32 R17, R8, R19.reuse, 0x1, P6 ;  /* 0x0000001308117211 */ /* 0x080fe400030f0eff */
[----:B------:R-:W-:Y:S01]  /*7b0b0*/  LEA.HI.X.SX32 R15, R4, R19, 0x1, P5 ;  /* 0x00000013040f7211 */ /* 0x000fe200028f0eff */
[C---:B------:R-:W-:Y:S02]  /*7b0c0*/  IMAD R8, R2.reuse, 0x7, RZ ;  /* 0x0000000702087824 */ /* 0x040fe400078e02ff */
[----:B------:R0:W-:Y:S01]  /*7b0d0*/  STL.64 [R1+0xa28], R16 ;  /* 0x000a281001007387 */ /* 0x0001e20000100a00 */
[----:B------:R-:W-:-:S03]  /*7b0e0*/  SHF.L.U32 R3, R2, 0x3, RZ ;  /* 0x0000000302037819 */ /* 0x000fc600000006ff */
[----:B------:R1:W-:Y:S01]  /*7b0f0*/  STL.64 [R1+0xa20], R14 ;  /* 0x000a200e01007387 */ /* 0x0003e20000100a00 */
[-C--:B0-----:R-:W-:Y:S02]  /*7b100*/  IADD3 R16, P6, R7, R18.reuse, RZ ;  /* 0x0000001207107210 */ /* 0x081fe40007fde0ff */
[-C--:B-1----:R-:W-:Y:S02]  /*7b110*/  LEA R14, P5, R2, R18.reuse, 0x4 ;  /* 0x00000012020e7211 */ /* 0x082fe400078a20ff */
[-C--:B------:R-:W-:Y:S02]  /*7b120*/  LEA.HI.X.SX32 R17, R8, R19.reuse, 0x1, P6 ;  /* 0x0000001308117211 */ /* 0x080fe400030f0eff */
[----:B------:R-:W-:Y:S01]  /*7b130*/  LEA.HI.X.SX32 R15, R3, R19, 0x1, P5 ;  /* 0x00000013030f7211 */ /* 0x000fe200028f0eff */
[----:B------:R-:W-:Y:S02]  /*7b140*/  IMAD R8, R2, 0x9, RZ ;  /* 0x0000000902087824 */ /* 0x000fe400078e02ff */
[----:B------:R0:W-:Y:S04]  /*7b150*/  STL.64 [R1+0xa18], R16 ;  /* 0x000a181001007387 */ /* 0x0001e80000100a00 */
[----:B------:R1:W-:Y:S01]  /*7b160*/  STL.64 [R1+0xa10], R14 ;  /* 0x000a100e01007387 */ /* 0x0003e20000100a00 */
[----:B0-----:R-:W-:-:S02]  /*7b170*/  IADD3 R16, P6, R10, R18, RZ ;  /* 0x000000120a107210 */ /* 0x001fc40007fde0ff */
[----:B-1----:R-:W-:Y:S02]  /*7b180*/  IADD3 R14, P5, R11, R18, RZ ;  /* 0x000000120b0e7210 */ /* 0x002fe40007fbe0ff */
[-C--:B------:R-:W-:Y:S02]  /*7b190*/  LEA.HI.X.SX32 R17, R8, R19.reuse, 0x1, P6 ;  /* 0x0000001308117211 */ /* 0x080fe400030f0eff */
[----:B------:R-:W-:-:S03]  /*7b1a0*/  LEA.HI.X.SX32 R15, R5, R19, 0x1, P5 ;  /* 0x00000013050f7211 */ /* 0x000fc600028f0eff */
[----:B------:R-:W-:Y:S04]  /*7b1b0*/  STL.64 [R1+0xa08], R16 ;  /* 0x000a081001007387 */ /* 0x000fe80000100a00 */
[----:B------:R0:W-:Y:S04]  /*7b1c0*/  STL.64 [R1+0xa00], R14 ;  /* 0x000a000e01007387 */ /* 0x0001e80000100a00 */
[----:B0-----:R-:W2:Y:S01]  /*7b1d0*/  LDL.LU.64 R14, [R1+0x1ea0] ;  /* 0x001ea000010e7983 */ /* 0x001ea20000300a00 */
[C---:B------:R-:W-:Y:S01]  /*7b1e0*/  IMAD R12, R2.reuse, 0x16, RZ ;  /* 0x00000016020c7824 */ /* 0x040fe200078e02ff */
[----:B------:R-:W-:Y:S01]  /*7b1f0*/  MOV R5, R19 ;  /* 0x0000001300057202 */ /* 0x000fe20000000f00 */
[----:B------:R-:W-:-:S03]  /*7b200*/  IMAD R8, R2, 0xb, RZ ;  /* 0x0000000b02087824 */ /* 0x000fc600078e02ff */
[----:B------:R-:W-:Y:S01]  /*7b210*/  IADD3 R16, P6, R12, R18, RZ ;  /* 0x000000120c107210 */ /* 0x000fe20007fde0ff */
[----:B------:R-:W-:Y:S02]  /*7b220*/  IMAD R13, R2, 0x18, RZ ;  /* 0x00000018020d7824 */ /* 0x000fe400078e02ff */
[----:B------:R-:W-:Y:S01]  /*7b230*/  IMAD.MOV.U32 R4, RZ, RZ, R18 ;  /* 0x000000ffff047224 */ /* 0x000fe200078e0012 */
[----:B------:R-:W-:Y:S01]  /*7b240*/  LEA.HI.X.SX32 R17, R8, R5, 0x1, P6 ;  /* 0x0000000508117211 */ /* 0x000fe200030f0eff */
[----:B------:R-:W-:-:S03]  /*7b250*/  IMAD R8, R2, 0xd, RZ ;  /* 0x0000000d02087824 */ /* 0x000fc600078e02ff */
[----:B------:R-:W-:Y:S01]  /*7b260*/  IADD3 R18, P5, R13, R4, RZ ;  /* 0x000000040d127210 */ /* 0x000fe20007fbe0ff */
[----:B------:R2:W-:Y:S03]  /*7b270*/  STL.64 [R1+0x9f8], R16 ;  /* 0x0009f81001007387 */ /* 0x0005e60000100a00 */
[----:B------:R-:W-:-:S05]  /*7b280*/  LEA.HI.X.SX32 R19, R6, R5, 0x1, P5 ;  /* 0x0000000506137211 */ /* 0x000fca00028f0eff */
[----:B------:R0:W-:Y:S01]  /*7b290*/  STL.64 [R1+0x9f0], R18 ;  /* 0x0009f01201007387 */ /* 0x0001e20000100a00 */
[----:B--2---:R-:W-:-:S04]  /*7b2a0*/  IADD3 R16, P6, R14, R4, RZ ;  /* 0x000000040e107210 */ /* 0x004fc80007fde0ff */
[----:B------:R-:W-:-:S05]  /*7b2b0*/  LEA.HI.X.SX32 R17, R8, R5, 0x1, P6 ;  /* 0x0000000508117211 */ /* 0x000fca00030f0eff */
[----:B------:R1:W-:Y:S01]  /*7b2c0*/  STL.64 [R1+0x9e8], R16 ;  /* 0x0009e81001007387 */ /* 0x0003e20000100a00 */
[----:B0-----:R-:W-:-:S03]  /*7b2d0*/  IADD3 R18, P5, R15, R4, RZ ;  /* 0x000000040f127210 */ /* 0x001fc60007fbe0ff */
[----:B-1----:R-:W2:Y:S01]  /*7b2e0*/  LDL.LU.64 R16, [R1+0x1e98] ;  /* 0x001e980001107983 */ /* 0x002ea20000300a00 */
[----:B------:R-:W-:-:S05]  /*7b2f0*/  LEA.HI.X.SX32 R19, R7, R5, 0x1, P5 ;  /* 0x0000000507137211 */ /* 0x000fca00028f0eff */
[----:B------:R0:W-:Y:S04]  /*7b300*/  STL.64 [R1+0x9e0], R18 ;  /* 0x0009e01201007387 */ /* 0x0001e80000100a00 */
[----:B0-----:R-:W3:Y:S01]  /*7b310*/  LDL.LU.64 R18, [R1+0x1e90] ;  /* 0x001e900001127983 */ /* 0x001ee20000300a00 */
[C---:B------:R-:W-:Y:S02]  /*7b320*/  IMAD R3, R2.reuse, 0xf, RZ ;  /* 0x0000000f02037824 */ /* 0x040fe400078e02ff */
[----:B------:R-:W-:Y:S01]  /*7b330*/  IMAD.MOV.U32 R7, RZ, RZ, R9 ;  /* 0x000000ffff077224 */ /* 0x000fe200078e0009 */
[C---:B------:R-:W-:Y:S01]  /*7b340*/  SHF.L.U32 R9, R2.reuse, 0x4, RZ ;  /* 0x0000000402097819 */ /* 0x040fe200000006ff */
[----:B------:R0:W-:Y:S02]  /*7b350*/  STS.128 [R0+0xa80], R20 ;  /* 0x000a801400007388 */ /* 0x0001e40000000c00 */
[----:B0-----:R-:W-:-:S02]  /*7b360*/  IMAD R20, R2, 0x28, RZ ;  /* 0x0000002802147824 */ /* 0x001fc400078e02ff */
[C---:B------:R-:W-:Y:S02]  /*7b370*/  IMAD R21, R2.reuse, 0x2a, RZ ;  /* 0x0000002a02157824 */ /* 0x040fe400078e02ff */
[C---:B------:R-:W-:Y:S02]  /*7b380*/  IMAD R22, R2.reuse, 0x2c, RZ ;  /* 0x0000002c02167824 */ /* 0x040fe400078e02ff */
[C---:B------:R-:W-:Y:S02]  /*7b390*/  IMAD R23, R2.reuse, 0x2e, RZ ;  /* 0x0000002e02177824 */ /* 0x040fe400078e02ff */
[C---:B------:R-:W-:Y:S02]  /*7b3a0*/  IMAD R24, R2.reuse, 0x30, RZ ;  /* 0x0000003002187824 */ /* 0x040fe400078e02ff */
[C---:B------:R-:W-:Y:S02]  /*7b3b0*/  IMAD R25, R2.reuse, 0x32, RZ ;  /* 0x0000003202197824 */ /* 0x040fe400078e02ff */
[----:B------:R-:W-:-:S02]  /*7b3c0*/  IMAD R26, R2, 0x34, RZ ;  /* 0x00000034021a7824 */ /* 0x000fc400078e02ff */
[C---:B------:R-:W-:Y:S02]  /*7b3d0*/  IMAD R27, R2.reuse, 0x36, RZ ;  /* 0x00000036021b7824 */ /* 0x040fe400078e02ff */
[C---:B------:R-:W-:Y:S02]  /*7b3e0*/  IMAD R28, R2.reuse, 0x38, RZ ;  /* 0x00000038021c7824 */ /* 0x040fe400078e02ff */
[----:B------:R-:W-:Y:S01]  /*7b3f0*/  IMAD R29, R2, 0x3a, RZ ;  /* 0x0000003a021d7824 */ /* 0x000fe200078e02ff */
[----:B--2---:R-:W-:-:S04]  /*7b400*/  IADD3 R8, P6, R16, R4, RZ ;  /* 0x0000000410087210 */ /* 0x004fc80007fde0ff */
[----:B------:R-:W-:Y:S01]  /*7b410*/  MOV R6, R8 ;  /* 0x0000000800067202 */ /* 0x000fe20000000f00 */
[----:B------:R0:W-:Y:S01]  /*7b420*/  STL [R1+0x9d8], R8 ;  /* 0x0009d80801007387 */ /* 0x0001e20000100800 */
[----:B------:R-:W-:Y:S01]  /*7b430*/  LEA.HI.X.SX32 R7, R3, R5, 0x1, P6 ;  /* 0x0000000503077211 */ /* 0x000fe200030f0eff */
[C---:B------:R-:W-:Y:S01]  /*7b440*/  IMAD R3, R2.reuse, 0x11, RZ ;  /* 0x0000001102037824 */ /* 0x040fe200078e02ff */
[----:B0-----:R-:W-:-:S04]  /*7b450*/  LEA R8, P5, R2, R4, 0x5 ;  /* 0x0000000402087211 */ /* 0x001fc800078a28ff */
[----:B------:R-:W-:Y:S01]  /*7b460*/  LEA.HI.X.SX32 R9, R9, R5, 0x1, P5 ;  /* 0x0000000509097211 */ /* 0x000fe200028f0eff */
[----:B------:R0:W-:Y:S01]  /*7b470*/  STL [R1+0x9dc], R7 ;  /* 0x0009dc0701007387 */ /* 0x0001e20000100800 */
[----:B------:R-:W-:-:S03]  /*7b480*/  IADD3 R6, P6, R17, R4, RZ ;  /* 0x0000000411067210 */ /* 0x000fc60007fde0ff */
[----:B------:R3:W-:Y:S01]  /*7b490*/  STL.64 [R1+0x9d0], R8 ;  /* 0x0009d00801007387 */ /* 0x0007e20000100a00 */
[----:B0-----:R-:W-:Y:S02]  /*7b4a0*/  LEA.HI.X.SX32 R7, R3, R5, 0x1, P6 ;  /* 0x0000000503077211 */ /* 0x001fe400030f0eff */
[----:B---3--:R-:W-:-:S03]  /*7b4b0*/  IADD3 R8, P5, R18, R4, RZ ;  /* 0x0000000412087210 */ /* 0x008fc60007fbe0ff */
[----:B------:R0:W-:Y:S01]  /*7b4c0*/  STL.64 [R1+0x9c8], R6 ;  /* 0x0009c80601007387 */ /* 0x0001e20000100a00 */
[----:B------:R-:W-:-:S03]  /*7b4d0*/  LEA.HI.X.SX32 R9, R10, R5, 0x1, P5 ;  /* 0x000000050a097211 */ /* 0x000fc600028f0eff */
[----:B------:R-:W-:Y:S01]  /*7b4e0*/  STL.64 [R1+0x1e88], R18 ;  /* 0x001e881201007387 */ /* 0x000fe20000100a00 */
[----:B------:R-:W-:-:S03]  /*7b4f0*/  IMAD R3, R2, 0x13, RZ ;  /* 0x0000001302037824 */ /* 0x000fc600078e02ff */
[----:B------:R1:W-:Y:S01]  /*7b500*/  STL.64 [R1+0x9c0], R8 ;  /* 0x0009c00801007387 */ /* 0x0003e20000100a00 */
[----:B0-----:R-:W-:-:S04]  /*7b510*/  IADD3 R6, P6, R19, R4, RZ ;  /* 0x0000000413067210 */ /* 0x001fc80007fde0ff */
[----:B------:R-:W-:Y:S02]  /*7b520*/  LEA.HI.X.SX32 R7, R3, R5, 0x1, P6 ;  /* 0x0000000503077211 */ /* 0x000fe400030f0eff */
[----:B-1----:R-:W-:-:S04]  /*7b530*/  IADD3 R8, P5, R20, R4, RZ ;  /* 0x0000000414087210 */ /* 0x002fc80007fbe0ff */
[----:B------:R-:W-:Y:S01]  /*7b540*/  LEA.HI.X.SX32 R9, R11, R5, 0x1, P5 ;  /* 0x000000050b097211 */ /* 0x000fe200028f0eff */
[----:B------:R0:W-:Y:S01]  /*7b550*/  STL.64 [R1+0x9a8], R6 ;  /* 0x0009a80601007387 */ /* 0x0001e20000100a00 */
[-C--:B------:R-:W-:Y:S01]  /*7b560*/  MOV R10, R4.reuse ;  /* 0x00000004000a7202 */ /* 0x080fe20000000f00 */
[----:B------:R-:W-:Y:S02]  /*7b570*/  IMAD.MOV.U32 R11, RZ, RZ, R5 ;  /* 0x000000ffff0b7224 */ /* 0x000fe400078e0005 */
[----:B------:R1:W-:Y:S01]  /*7b580*/  STL.64 [R1+0x9a0], R8 ;  /* 0x0009a00801007387 */ /* 0x0003e20000100a00 */
[----:B0-----:R-:W-:Y:S02]  /*7b590*/  IADD3 R6, P6, R21, R4, RZ ;  /* 0x0000000415067210 */ /* 0x001fe40007fde0ff */
[----:B------:R-:W-:Y:S01]  /*7b5a0*/  IADD3 R4, P5, R22, R10, RZ ;  /* 0x0000000a16047210 */ /* 0x000fe20007fbe0ff */
[----:B-1----:R-:W-:-:S03]  /*7b5b0*/  IMAD R8, R2, 0x15, RZ ;  /* 0x0000001502087824 */ /* 0x002fc600078e02ff */
[-C--:B------:R-:W-:Y:S02]  /*7b5c0*/  LEA.HI.X.SX32 R5, R12, R11.reuse, 0x1, P5 ;  /* 0x0000000b0c057211 */ /* 0x080fe400028f0eff */
[----:B------:R-:W-:Y:S01]  /*7b5d0*/  LEA.HI.X.SX32 R7, R8, R11, 0x1, P6 ;  /* 0x0000000b08077211 */ /* 0x000fe200030f0eff */
[----:B------:R-:W-:-:S04]  /*7b5e0*/  IMAD R8, R2, 0x17, RZ ;  /* 0x0000001702087824 */ /* 0x000fc800078e02ff */
[----:B------:R0:W-:Y:S04]  /*7b5f0*/  STL.64 [R1+0x998], R6 ;  /* 0x0009980601007387 */ /* 0x0001e80000100a00 */
[----:B------:R1:W-:Y:S01]  /*7b600*/  STL.64 [R1+0x990], R4 ;  /* 0x0009900401007387 */ /* 0x0003e20000100a00 */
[-C--:B0-----:R-:W-:Y:S02]  /*7b610*/  IADD3 R6, P6, R23, R10.reuse, RZ ;  /* 0x0000000a17067210 */ /* 0x081fe40007fde0ff */
[----:B-1----:R-:W-:Y:S02]  /*7b620*/  IADD3 R4, P5, R24, R10, RZ ;  /* 0x0000000a18047210 */ /* 0x002fe40007fbe0ff */
[-C--:B------:R-:W-:Y:S02]  /*7b630*/  LEA.HI.X.SX32 R7, R8, R11.reuse, 0x1, P6 ;  /* 0x0000000b08077211 */ /* 0x080fe400030f0eff */
[----:B------:R-:W-:Y:S01]  /*7b640*/  LEA.HI.X.SX32 R5, R13, R11, 0x1, P5 ;  /* 0x0000000b0d057211 */ /* 0x000fe200028f0eff */
[----:B------:R-:W-:-:S02]  /*7b650*/  IMAD R8, R2, 0x19, RZ ;  /* 0x0000001902087824 */ /* 0x000fc400078e02ff */
        /* <DEDUP_REMOVED lines=16> */
[-C--:B------:R-:W-:Y:S02]  /*7b760*/  IADD3 R8, P5, R3, R10.reuse, RZ ;  /* 0x0000000a03087210 */ /* 0x080fe40007fbe0ff */
[----:B0-----:R-:W-:Y:S01]  /*7b770*/  IADD3 R6, P6, R29, R10, RZ ;  /* 0x0000000a1d067210 */ /* 0x001fe20007fde0ff */
[----:B-1----:R-:W-:Y:S01]  /*7b780*/  IMAD R5, R2, 0x1d, RZ ;  /* 0x0000001d02057824 */ /* 0x002fe200078e02ff */
[----:B------:R-:W-:Y:S01]  /*7b790*/  LEA.HI.X.SX32 R9, R16, R11, 0x1, P5 ;  /* 0x0000000b10097211 */ /* 0x000fe200028f0eff */
[----:B------:R-:W-:-:S03]  /*7b7a0*/  IMAD R4, R2, 0x3e, RZ ;  /* 0x0000003e02047824 */ /* 0x000fc600078e02ff */
[----:B------:R-:W-:Y:S01]  /*7b7b0*/  LEA.HI.X.SX32 R7, R5, R11, 0x1, P6 ;  /* 0x0000000b05077211 */ /* 0x000fe200030f0eff */
[C---:B------:R-:W-:Y:S01]  /*7b7c0*/  IMAD R12, R2.reuse, 0x1f, RZ ;  /* 0x0000001f020c7824 */ /* 0x040fe200078e02ff */
[----:B------:R-:W-:-:S03]  /*7b7d0*/  LEA R18, P5, R2, R10, 0x6 ;  /* 0x0000000a02127211 */ /* 0x000fc600078a30ff */
[----:B------:R0:W-:Y:S04]  /*7b7e0*/  STL.64 [R1+0x958], R6 ;  /* 0x0009580601007387 */ /* 0x0001e80000100a00 */
[----:B------:R1:W-:Y:S01]  /*7b7f0*/  STL.64 [R1+0x950], R8 ;  /* 0x0009500801007387 */ /* 0x0003e20000100a00 */
[----:B------:R-:W-:Y:S01]  /*7b800*/  IMAD R13, R2, 0x1de, RZ ;  /* 0x000001de020d7824 */ /* 0x000fe200078e02ff */
[----:B0-----:R-:W-:Y:S02]  /*7b810*/  IADD3 R6, P6, R4, R10, RZ ;  /* 0x0000000a04067210 */ /* 0x001fe40007fde0ff */
[----:B-1----:R-:W-:Y:S02]  /*7b820*/  SHF.L.U32 R9, R2, 0x5, RZ ;  /* 0x0000000502097819 */ /* 0x002fe400000006ff */
[----:B------:R-:W-:-:S02]  /*7b830*/  LEA.HI.X.SX32 R7, R12, R11, 0x1, P6 ;  /* 0x0000000b0c077211 */ /* 0x000fc400030f0eff */
[----:B------:R-:W-:Y:S01]  /*7b840*/  LEA.HI.X.SX32 R19, R9, R11, 0x1, P5 ;  /* 0x0000000b09137211 */ /* 0x000fe200028f0eff */
[C---:B------:R-:W-:Y:S02]  /*7b850*/  IMAD R12, R2.reuse, 0x1e0, RZ ;  /* 0x000001e0020c7824 */ /* 0x040fe400078e02ff */
[----:B------:R-:W-:Y:S04]  /*7b860*/  STL.64 [R1+0x948], R6 ;  /* 0x0009480601007387 */ /* 0x000fe80000100a00 */
[----:B------:R0:W-:Y:S04]  /*7b870*/  STL.64 [R1+0x940], R18 ;  /* 0x0009401201007387 */ /* 0x0001e80000100a00 */
[----:B0-----:R-:W2:Y:S04]  /*7b880*/  LDL.LU.64 R18, [R1+0x1e88] ;  /* 0x001e880001127983 */ /* 0x001ea80000300a00 */
[----:B------:R0:W-:Y:S04]  /*7b890*/  STL.64 [R1+0x1e48], R12 ;  /* 0x001e480c01007387 */ /* 0x0001e80000100a00 */
[----:B0-----:R-:W3:Y:S01]  /*7b8a0*/  LDL.64 R12, [R1+0x378] ;  /* 0x00037800010c7983 */ /* 0x001ee20000100a00 */
[----:B------:R-:W-:-:S02]  /*7b8b0*/  IMAD R5, R2, 0x42, RZ ;  /* 0x0000004202057824 */ /* 0x000fc400078e02ff */
[----:B------:R-:W-:-:S03]  /*7b8c0*/  IMAD R8, R2, 0x44, RZ ;  /* 0x0000004402087824 */ /* 0x000fc600078e02ff */
[-C--:B------:R-:W-:Y:S02]  /*7b8d0*/  IADD3 R6, P6, R5, R10.reuse, RZ ;  /* 0x0000000a05067210 */ /* 0x080fe40007fde0ff */
[----:B------:R-:W-:Y:S01]  /*7b8e0*/  IADD3 R8, P5, R8, R10, RZ ;  /* 0x0000000a08087210 */ /* 0x000fe20007fbe0ff */
[C---:B------:R-:W-:Y:S02]  /*7b8f0*/  IMAD R10, R2.reuse, 0x21, RZ ;  /* 0x00000021020a7824 */ /* 0x040fe400078e02ff */
[C---:B------:R-:W-:Y:S02]  /*7b900*/  IMAD R5, R2.reuse, 0x46, RZ ;  /* 0x0000004602057824 */ /* 0x040fe400078e02ff */
[C---:B------:R-:W-:Y:S02]  /*7b910*/  IMAD R11, R2.reuse, 0x27, RZ ;  /* 0x00000027020b7824 */ /* 0x040fe400078e02ff */
[----:B------:R-:W-:Y:S01]  /*7b920*/  IMAD R14, R2, 0x72, RZ ;  /* 0x00000072020e7824 */ /* 0x000fe200078e02ff */
[----:B---3--:R-:W-:-:S02]  /*7b930*/  LEA.HI.X.SX32 R7, R10, R13, 0x1, P6 ;  /* 0x0000000d0a077211 */ /* 0x008fc400030f0eff */
[----:B------:R-:W-:-:S03]  /*7b940*/  LEA.HI.X.SX32 R9, R17, R13, 0x1, P5 ;  /* 0x0000000d11097211 */ /* 0x000fc600028f0eff */
[----:B------:R0:W-:Y:S04]  /*7b950*/  STL.64 [R1+0x938], R6 ;  /* 0x0009380601007387 */ /* 0x0001e80000100a00 */
[----:B------:R1:W-:Y:S01]  /*7b960*/  STL.64 [R1+0x930], R8 ;  /* 0x0009300801007387 */ /* 0x0003e20000100a00 */
[----:B0-----:R-:W-:Y:S01]  /*7b970*/  IADD3 R6, P6, R5, R12, RZ ;  /* 0x0000000c05067210 */ /* 0x001fe20007fde0ff */
[C---:B-1----:R-:W-:Y:S02]  /*7b980*/  IMAD R9, R2.reuse, 0x23, RZ ;  /* 0x0000002302097824 */ /* 0x042fe400078e02ff */
[----:B------:R-:W-:-:S03]  /*7b990*/  IMAD R8, R2, 0x4a, RZ ;  /* 0x0000004a02087824 */ /* 0x000fc600078e02ff */
[----:B------:R-:W-:Y:S01]  /*7b9a0*/  LEA.HI.X.SX32 R7, R9, R13, 0x1, P6 ;  /* 0x0000000d09077211 */ /* 0x000fe200030f0eff */
[----:B------:R-:W-:-:S04]  /*7b9b0*/  IMAD R5, R2, 0x48, RZ ;  /* 0x0000004802057824 */ /* 0x000fc800078e02ff */
[----:B------:R0:W-:Y:S01]  /*7b9c0*/  STL.64 [R1+0x928], R6 ;  /* 0x0009280601007387 */ /* 0x0001e20000100a00 */
[----:B------:R-:W-:Y:S01]  /*7b9d0*/  IADD3 R16, P5, R5, R12, RZ ;  /* 0x0000000c05107210 */ /* 0x000fe20007fbe0ff */
[----:B------:R-:W-:-:S03]  /*7b9e0*/  IMAD R9, R2, 0x4c, RZ ;  /* 0x0000004c02097824 */ /* 0x000fc600078e02ff */
[-C--:B--2---:R-:W-:Y:S02]  /*7b9f0*/  LEA.HI.X.SX32 R17, R18, R13.reuse, 0x1, P5 ;  /* 0x0000000d12117211 */ /* 0x084fe400028f0eff */
[----:B0-----:R-:W-:Y:S01]  /*7ba00*/  IADD3 R6, P6, R8, R12, RZ ;  /* 0x0000000c08067210 */ /* 0x001fe20007fde0ff */
[C---:B------:R-:W-:Y:S02]  /*7ba10*/  IMAD R8, R2.reuse, 0x25, RZ ;  /* 0x0000002502087824 */ /* 0x040fe400078e02ff */
[----:B------:R0:W-:Y:S01]  /*7ba20*/  STL.64 [R1+0x920], R16 ;  /* 0x0009201001007387 */ /* 0x0001e20000100a00 */
[----:B------:R-:W-:Y:S02]  /*7ba30*/  IMAD R5, R2, 0x4e, RZ ;  /* 0x0000004e02057824 */ /* 0x000fe400078e02ff */
[----:B------:R-:W-:-:S03]  /*7ba40*/  LEA.HI.X.SX32 R7, R8, R13, 0x1, P6 ;  /* 0x0000000d08077211 */ /* 0x000fc600030f0eff */
[-C--:B------:R-:W-:Y:S02]  /*7ba50*/  IADD3 R8, P6, R5, R12.reuse, RZ ;  /* 0x0000000c05087210 */ /* 0x080fe40007fde0ff */
[----:B------:R1:W-:Y:S01]  /*7ba60*/  STL.64 [R1+0x918], R6 ;  /* 0x0009180601007387 */ /* 0x0003e20000100a00 */
[----:B0-----:R-:W-:Y:S02]  /*7ba70*/  IADD3 R16, P5, R9, R12, RZ ;  /* 0x0000000c09107210 */ /* 0x001fe40007fbe0ff */
[-C--:B------:R-:W-:Y:S02]  /*7ba80*/  LEA.HI.X.SX32 R9, R11, R13.reuse, 0x1, P6 ;  /* 0x0000000d0b097211 */ /* 0x080fe400030f0eff */
[----:B------:R-:W-:Y:S01]  /*7ba90*/  LEA.HI.X.SX32 R17, R19, R13, 0x1, P5 ;  /* 0x0000000d13117211 */ /* 0x000fe200028f0eff */
[----:B-1----:R-:W-:-:S05]  /*7baa0*/  IMAD R6, R2, 0x50, RZ ;  /* 0x0000005002067824 */ /* 0x002fca00078e02ff */
[-C--:B------:R-:W-:Y:S01]  /*7bab0*/  IADD3 R6, P5, R6, R12.reuse, RZ ;  /* 0x0000000c06067210 */ /* 0x080fe20007fbe0ff */
[----:B------:R0:W-:Y:S01]  /*7bac0*/  STL.64 [R1+0x910], R16 ;  /* 0x0009101001007387 */ /* 0x0001e20000100a00 */
[----:B------:R-:W-:Y:S02]  /*7bad0*/  IMAD R18, R2, 0x52, RZ ;  /* 0x0000005202127824 */ /* 0x000fe400078e02ff */
[----:B------:R-:W-:Y:S01]  /*7bae0*/  LEA.HI.X.SX32 R7, R20, R13, 0x1, P5 ;  /* 0x0000000d14077211 */ /* 0x000fe200028f0eff */
[----:B------:R1:W-:Y:S04]  /*7baf0*/  STL.64 [R1+0x908], R8 ;  /* 0x0009080801007387 */ /* 0x0003e80000100a00 */
[----:B------:R2:W-:Y:S01]  /*7bb00*/  STL.64 [R1+0x900], R6 ;  /* 0x0009000601007387 */ /* 0x0005e20000100a00 */
[----:B0-----:R-:W-:Y:S01]  /*7bb10*/  IADD3 R16, P6, R18, R12, RZ ;  /* 0x0000000c12107210 */ /* 0x001fe20007fde0ff */
[----:B-1----:R-:W-:-:S02]  /*7bb20*/  IMAD R8, R2, 0x54, RZ ;  /* 0x0000005402087824 */ /* 0x002fc400078e02ff */
[----:B--2---:R-:W-:-:S03]  /*7bb30*/  IMAD R7, R2, 0x29, RZ ;  /* 0x0000002902077824 */ /* 0x004fc600078e02ff */
[----:B------:R-:W-:Y:S01]  /*7bb40*/  IADD3 R8, P5, R8, R12, RZ ;  /* 0x0000000c08087210 */ /* 0x000fe20007fbe0ff */
[----:B------:R-:W-:Y:S01]  /*7bb50*/  IMAD R6, R2, 0x56, RZ ;  /* 0x0000005602067824 */ /* 0x000fe200078e02ff */
[-C--:B------:R-:W-:Y:S02]  /*7bb60*/  LEA.HI.X.SX32 R17, R7, R13.reuse, 0x1, P6 ;  /* 0x0000000d07117211 */ /* 0x080fe400030f0eff */
[----:B------:R-:W-:-:S03]  /*7bb70*/  LEA.HI.X.SX32 R9, R21, R13, 0x1, P5 ;  /* 0x0000000d15097211 */ /* 0x000fc600028f0eff */
[----:B------:R0:W-:Y:S04]  /*7bb80*/  STL.64 [R1+0x8f8], R16 ;  /* 0x0008f81001007387 */ /* 0x0001e80000100a00 */
[----:B------:R1:W-:Y:S01]  /*7bb90*/  STL.64 [R1+0x8f0], R8 ;  /* 0x0008f00801007387 */ /* 0x0003e20000100a00 */
[-C--:B0-----:R-:W-:Y:S01]  /*7bba0*/  IADD3 R16, P6, R6, R12.reuse, RZ ;  /* 0x0000000c06107210 */ /* 0x081fe20007fde0ff */
[C---:B------:R-:W-:Y:S02]  /*7bbb0*/  IMAD R6, R2.reuse, 0x58, RZ ;  /* 0x0000005802067824 */ /* 0x040fe400078e02ff */
[C---:B-1----:R-:W-:Y:S02]  /*7bbc0*/  IMAD R9, R2.reuse, 0x2b, RZ ;  /* 0x0000002b02097824 */ /* 0x042fe400078e02ff */
[----:B------:R-:W-:Y:S01]  /*7bbd0*/  IMAD R8, R2, 0x5a, RZ ;  /* 0x0000005a02087824 */ /* 0x000fe200078e02ff */
[----:B------:R-:W-:-:S02]  /*7bbe0*/  IADD3 R6, P5, R6, R12, RZ ;  /* 0x0000000c06067210 */ /* 0x000fc40007fbe0ff */
[-C--:B------:R-:W-:Y:S02]  /*7bbf0*/  LEA.HI.X.SX32 R17, R9, R13.reuse, 0x1, P6 ;  /* 0x0000000d09117211 */ /* 0x080fe400030f0eff */
[----:B------:R-:W-:-:S03]  /*7bc00*/  LEA.HI.X.SX32 R7, R22, R13, 0x1, P5 ;  /* 0x0000000d16077211 */ /* 0x000fc600028f0eff */
[----:B------:R0:W-:Y:S01]  /*7bc10*/  STL.64 [R1+0x8e8], R16 ;  /* 0x0008e81001007387 */ /* 0x0001e20000100a00 */
[----:B------:R-:W-:-:S03]  /*7bc20*/  IMAD R9, R2, 0x2d, RZ ;  /* 0x0000002d02097824 */ /* 0x000fc600078e02ff */
[----:B------:R1:W-:Y:S01]  /*7bc30*/  STL.64 [R1+0x8e0], R6 ;  /* 0x0008e00601007387 */ /* 0x0003e20000100a00 */
[-C--:B0-----:R-:W-:Y:S01]  /*7bc40*/  IADD3 R16, P6, R8, R12.reuse, RZ ;  /* 0x0000000c08107210 */ /* 0x081fe20007fde0ff */
[C---:B------:R-:W-:Y:S02]  /*7bc50*/  IMAD R8, R2.reuse, 0x5c, RZ ;  /* 0x0000005c02087824 */ /* 0x040fe400078e02ff */
[----:B------:R-:W-:Y:S01]  /*7bc60*/  IMAD R19, R2, 0x5e, RZ ;  /* 0x0000005e02137824 */ /* 0x000fe200078e02ff */
[----:B------:R-:W-:Y:S02]  /*7bc70*/  LEA.HI.X.SX32 R17, R9, R13, 0x1, P6 ;  /* 0x0000000d09117211 */ /* 0x000fe400030f0eff */
[----:B-1----:R-:W-:Y:S01]  /*7bc80*/  IADD3 R6, P5, R8, R12, RZ ;  /* 0x0000000c08067210 */ /* 0x002fe20007fbe0ff */
[----:B------:R-:W-:-:S03]  /*7bc90*/  IMAD R8, R2, 0x60, RZ ;  /* 0x0000006002087824 */ /* 0x000fc600078e02ff */
[----:B------:R-:W-:Y:S01]  /*7bca0*/  LEA.HI.X.SX32 R7, R23, R13, 0x1, P5 ;  /* 0x0000000d17077211 */ /* 0x000fe200028f0eff */
[----:B------:R0:W-:Y:S01]  /*7bcb0*/  STL.64 [R1+0x8d8], R16 ;  /* 0x0008d81001007387 */ /* 0x0001e20000100a00 */
[----:B------:R-:W-:-:S03]  /*7bcc0*/  IMAD R9, R2, 0x2f, RZ ;  /* 0x0000002f02097824 */ /* 0x000fc600078e02ff */
[----:B------:R1:W-:Y:S01]  /*7bcd0*/  STL.64 [R1+0x8d0], R6 ;  /* 0x0008d00601007387 */ /* 0x0003e20000100a00 */
[----:B------:R-:W-:Y:S01]  /*7bce0*/  IMAD R22, R2, 0x62, RZ ;  /* 0x0000006202167824 */ /* 0x000fe200078e02ff */
[-C--:B0-----:R-:W-:Y:S02]  /*7bcf0*/  IADD3 R16, P6, R19, R12.reuse, RZ ;  /* 0x0000000c13107210 */ /* 0x081fe40007fde0ff */
[-C--:B-1----:R-:W-:Y:S02]  /*7bd00*/  IADD3 R6, P5, R8, R12.reuse, RZ ;  /* 0x0000000c08067210 */ /* 0x082fe40007fbe0ff */
[-C--:B------:R-:W-:Y:S01]  /*7bd10*/  LEA.HI.X.SX32 R17, R9, R13.reuse, 0x1, P6 ;  /* 0x0000000d09117211 */ /* 0x080fe200030f0eff */
[----:B------:R-:W-:Y:S01]  /*7bd20*/  IMAD R8, R2, 0x64, RZ ;  /* 0x0000006402087824 */ /* 0x000fe200078e02ff */
[----:B------:R-:W-:Y:S01]  /*7bd30*/  LEA.HI.X.SX32 R7, R24, R13, 0x1, P5 ;  /* 0x0000000d18077211 */ /* 0x000fe200028f0eff */
[----:B------:R-:W-:Y:S02]  /*7bd40*/  IMAD R11, R2, 0x31, RZ ;  /* 0x00000031020b7824 */ /* 0x000fe400078e02ff */
[----:B------:R0:W-:Y:S04]  /*7bd50*/  STL.64 [R1+0x8c8], R16 ;  /* 0x0008c81001007387 */ /* 0x0001e80000100a00 */
[----:B------:R-:W-:Y:S04]  /*7bd60*/  STL [R1+0x1e78], R22 ;  /* 0x001e781601007387 */ /* 0x000fe80000100800 */
[----:B------:R1:W-:Y:S01]  /*7bd70*/  STL.64 [R1+0x8c0], R6 ;  /* 0x0008c00601007387 */ /* 0x0003e20000100a00 */
[----:B0-----:R-:W-:Y:S01]  /*7bd80*/  IADD3 R16, P6, R22, R12, RZ ;  /* 0x0000000c16107210 */ /* 0x001fe20007fde0ff */
[----:B------:R-:W-:-:S03]  /*7bd90*/  IMAD R9, R2, 0x66, RZ ;  /* 0x0000006602097824 */ /* 0x000fc600078e02ff */
[----:B------:R-:W-:Y:S02]  /*7bda0*/  LEA.HI.X.SX32 R17, R11, R13, 0x1, P6 ;  /* 0x0000000d0b117211 */ /* 0x000fe400030f0eff */
[----:B-1----:R-:W-:Y:S01]  /*7bdb0*/  IADD3 R6, P5, R8, R12, RZ ;  /* 0x0000000c08067210 */ /* 0x002fe20007fbe0ff */
[----:B------:R-:W-:-:S03]  /*7bdc0*/  IMAD R24, R2, 0x68, RZ ;  /* 0x0000006802187824 */ /* 0x000fc600078e02ff */
[----:B------:R-:W-:Y:S01]  /*7bdd0*/  LEA.HI.X.SX32 R7, R25, R13, 0x1, P5 ;  /* 0x0000000d19077211 */ /* 0x000fe200028f0eff */
[----:B------:R0:W-:Y:S01]  /*7bde0*/  STL.64 [R1+0x8b8], R16 ;  /* 0x0008b81001007387 */ /* 0x0001e20000100a00 */
[----:B------:R-:W-:-:S03]  /*7bdf0*/  IMAD R11, R2, 0x33, RZ ;  /* 0x00000033020b7824 */ /* 0x000fc600078e02ff */
[----:B------:R-:W-:Y:S01]  /*7be00*/  STL.64 [R1+0x1e80], R8 ;  /* 0x001e800801007387 */ /* 0x000fe20000100a00 */
[----:B------:R-:W-:-:S03]  /*7be10*/  IMAD R21, R2, 0x6a, RZ ;  /* 0x0000006a02157824 */ /* 0x000fc600078e02ff */
[----:B------:R1:W-:Y:S01]  /*7be20*/  STL.64 [R1+0x8b0], R6 ;  /* 0x0008b00601007387 */ /* 0x0003e20000100a00 */
[----:B0-----:R-:W-:Y:S01]  /*7be30*/  IADD3 R16, P6, R9, R12, RZ ;  /* 0x0000000c09107210 */ /* 0x001fe20007fde0ff */
[----:B------:R-:W-:-:S03]  /*7be40*/  IMAD R20, R2, 0x6c, RZ ;  /* 0x0000006c02147824 */ /* 0x000fc600078e02ff */
[-C--:B------:R-:W-:Y:S02]  /*7be50*/  LEA.HI.X.SX32 R17, R11, R13.reuse, 0x1, P6 ;  /* 0x0000000d0b117211 */ /* 0x080fe400030f0eff */
[-C--:B-1----:R-:W-:Y:S01]  /*7be60*/  IADD3 R6, P5, R24, R12.reuse, RZ ;  /* 0x0000000c18067210 */ /* 0x082fe20007fbe0ff */
[----:B------:R-:W-:Y:S01]  /*7be70*/  IMAD R11, R2, 0x35, RZ ;  /* 0x00000035020b7824 */ /* 0x000fe200078e02ff */
[----:B------:R-:W-:Y:S02]  /*7be80*/  IADD3 R8, P6, R21, R12, RZ ;  /* 0x0000000c15087210 */ /* 0x000fe40007fde0ff */
[-C--:B------:R-:W-:Y:S02]  /*7be90*/  LEA.HI.X.SX32 R7, R26, R13.reuse, 0x1, P5 ;  /* 0x0000000d1a077211 */ /* 0x080fe400028f0eff */
[----:B------:R-:W-:-:S03]  /*7bea0*/  LEA.HI.X.SX32 R9, R11, R13, 0x1, P6 ;  /* 0x0000000d0b097211 */ /* 0x000fc600030f0eff */
[----:B------:R0:W-:Y:S04]  /*7beb0*/  STL.64 [R1+0x8a0], R6 ;  /* 0x0008a00601007387 */ /* 0x0001e80000100a00 */
[----:B------:R1:W-:Y:S01]  /*7bec0*/  STL.64 [R1+0x8a8], R16 ;  /* 0x0008a81001007387 */ /* 0x0003e20000100a00 */
[----:B------:R-:W-:Y:S01]  /*7bed0*/  IMAD R23, R2, 0x37, RZ ;  /* 0x0000003702177824 */ /* 0x000fe200078e02ff */
[----:B0-----:R-:W-:Y:S01]  /*7bee0*/  IADD3 R6, P5, R20, R12, RZ ;  /* 0x0000000c14067210 */ /* 0x001fe20007fbe0ff */
[----:B-1----:R-:W-:-:S03]  /*7bef0*/  IMAD R17, R2, 0x6e, RZ ;  /* 0x0000006e02117824 */ /* 0x002fc600078e02ff */
[-C--:B------:R-:W-:Y:S01]  /*7bf00*/  LEA.HI.X.SX32 R7, R27, R13.reuse, 0x1, P5 ;  /* 0x0000000d1b077211 */ /* 0x080fe200028f0eff */
[----:B------:R-:W-:Y:S01]  /*7bf10*/  IMAD R16, R2, 0x70, RZ ;  /* 0x0000007002107824 */ /* 0x000fe200078e02ff */
[----:B------:R0:W-:Y:S04]  /*7bf20*/  STL.64 [R1+0x898], R8 ;  /* 0x0008980801007387 */ /* 0x0001e80000100a00 */
[----:B------:R1:W-:Y:S01]  /*7bf30*/  STL.64 [R1+0x890], R6 ;  /* 0x0008900601007387 */ /* 0x0003e20000100a00 */
[-C--:B0-----:R-:W-:Y:S02]  /*7bf40*/  IADD3 R8, P6, R17, R12.reuse, RZ ;  /* 0x0000000c11087210 */ /* 0x081fe40007fde0ff */
[----:B-1----:R-:W-:Y:S02]  /*7bf50*/  IADD3 R6, P5, R16, R12, RZ ;  /* 0x0000000c10067210 */ /* 0x002fe40007fbe0ff */
[-C--:B------:R-:W-:Y:S01]  /*7bf60*/  LEA.HI.X.SX32 R9, R23, R13.reuse, 0x1, P6 ;  /* 0x0000000d17097211 */ /* 0x080fe200030f0eff */
[----:B------:R-:W-:Y:S01]  /*7bf70*/  IMAD R11, R2, 0x74, RZ ;  /* 0x00000074020b7824 */ /* 0x000fe200078e02ff */
[----:B------:R-:W-:Y:S01]  /*7bf80*/  LEA.HI.X.SX32 R7, R28, R13, 0x1, P5 ;  /* 0x0000000d1c077211 */ /* 0x000fe200028f0eff */
[----:B------:R-:W-:-:S02]  /*7bf90*/  IMAD R22, R2, 0x39, RZ ;  /* 0x0000003902167824 */ /* 0x000fc400078e02ff */
[----:B------:R0:W-:Y:S01]  /*7bfa0*/  STL.64 [R1+0x888], R8 ;  /* 0x0008880801007387 */ /* 0x0001e20000100a00 */
[----:B------:R-:W-:-:S03]  /*7bfb0*/  IMAD R23, R2, 0x76, RZ ;  /* 0x0000007602177824 */ /* 0x000fc600078e02ff */
[----:B------:R1:W-:Y:S01]  /*7bfc0*/  STL.64 [R1+0x880], R6 ;  /* 0x0008800601007387 */ /* 0x0003e20000100a00 */
[-C--:B0-----:R-:W-:Y:S02]  /*7bfd0*/  IADD3 R8, P6, R14, R12.reuse, RZ ;  /* 0x0000000c0e087210 */ /* 0x081fe40007fde0ff */
[----:B-1----:R-:W-:Y:S02]  /*7bfe0*/  IADD3 R6, P5, R11, R12, RZ ;  /* 0x0000000c0b067210 */ /* 0x002fe40007fbe0ff */
[-C--:B------:R-:W-:Y:S02]  /*7bff0*/  LEA.HI.X.SX32 R9, R22, R13.reuse, 0x1, P6 ;  /* 0x0000000d16097211 */ /* 0x080fe400030f0eff */
[----:B------:R-:W-:-:S03]  /*7c000*/  LEA.HI.X.SX32 R7, R29, R13, 0x1, P5 ;  /* 0x0000000d1d077211 */ /* 0x000fc600028f0eff */
[----:B------:R0:W-:Y:S04]  /*7c010*/  STL.64 [R1+0x878], R8 ;  /* 0x0008780801007387 */ /* 0x0001e80000100a00 */
[----:B------:R-:W-:Y:S04]  /*7c020*/  STL [R1+0x1e58], R29 ;  /* 0x001e581d01007387 */ /* 0x000fe80000100800 */
[----:B------:R1:W-:Y:S01]  /*7c030*/  STL.64 [R1+0x870], R6 ;  /* 0x0008700601007387 */ /* 0x0003e20000100a00 */
[----:B0-----:R-:W-:Y:S01]  /*7c040*/  IADD3 R8, P6, R23, R12, RZ ;  /* 0x0000000c17087210 */ /* 0x001fe20007fde0ff */
[----:B------:R-:W-:-:S05]  /*7c050*/  IMAD R23, R2, 0x78, RZ ;  /* 0x0000007802177824 */ /* 0x000fca00078e02ff */
[----:B------:R-:W-:Y:S01]  /*7c060*/  IADD3 R22, P5, R23, R12, RZ ;  /* 0x0000000c17167210 */ /* 0x000fe20007fbe0ff */
[----:B-1----:R-:W-:-:S03]  /*7c070*/  IMAD R7, R2, 0x3b, RZ ;  /* 0x0000003b02077824 */ /* 0x002fc600078e02ff */
[-C--:B------:R-:W-:Y:S02]  /*7c080*/  LEA.HI.X.SX32 R23, R3, R13.reuse, 0x1, P5 ;  /* 0x0000000d03177211 */ /* 0x080fe400028f0eff */
[----:B------:R-:W-:Y:S01]  /*7c090*/  LEA.HI.X.SX32 R9, R7, R13, 0x1, P6 ;  /* 0x0000000d07097211 */ /* 0x000fe200030f0eff */
[----:B------:R-:W-:-:S04]  /*7c0a0*/  IMAD R6, R2, 0x7a, RZ ;  /* 0x0000007a02067824 */ /* 0x000fc800078e02ff */
[----:B------:R0:W-:Y:S04]  /*7c0b0*/  STL.64 [R1+0x868], R8 ;  /* 0x0008680801007387 */ /* 0x0001e80000100a00 */
[----:B------:R1:W-:Y:S01]  /*7c0c0*/  STL.64 [R1+0x860], R22 ;  /* 0x0008601601007387 */ /* 0x0003e20000100a00 */
[----:B------:R-:W-:Y:S01]  /*7c0d0*/  IMAD R3, R2, 0x7e, RZ ;  /* 0x0000007e02037824 */ /* 0x000fe200078e02ff */
[----:B0-----:R-:W-:Y:S01]  /*7c0e0*/  IADD3 R8, P6, R6, R12, RZ ;  /* 0x0000000c06087210 */ /* 0x001fe20007fde0ff */
[C---:B-1----:R-:W-:Y:S02]  /*7c0f0*/  IMAD R23, R2.reuse, 0x3d, RZ ;  /* 0x0000003d02177824 */ /* 0x042fe400078e02ff */
[----:B------:R-:W-:-:S03]  /*7c100*/  IMAD R6, R2, 0x7c, RZ ;  /* 0x0000007c02067824 */ /* 0x000fc600078e02ff */
[----:B------:R-:W-:Y:S01]  /*7c110*/  LEA.HI.X.SX32 R9, R23, R13, 0x1, P6 ;  /* 0x0000000d17097211 */ /* 0x000fe200030f0eff */
[----:B------:R-:W-:Y:S01]  /*7c120*/  IMAD R25, R2, 0x3f, RZ ;  /* 0x0000003f02197824 */ /* 0x000fe200078e02ff */
[----:B------:R-:W-:-:S03]  /*7c130*/  IADD3 R6, P5, R6, R12, RZ ;  /* 0x0000000c06067210 */ /* 0x000fc60007fbe0ff */
[----:B------:R0:W-:Y:S01]  /*7c140*/  STL.64 [R1+0x858], R8 ;  /* 0x0008580801007387 */ /* 0x0001e20000100a00 */
[-C--:B------:R-:W-:Y:S01]  /*7c150*/  LEA.HI.X.SX32 R7, R4, R13.reuse, 0x1, P5 ;  /* 0x0000000d04077211 */ /* 0x080fe200028f0eff */
[C---:B------:R-:W-:Y:S01]  /*7c160*/  IMAD R22, R2.reuse, 0x82, RZ ;  /* 0x0000008202167824 */ /* 0x040fe200078e02ff */
[C---:B------:R-:W-:Y:S02]  /*7c170*/  SHF.L.U32 R23, R2.reuse, 0x6, RZ ;  /* 0x0000000602177819 */ /* 0x040fe400000006ff */
[----:B0-----:R-:W-:Y:S01]  /*7c180*/  IADD3 R8, P6, R3, R12, RZ ;  /* 0x0000000c03087210 */ /* 0x001fe20007fde0ff */
[----:B------:R0:W-:Y:S03]  /*7c190*/  STL.64 [R1+0x850], R6 ;  /* 0x0008500601007387 */ /* 0x0001e60000100a00 */
[----:B------:R-:W-:Y:S01]  /*7c1a0*/  LEA.HI.X.SX32 R9, R25, R13, 0x1, P6 ;  /* 0x0000000d19097211 */ /* 0x000fe200030f0eff */
[----:B------:R-:W-:-:S04]  /*7c1b0*/  IMAD R25, R2, 0x41, RZ ;  /* 0x0000004102197824 */ /* 0x000fc800078e02ff */
[----:B------:R1:W-:Y:S01]  /*7c1c0*/  STL.64 [R1+0x848], R8 ;  /* 0x0008480801007387 */ /* 0x0003e20000100a00 */
[C---:B0-----:R-:W-:Y:S01]  /*7c1d0*/  LEA R6, P5, R2.reuse, R12, 0x7 ;  /* 0x0000000c02067211 */ /* 0x041fe200078a38ff */
[----:B------:R-:W-:-:S03]  /*7c1e0*/  IMAD R4, R2, 0x84, RZ ;  /* 0x0000008402047824 */ /* 0x000fc600078e02ff */
[----:B------:R-:W-:Y:S02]  /*7c1f0*/  LEA.HI.X.SX32 R7, R23, R13, 0x1, P5 ;  /* 0x0000000d17077211 */ /* 0x000fe400028f0eff */
[----:B-1----:R-:W-:Y:S01]  /*7c200*/  IADD3 R8, P6, R22, R12, RZ ;  /* 0x0000000c16087210 */ /* 0x002fe20007fde0ff */
[----:B------:R-:W-:-:S03]  /*7c210*/  IMAD R22, R2, 0x86, RZ ;  /* 0x0000008602167824 */ /* 0x000fc600078e02ff */
[-C--:B------:R-:W-:Y:S01]  /*7c220*/  LEA.HI.X.SX32 R9, R25, R13.reuse, 0x1, P6 ;  /* 0x0000000d19097211 */ /* 0x080fe200030f0eff */
[----:B------:R0:W-:Y:S01]  /*7c230*/  STL.64 [R1+0x840], R6 ;  /* 0x0008400601007387 */ /* 0x0001e20000100a00 */
[C---:B------:R-:W-:Y:S02]  /*7c240*/  IMAD R23, R2.reuse, 0x42, RZ ;  /* 0x0000004202177824 */ /* 0x040fe400078e02ff */
[----:B------:R-:W-:Y:S01]  /*7c250*/  IMAD R25, R2, 0x43, RZ ;  /* 0x0000004302197824 */ /* 0x000fe200078e02ff */
[----:B------:R1:W-:Y:S01]  /*7c260*/  STL.64 [R1+0x830], R8 ;  /* 0x0008300801007387 */ /* 0x0003e20000100a00 */
[-C--:B0-----:R-:W-:Y:S01]  /*7c270*/  IADD3 R6, P5, R4, R12.reuse, RZ ;  /* 0x0000000c04067210 */ /* 0x081fe20007fbe0ff */
[----:B------:R-:W-:Y:S01]  /*7c280*/  IMAD R4, R2, 0x88, RZ ;  /* 0x0000008802047824 */ /* 0x000fe200078e02ff */
[----:B-1----:R-:W-:Y:S02]  /*7c290*/  IADD3 R8, P6, R22, R12, RZ ;  /* 0x0000000c16087210 */ /* 0x002fe40007fde0ff */
[-C--:B------:R-:W-:Y:S01]  /*7c2a0*/  LEA.HI.X.SX32 R7, R23, R13.reuse, 0x1, P5 ;  /* 0x0000000d17077211 */ /* 0x080fe200028f0eff */
[C---:B------:R-:W-:Y:S01]  /*7c2b0*/  IMAD R22, R2.reuse, 0x8a, RZ ;  /* 0x0000008a02167824 */ /* 0x040fe200078e02ff */
[----:B------:R-:W-:Y:S01]  /*7c2c0*/  LEA.HI.X.SX32 R9, R25, R13, 0x1, P6 ;  /* 0x0000000d19097211 */ /* 0x000fe200030f0eff */
[----:B------:R-:W-:-:S02]  /*7c2d0*/  IMAD R23, R2, 0x44, RZ ;  /* 0x0000004402177824 */ /* 0x000fc400078e02ff */
[----:B------:R0:W-:Y:S01]  /*7c2e0*/  STL.64 [R1+0x820], R6 ;  /* 0x0008200601007387 */ /* 0x0001e20000100a00 */
[----:B------:R-:W-:-:S03]  /*7c2f0*/  IMAD R25, R2, 0x45, RZ ;  /* 0x0000004502197824 */ /* 0x000fc600078e02ff */
[----:B------:R1:W-:Y:S01]  /*7c300*/  STL.64 [R1+0x818], R8 ;  /* 0x0008180801007387 */ /* 0x0003e20000100a00 */
[-C--:B0-----:R-:W-:Y:S01]  /*7c310*/  IADD3 R6, P5, R4, R12.reuse, RZ ;  /* 0x0000000c04067210 */ /* 0x081fe20007fbe0ff */
[----:B------:R-:W-:Y:S01]  /*7c320*/  IMAD R4, R2, 0x8c, RZ ;  /* 0x0000008c02047824 */ /* 0x000fe200078e02ff */
[----:B-1----:R-:W-:Y:S02]  /*7c330*/  IADD3 R8, P6, R22, R12, RZ ;  /* 0x0000000c16087210 */ /* 0x002fe40007fde0ff */
[-C--:B------:R-:W-:Y:S01]  /*7c340*/  LEA.HI.X.SX32 R7, R23, R13.reuse, 0x1, P5 ;  /* 0x0000000d17077211 */ /* 0x080fe200028f0eff */
[C---:B------:R-:W-:Y:S01]  /*7c350*/  IMAD R22, R2.reuse, 0x8e, RZ ;  /* 0x0000008e02167824 */ /* 0x040fe200078e02ff */
[----:B------:R-:W-:Y:S01]  /*7c360*/  LEA.HI.X.SX32 R9, R25, R13, 0x1, P6 ;  /* 0x0000000d19097211 */ /* 0x000fe200030f0eff */
[C---:B------:R-:W-:Y:S02]  /*7c370*/  IMAD R23, R2.reuse, 0x46, RZ ;  /* 0x0000004602177824 */ /* 0x040fe400078e02ff */
        /* <DEDUP_REMOVED lines=25> */
[-C--:B-1----:R-:W-:Y:S02]  /*7c510*/  IADD3 R8, P6, R22, R12.reuse, RZ ;  /* 0x0000000c16087210 */ /* 0x082fe40007fde0ff */
[-C--:B------:R-:W-:Y:S01]  /*7c520*/  LEA.HI.X.SX32 R7, R23, R13.reuse, 0x1, P5 ;  /* 0x0000000d17077211 */ /* 0x080fe200028f0eff */
[C---:B------:R-:W-:Y:S01]  /*7c530*/  IMAD R22, R2.reuse, 0x9a, RZ ;  /* 0x0000009a02167824 */ /* 0x040fe200078e02ff */
[-C--:B------:R-:W-:Y:S01]  /*7c540*/  LEA.HI.X.SX32 R9, R25, R13.reuse, 0x1, P6 ;  /* 0x0000000d19097211 */ /* 0x080fe200030f0eff */
[----:B------:R-:W-:Y:S02]  /*7c550*/  IMAD R23, R2, 0x4c, RZ ;  /* 0x0000004c02177824 */ /* 0x000fe400078e02ff */
[----:B------:R0:W-:Y:S04]  /*7c560*/  STL.64 [R1+0x780], R6 ;  /* 0x0007800601007387 */ /* 0x0001e80000100a00 */
[----:B------:R1:W-:Y:S01]  /*7c570*/  STL.64 [R1+0x758], R8 ;  /* 0x0007580801007387 */ /* 0x0003e20000100a00 */
[-C--:B0-----:R-:W-:Y:S01]  /*7c580*/  IADD3 R6, P5, R4, R12.reuse, RZ ;  /* 0x0000000c04067210 */ /* 0x081fe20007fbe0ff */
[----:B------:R-:W-:Y:S01]  /*7c590*/  IMAD R4, R2, 0x9c, RZ ;  /* 0x0000009c02047824 */ /* 0x000fe200078e02ff */
[----:B-1----:R-:W-:Y:S01]  /*7c5a0*/  IADD3 R8, P6, R22, R12, RZ ;  /* 0x0000000c16087210 */ /* 0x002fe20007fde0ff */
[C---:B------:R-:W-:Y:S01]  /*7c5b0*/  IMAD R22, R2.reuse, 0x4d, RZ ;  /* 0x0000004d02167824 */ /* 0x040fe200078e02ff */
[----:B------:R-:W-:Y:S01]  /*7c5c0*/  LEA.HI.X.SX32 R7, R23, R13, 0x1, P5 ;  /* 0x0000000d17077211 */ /* 0x000fe200028f0eff */
[----:B------:R-:W-:-:S03]  /*7c5d0*/  IMAD R23, R2, 0x9e, RZ ;  /* 0x0000009e02177824 */ /* 0x000fc600078e02ff */
[----:B------:R-:W-:Y:S01]  /*7c5e0*/  LEA.HI.X.SX32 R9, R22, R13, 0x1, P6 ;  /* 0x0000000d16097211 */ /* 0x000fe200030f0eff */
[----:B------:R0:W-:Y:S01]  /*7c5f0*/  STL.64 [R1+0x748], R6 ;  /* 0x0007480601007387 */ /* 0x0001e20000100a00 */
[----:B------:R-:W-:-:S03]  /*7c600*/  IADD3 R22, P6, R23, R12, RZ ;  /* 0x0000000c17167210 */ /* 0x000fc60007fde0ff */
[----:B------:R1:W-:Y:S01]  /*7c610*/  STL.64 [R1+0x740], R8 ;  /* 0x0007400801007387 */ /* 0x0003e20000100a00 */
[-C--:B0-----:R-:W-:Y:S01]  /*7c620*/  IADD3 R6, P5, R4, R12.reuse, RZ ;  /* 0x0000000c04067210 */ /* 0x081fe20007fbe0ff */
[C---:B------:R-:W-:Y:S02]  /*7c630*/  IMAD R4, R2.reuse, 0xa0, RZ ;  /* 0x000000a002047824 */ /* 0x040fe400078e02ff */
[C---:B-1----:R-:W-:Y:S01]  /*7c640*/  IMAD R8, R2.reuse, 0x4f, RZ ;  /* 0x0000004f02087824 */ /* 0x042fe200078e02ff */
[-C--:B------:R-:W-:Y:S01]  /*7c650*/  LEA.HI.X.SX32 R7, R5, R13.reuse, 0x1, P5 ;  /* 0x0000000d05077211 */ /* 0x080fe200028f0eff */
[----:B------:R-:W-:Y:S01]  /*7c660*/  IMAD R9, R2, 0x50, RZ ;  /* 0x0000005002097824 */ /* 0x000fe200078e02ff */
[----:B------:R-:W-:Y:S02]  /*7c670*/  IADD3 R4, P5, R4, R12, RZ ;  /* 0x0000000c04047210 */ /* 0x000fe40007fbe0ff */
[-C--:B------:R-:W-:Y:S01]  /*7c680*/  LEA.HI.X.SX32 R23, R8, R13.reuse, 0x1, P6 ;  /* 0x0000000d08177211 */ /* 0x080fe200030f0eff */
[----:B------:R0:W-:Y:S01]  /*7c690*/  STL.64 [R1+0x738], R6 ;  /* 0x0007380601007387 */ /* 0x0001e20000100a00 */
[----:B------:R-:W-:-:S03]  /*7c6a0*/  LEA.HI.X.SX32 R5, R9, R13, 0x1, P5 ;  /* 0x0000000d09057211 */ /* 0x000fc600028f0eff */
[----:B------:R1:W-:Y:S04]  /*7c6b0*/  STL.64 [R1+0x730], R22 ;  /* 0x0007301601007387 */ /* 0x0003e80000100a00 */
[----:B------:R2:W-:Y:S01]  /*7c6c0*/  STL.64 [R1+0x728], R4 ;  /* 0x0007280401007387 */ /* 0x0005e20000100a00 */
[C---:B0-----:R-:W-:Y:S02]  /*7c6d0*/  IMAD R7, R2.reuse, 0xa2, RZ ;  /* 0x000000a202077824 */ /* 0x041fe400078e02ff */
[----:B------:R-:W-:-:S03]  /*7c6e0*/  IMAD R6, R2, 0xa4, RZ ;  /* 0x000000a402067824 */ /* 0x000fc600078e02ff */
[-C--:B-1----:R-:W-:Y:S01]  /*7c6f0*/  IADD3 R22, P6, R7, R12.reuse, RZ ;  /* 0x0000000c07167210 */ /* 0x082fe20007fde0ff */
[----:B--2---:R-:W-:Y:S01]  /*7c700*/  IMAD R4, R2, 0x51, RZ ;  /* 0x0000005102047824 */ /* 0x004fe200078e02ff */
[----:B------:R-:W-:Y:S01]  /*7c710*/  IADD3 R8, P5, R6, R12, RZ ;  /* 0x0000000c06087210 */ /* 0x000fe20007fbe0ff */
[----:B------:R-:W-:-:S03]  /*7c720*/  IMAD R5, R2, 0xa6, RZ ;  /* 0x000000a602057824 */ /* 0x000fc600078e02ff */
[-C--:B------:R-:W-:Y:S01]  /*7c730*/  LEA.HI.X.SX32 R23, R4, R13.reuse, 0x1, P6 ;  /* 0x0000000d04177211 */ /* 0x080fe200030f0eff */
[----:B------:R-:W-:Y:S01]  /*7c740*/  IMAD R4, R2, 0xa8, RZ ;  /* 0x000000a802047824 */ /* 0x000fe200078e02ff */
[----:B------:R-:W-:-:S03]  /*7c750*/  LEA.HI.X.SX32 R9, R18, R13, 0x1, P5 ;  /* 0x0000000d12097211 */ /* 0x000fc600028f0eff */
[----:B------:R0:W-:Y:S01]  /*7c760*/  STL.64 [R1+0x720], R22 ;  /* 0x0007201601007387 */ /* 0x0001e20000100a00 */
[----:B------:R-:W-:-:S03]  /*7c770*/  IADD3 R26, P6, R5, R12, RZ ;  /* 0x0000000c051a7210 */ /* 0x000fc60007fde0ff */
[----:B------:R1:W-:Y:S01]  /*7c780*/  STL.64 [R1+0x718], R8 ;  /* 0x0007180801007387 */ /* 0x0003e20000100a00 */
[C---:B------:R-:W-:Y:S02]  /*7c790*/  IMAD R28, R2.reuse, 0xaa, RZ ;  /* 0x000000aa021c7824 */ /* 0x040fe400078e02ff */
[C---:B0-----:R-:W-:Y:S02]  /*7c7a0*/  IMAD R22, R2.reuse, 0x53, RZ ;  /* 0x0000005302167824 */ /* 0x041fe400078e02ff */
        /* <DEDUP_REMOVED lines=9> */
[----:B------:R-:W-:Y:S01]  /*7c840*/  IMAD R22, R2, 0xae, RZ ;  /* 0x000000ae02167824 */ /* 0x000fe200078e02ff */
[-C--:B0-----:R-:W-:Y:S02]  /*7c850*/  IADD3 R26, P6, R28, R12.reuse, RZ ;  /* 0x0000000c1c1a7210 */ /* 0x081fe40007fde0ff */
        /* <DEDUP_REMOVED lines=8> */
[-C--:B0-----:R-:W-:Y:S02]  /*7c8e0*/  IADD3 R26, P6, R22, R12.reuse, RZ ;  /* 0x0000000c161a7210 */ /* 0x081fe40007fde0ff */
[----:B-1----:R-:W-:Y:S01]  /*7c8f0*/  IADD3 R8, P5, R18, R12, RZ ;  /* 0x0000000c12087210 */ /* 0x002fe20007fbe0ff */
[C---:B------:R-:W-:Y:S01]  /*7c900*/  IMAD R22, R2.reuse, 0xb2, RZ ;  /* 0x000000b202167824 */ /* 0x040fe200078e02ff */
        /* <DEDUP_REMOVED lines=18> */
[-C--:B-1----:R-:W-:Y:S02]  /*7ca30*/  IADD3 R8, P5, R18, R12.reuse, RZ ;  /* 0x0000000c12087210 */ /* 0x082fe40007fbe0ff */
[-C--:B------:R-:W-:Y:S02]  /*7ca40*/  LEA.HI.X.SX32 R27, R25, R13.reuse, 0x1, P6 ;  /* 0x0000000d191b7211 */ /* 0x080fe400030f0eff */
[----:B------:R-:W-:Y:S01]  /*7ca50*/  LEA.HI.X.SX32 R9, R23, R13, 0x1, P5 ;  /* 0x0000000d17097211 */ /* 0x000fe200028f0eff */
[C---:B------:R-:W-:Y:S02]  /*7ca60*/  IMAD R22, R2.reuse, 0xba, RZ ;  /* 0x000000ba02167824 */ /* 0x040fe400078e02ff */
[----:B------:R-:W-:Y:S01]  /*7ca70*/  IMAD R18, R2, 0xbc, RZ ;  /* 0x000000bc02127824 */ /* 0x000fe200078e02ff */
[----:B------:R0:W-:Y:S04]  /*7ca80*/  STL.64 [R1+0x6d0], R26 ;  /* 0x0006d01a01007387 */ /* 0x0001e80000100a00 */
[----:B------:R1:W-:Y:S01]  /*7ca90*/  STL.64 [R1+0x6c8], R8 ;  /* 0x0006c80801007387 */ /* 0x0003e20000100a00 */
[----:B0-----:R-:W-:-:S02]  /*7caa0*/  IADD3 R26, P6, R22, R12, RZ ;  /* 0x0000000c161a7210 */ /* 0x001fc40007fde0ff */
[----:B------:R-:W-:Y:S01]  /*7cab0*/  IADD3 R22, P5, R18, R12, RZ ;  /* 0x0000000c12167210 */ /* 0x000fe20007fbe0ff */
[----:B-1----:R-:W-:-:S03]  /*7cac0*/  IMAD R8, R2, 0x5d, RZ ;  /* 0x0000005d02087824 */ /* 0x002fc600078e02ff */
[-C--:B------:R-:W-:Y:S02]  /*7cad0*/  LEA.HI.X.SX32 R23, R19, R13.reuse, 0x1, P5 ;  /* 0x0000000d13177211 */ /* 0x080fe400028f0eff */
[----:B------:R-:W-:Y:S01]  /*7cae0*/  LEA.HI.X.SX32 R27, R8, R13, 0x1, P6 ;  /* 0x0000000d081b7211 */ /* 0x000fe200030f0eff */
[C---:B------:R-:W-:Y:S02]  /*7caf0*/  IMAD R9, R2.reuse, 0xbe, RZ ;  /* 0x000000be02097824 */ /* 0x040fe400078e02ff */
[----:B------:R-:W-:Y:S02]  /*7cb00*/  IMAD R18, R2, 0xc0, RZ ;  /* 0x000000c002127824 */ /* 0x000fe400078e02ff */
[----:B------:R0:W-:Y:S01]  /*7cb10*/  STL.64 [R1+0x6c0], R26 ;  /* 0x0006c01a01007387 */ /* 0x0001e20000100a00 */
[----:B------:R-:W-:-:S03]  /*7cb20*/  IADD3 R8, P6, R9, R12, RZ ;  /* 0x0000000c09087210 */ /* 0x000fc60007fde0ff */
[----:B------:R1:W-:Y:S01]  /*7cb30*/  STL.64 [R1+0x6b8], R22 ;  /* 0x0006b81601007387 */ /* 0x0003e20000100a00 */
[----:B------:R-:W-:Y:S01]  /*7cb40*/  IADD3 R18, P5, R18, R12, RZ ;  /* 0x0000000c12127210 */ /* 0x000fe20007fbe0ff */
[C---:B0-----:R-:W-:Y:S02]  /*7cb50*/  IMAD R26, R2.reuse, 0x60, RZ ;  /* 0x00000060021a7824 */ /* 0x041fe400078e02ff */
[----:B-1----:R-:W-:-:S03]  /*7cb60*/  IMAD R22, R2, 0x5f, RZ ;  /* 0x0000005f02167824 */ /* 0x002fc600078e02ff */
[-C--:B------:R-:W-:Y:S02]  /*7cb70*/  LEA.HI.X.SX32 R19, R26, R13.reuse, 0x1, P5 ;  /* 0x0000000d1a137211 */ /* 0x080fe400028f0eff */
[----:B------:R-:W-:Y:S01]  /*7cb80*/  LEA.HI.X.SX32 R9, R22, R13, 0x1, P6 ;  /* 0x0000000d16097211 */ /* 0x000fe200030f0eff */
[----:B------:R-:W-:-:S04]  /*7cb90*/  IMAD R23, R2, 0xc2, RZ ;  /* 0x000000c202177824 */ /* 0x000fc800078e02ff */
[----:B------:R0:W-:Y:S01]  /*7cba0*/  STL.64 [R1+0x6b0], R8 ;  /* 0x0006b00801007387 */ /* 0x0001e20000100a00 */
[----:B------:R-:W-:-:S03]  /*7cbb0*/  IADD3 R22, P6, R23, R12, RZ ;  /* 0x0000000c17167210 */ /* 0x000fc60007fde0ff */
[----:B0-----:R-:W2:Y:S04]  /*7cbc0*/  LDL.LU.64 R8, [R1+0x1e80] ;  /* 0x001e800001087983 */ /* 0x001ea80000300a00 */
[----:B------:R0:W-:Y:S02]  /*7cbd0*/  STL.64 [R1+0x6a8], R18 ;  /* 0x0006a81201007387 */ /* 0x0001e40000100a00 */
[----:B0-----:R-:W-:-:S05]  /*7cbe0*/  IMAD R19, R2, 0x61, RZ ;  /* 0x0000006102137824 */ /* 0x001fca00078e02ff */
[----:B------:R-:W-:-:S05]  /*7cbf0*/  LEA.HI.X.SX32 R23, R19, R13, 0x1, P6 ;  /* 0x0000000d13177211 */ /* 0x000fca00030f0eff */
[----:B------:R0:W-:Y:S04]  /*7cc00*/  STL.64 [R1+0x6a0], R22 ;  /* 0x0006a01601007387 */ /* 0x0001e80000100a00 */
[----:B0-----:R-:W3:Y:S01]  /*7cc10*/  LDL.LU R22, [R1+0x1e78] ;  /* 0x001e780001167983 */ /* 0x001ee20000300800 */
[C---:B------:R-:W-:Y:S02]  /*7cc20*/  IMAD R25, R2.reuse, 0xc4, RZ ;  /* 0x000000c402197824 */ /* 0x040fe400078e02ff */
[----:B------:R-:W-:-:S03]  /*7cc30*/  IMAD R18, R2, 0xc6, RZ ;  /* 0x000000c602127824 */ /* 0x000fc600078e02ff */
[-C--:B------:R-:W-:Y:S01]  /*7cc40*/  IADD3 R26, P5, R25, R12.reuse, RZ ;  /* 0x0000000c191a7210 */ /* 0x080fe20007fbe0ff */
[----:B------:R-:W-:Y:S01]  /*7cc50*/  IMAD R23, R2, 0xc8, RZ ;  /* 0x000000c802177824 */ /* 0x000fe200078e02ff */
[----:B------:R-:W-:Y:S01]  /*7cc60*/  IADD3 R18, P6, R18, R12, RZ ;  /* 0x0000000c12127210 */ /* 0x000fe20007fde0ff */
[C---:B------:R-:W-:Y:S02]  /*7cc70*/  IMAD R29, R2.reuse, 0xca, RZ ;  /* 0x000000ca021d7824 */ /* 0x040fe400078e02ff */
[----:B------:R-:W-:Y:S01]  /*7cc80*/  IMAD R25, R2, 0x69, RZ ;  /* 0x0000006902197824 */ /* 0x000fe200078e02ff */
[----:B---3--:R-:W-:Y:S01]  /*7cc90*/  LEA.HI.X.SX32 R27, R22, R13, 0x1, P5 ;  /* 0x0000000d161b7211 */ /* 0x008fe200028f0eff */
[----:B------:R-:W-:-:S04]  /*7cca0*/  IMAD R22, R2, 0x63, RZ ;  /* 0x0000006302167824 */ /* 0x000fc800078e02ff */
[----:B------:R0:W-:Y:S01]  /*7ccb0*/  STL.64 [R1+0x698], R26 ;  /* 0x0006981a01007387 */ /* 0x0001e20000100a00 */
[----:B------:R-:W-:Y:S01]  /*7ccc0*/  LEA.HI.X.SX32 R19, R22, R13, 0x1, P6 ;  /* 0x0000000d16137211 */ /* 0x000fe200030f0eff */
[----:B------:R-:W-:-:S04]  /*7ccd0*/  IMAD R22, R2, 0xcc, RZ ;  /* 0x000000cc02167824 */ /* 0x000fc800078e02ff */
[----:B------:R1:W-:Y:S01]  /*7cce0*/  STL.64 [R1+0x690], R18 ;  /* 0x0006901201007387 */ /* 0x0003e20000100a00 */
[----:B0-----:R-:W-:-:S04]  /*7ccf0*/  IADD3 R26, P5, R23, R12, RZ ;  /* 0x0000000c171a7210 */ /* 0x001fc80007fbe0ff */
[-C--:B--2---:R-:W-:Y:S01]  /*7cd00*/  LEA.HI.X.SX32 R27, R8, R13.reuse, 0x1, P5 ;  /* 0x0000000d081b7211 */ /* 0x084fe200028f0eff */
[----:B------:R-:W-:Y:S01]  /*7cd10*/  IMAD R8, R2, 0x65, RZ ;  /* 0x0000006502087824 */ /* 0x000fe200078e02ff */
[-C--:B-1----:R-:W-:Y:S02]  /*7cd20*/  IADD3 R18, P6, R29, R12.reuse, RZ ;  /* 0x0000000c1d127210 */ /* 0x082fe40007fde0ff */
[----:B------:R-:W-:Y:S01]  /*7cd30*/  IADD3 R22, P5, R22, R12, RZ ;  /* 0x0000000c16167210 */ /* 0x000fe20007fbe0ff */
[----:B------:R0:W-:Y:S01]  /*7cd40*/  STL.64 [R1+0x688], R26 ;  /* 0x0006881a01007387 */ /* 0x0001e20000100a00 */
[-C--:B------:R-:W-:Y:S01]  /*7cd50*/  LEA.HI.X.SX32 R19, R8, R13.reuse, 0x1, P6 ;  /* 0x0000000d08137211 */ /* 0x080fe200030f0eff */
[C---:B------:R-:W-:Y:S01]  /*7cd60*/  IMAD R8, R2.reuse, 0xd0, RZ ;  /* 0x000000d002087824 */ /* 0x040fe200078e02ff */
[----:B------:R-:W-:Y:S01]  /*7cd70*/  LEA.HI.X.SX32 R23, R9, R13, 0x1, P5 ;  /* 0x0000000d09177211 */ /* 0x000fe200028f0eff */
[C---:B------:R-:W-:Y:S02]  /*7cd80*/  IMAD R9, R2.reuse, 0x67, RZ ;  /* 0x0000006702097824 */ /* 0x040fe400078e02ff */
[----:B------:R1:W-:Y:S01]  /*7cd90*/  STL.64 [R1+0x680], R18 ;  /* 0x0006801201007387 */ /* 0x0003e20000100a00 */
[----:B0-----:R-:W-:-:S03]  /*7cda0*/  IMAD R26, R2, 0xce, RZ ;  /* 0x000000ce021a7824 */ /* 0x001fc600078e02ff */
[----:B------:R0:W-:Y:S02]  /*7cdb0*/  STL.64 [R1+0x678], R22 ;  /* 0x0006781601007387 */ /* 0x0001e40000100a00 */
[----:B-1----:R-:W-:Y:S01]  /*7cdc0*/  IADD3 R18, P6, R26, R12, RZ ;  /* 0x0000000c1a127210 */ /* 0x002fe20007fde0ff */
[----:B------:R-:W-:-:S03]  /*7cdd0*/  IMAD R27, R2, 0xd2, RZ ;  /* 0x000000d2021b7824 */ /* 0x000fc600078e02ff */
[-C--:B------:R-:W-:Y:S02]  /*7cde0*/  LEA.HI.X.SX32 R19, R9, R13.reuse, 0x1, P6 ;  /* 0x0000000d09137211 */ /* 0x080fe400030f0eff */
[----:B0-----:R-:W-:Y:S01]  /*7cdf0*/  IADD3 R22, P5, R8, R12, RZ ;  /* 0x0000000c08167210 */ /* 0x001fe20007fbe0ff */
[----:B------:R-:W-:Y:S02]  /*7ce00*/  IMAD R9, R2, 0xd4, RZ ;  /* 0x000000d402097824 */ /* 0x000fe400078e02ff */
[----:B------:R0:W-:Y:S01]  /*7ce10*/  STL.64 [R1+0x670], R18 ;  /* 0x0006701201007387 */ /* 0x0001e20000100a00 */
[----:B------:R-:W-:-:S03]  /*7ce20*/  LEA.HI.X.SX32 R23, R24, R13, 0x1, P5 ;  /* 0x0000000d18177211 */ /* 0x000fc600028f0eff */
[----:B------:R-:W-:Y:S01]  /*7ce30*/  STL.64 [R1+0x1e68], R26 ;  /* 0x001e681a01007387 */ /* 0x000fe20000100a00 */
[----:B------:R-:W-:-:S03]  /*7ce40*/  IMAD R24, R2, 0xd8, RZ ;  /* 0x000000d802187824 */ /* 0x000fc600078e02ff */
[----:B------:R1:W-:Y:S01]  /*7ce50*/  STL.64 [R1+0x668], R22 ;  /* 0x0006681601007387 */ /* 0x0003e20000100a00 */
[----:B0-----:R-:W-:-:S04]  /*7ce60*/  IADD3 R18, P6, R27, R12, RZ ;  /* 0x0000000c1b127210 */ /* 0x001fc80007fde0ff */
[-C--:B------:R-:W-:Y:S02]  /*7ce70*/  LEA.HI.X.SX32 R19, R25, R13.reuse, 0x1, P6 ;  /* 0x0000000d19137211 */ /* 0x080fe400030f0eff */
[-C--:B-1----:R-:W-:Y:S01]  /*7ce80*/  IADD3 R22, P5, R9, R12.reuse, RZ ;  /* 0x0000000c09167210 */ /* 0x082fe20007fbe0ff */
[C---:B------:R-:W-:Y:S02]  /*7ce90*/  IMAD R9, R2.reuse, 0xd6, RZ ;  /* 0x000000d602097824 */ /* 0x040fe400078e02ff */
[----:B------:R0:W-:Y:S01]  /*7cea0*/  STL.64 [R1+0x660], R18 ;  /* 0x0006601201007387 */ /* 0x0001e20000100a00 */
[----:B------:R-:W-:Y:S01]  /*7ceb0*/  LEA.HI.X.SX32 R23, R21, R13, 0x1, P5 ;  /* 0x0000000d15177211 */ /* 0x000fe200028f0eff */
[----:B------:R-:W-:Y:S02]  /*7cec0*/  IMAD R21, R2, 0x6b, RZ ;  /* 0x0000006b02157824 */ /* 0x000fe400078e02ff */
[----:B------:R1:W-:Y:S04]  /*7ced0*/  STL.64 [R1+0x1e70], R8 ;  /* 0x001e700801007387 */ /* 0x0003e80000100a00 */
[----:B------:R2:W-:Y:S01]  /*7cee0*/  STL.64 [R1+0x658], R22 ;  /* 0x0006581601007387 */ /* 0x0005e20000100a00 */
[----:B0-----:R-:W-:-:S02]  /*7cef0*/  IADD3 R18, P6, R9, R12, RZ ;  /* 0x0000000c09127210 */ /* 0x001fc40007fde0ff */
[----:B-1----:R-:W-:Y:S02]  /*7cf00*/  IADD3 R8, P5, R24, R12, RZ ;  /* 0x0000000c18087210 */ /* 0x002fe40007fbe0ff */
[-C--:B------:R-:W-:Y:S01]  /*7cf10*/  LEA.HI.X.SX32 R19, R21, R13.reuse, 0x1, P6 ;  /* 0x0000000d15137211 */ /* 0x080fe200030f0eff */
[----:B--2---:R-:W-:Y:S01]  /*7cf20*/  IMAD R22, R2, 0xda, RZ ;  /* 0x000000da02167824 */ /* 0x004fe200078e02ff */
[----:B------:R-:W-:Y:S01]  /*7cf30*/  LEA.HI.X.SX32 R9, R20, R13, 0x1, P5 ;  /* 0x0000000d14097211 */ /* 0x000fe200028f0eff */
[C---:B------:R-:W-:Y:S02]  /*7cf40*/  IMAD R23, R2.reuse, 0xdc, RZ ;  /* 0x000000dc02177824 */ /* 0x040fe400078e02ff */
        /* <DEDUP_REMOVED lines=9> */
[----:B------:R0:W-:Y:S01]  /*7cfe0*/  STL.64 [R1+0x1e50], R22 ;  /* 0x001e501601007387 */ /* 0x0001e20000100a00 */
[----:B------:R-:W-:-:S03]  /*7cff0*/  IMAD R17, R2, 0x6f, RZ ;  /* 0x0000006f02117824 */ /* 0x000fc600078e02ff */
[----:B------:R-:W-:Y:S04]  /*7d000*/  STL.64 [R1+0x1e60], R24 ;  /* 0x001e601801007387 */ /* 0x000fe80000100a00 */
[----:B------:R1:W-:Y:S01]  /*7d010*/  STL.64 [R1+0x640], R18 ;  /* 0x0006401201007387 */ /* 0x0003e20000100a00 */
[----:B0-----:R-:W-:-:S03]  /*7d020*/  IADD3 R22, P6, R25, R12, RZ ;  /* 0x0000000c19167210 */ /* 0x001fc60007fde0ff */
[----:B------:R0:W-:Y:S01]  /*7d030*/  STL.64 [R1+0x638], R8 ;  /* 0x0006380801007387 */ /* 0x0001e20000100a00 */
[----:B------:R-:W-:Y:S01]  /*7d040*/  LEA.HI.X.SX32 R23, R17, R13, 0x1, P6 ;  /* 0x0000000d11177211 */ /* 0x000fe200030f0eff */
[----:B-1----:R-:W-:Y:S01]  /*7d050*/  IMAD R18, R2, 0xe2, RZ ;  /* 0x000000e202127824 */ /* 0x002fe200078e02ff */
[----:B0-----:R-:W-:Y:S01]  /*7d060*/  IADD3 R8, P5, R20, R12, RZ ;  /* 0x0000000c14087210 */ /* 0x001fe20007fbe0ff */
        /* <DEDUP_REMOVED lines=11> */
[C---:B------:R-:W-:Y:S02]  /*7d120*/  IMAD R14, R2.reuse, 0x73, RZ ;  /* 0x00000073020e7824 */ /* 0x040fe400078e02ff */
[----:B------:R0:W-:Y:S04]  /*7d130*/  STL.64 [R1+0x620], R22 ;  /* 0x0006201601007387 */ /* 0x0001e80000100a00 */
[----:B------:R1:W-:Y:S01]  /*7d140*/  STL.64 [R1+0x618], R8 ;  /* 0x0006180801007387 */ /* 0x0003e20000100a00 */
[----:B------:R-:W-:Y:S01]  /*7d150*/  IMAD R17, R2, 0xea, RZ ;  /* 0x000000ea02117824 */ /* 0x000fe200078e02ff */
[----:B0-----:R-:W-:-:S02]  /*7d160*/  IADD3 R22, P6, R21, R12, RZ ;  /* 0x0000000c15167210 */ /* 0x001fc40007fde0ff */
        /* <DEDUP_REMOVED lines=8> */
[----:B------:R-:W-:Y:S01]  /*7d1f0*/  IMAD R11, R2, 0xee, RZ ;  /* 0x000000ee020b7824 */ /* 0x000fe200078e02ff */
[-C--:B0-----:R-:W-:Y:S02]  /*7d200*/  IADD3 R22, P6, R17, R12.reuse, RZ ;  /* 0x0000000c11167210 */ /* 0x081fe40007fde0ff */
[-C--:B-1----:R-:W-:Y:S02]  /*7d210*/  IADD3 R8, P5, R14, R12.reuse, RZ ;  /* 0x0000000c0e087210 */ /* 0x082fe40007fbe0ff */
[-C--:B------:R-:W-:Y:S02]  /*7d220*/  LEA.HI.X.SX32 R23, R25, R13.reuse, 0x1, P6 ;  /* 0x0000000d19177211 */ /* 0x080fe400030f0eff */
[----:B------:R-:W-:Y:S01]  /*7d230*/  LEA.HI.X.SX32 R9, R26, R13, 0x1, P5 ;  /* 0x0000000d1a097211 */ /* 0x000fe200028f0eff */
[----:B------:R-:W-:Y:S01]  /*7d240*/  IMAD R27, R2, 0xf0, RZ ;  /* 0x000000f0021b7824 */ /* 0x000fe200078e02ff */
[----:B------:R-:W-:-:S03]  /*7d250*/  IADD3 R24, P6, R11, R12, RZ ;  /* 0x0000000c0b187210 */ /* 0x000fc60007fde0ff */
[----:B------:R0:W-:Y:S01]  /*7d260*/  STL.64 [R1+0x5f8], R8 ;  /* 0x0005f80801007387 */ /* 0x0001e20000100a00 */
[----:B------:R-:W-:-:S03]  /*7d270*/  IMAD R26, R2, 0x78, RZ ;  /* 0x00000078021a7824 */ /* 0x000fc600078e02ff */
[----:B------:R1:W-:Y:S01]  /*7d280*/  STL.64 [R1+0x600], R22 ;  /* 0x0006001601007387 */ /* 0x0003e20000100a00 */
[----:B0-----:R-:W-:Y:S01]  /*7d290*/  IADD3 R8, P5, R27, R12, RZ ;  /* 0x0000000c1b087210 */ /* 0x001fe20007fbe0ff */
[----:B-1----:R-:W-:-:S03]  /*7d2a0*/  IMAD R22, R2, 0x77, RZ ;  /* 0x0000007702167824 */ /* 0x002fc600078e02ff */
[-C--:B------:R-:W-:Y:S01]  /*7d2b0*/  LEA.HI.X.SX32 R9, R26, R13.reuse, 0x1, P5 ;  /* 0x0000000d1a097211 */ /* 0x080fe200028f0eff */
[----:B------:R-:W-:Y:S01]  /*7d2c0*/  IMAD R23, R2, 0xf2, RZ ;  /* 0x000000f202177824 */ /* 0x000fe200078e02ff */
[----:B------:R-:W-:Y:S01]  /*7d2d0*/  LEA.HI.X.SX32 R25, R22, R13, 0x1, P6 ;  /* 0x0000000d16197211 */ /* 0x000fe200030f0eff */
[----:B------:R-:W-:-:S04]  /*7d2e0*/  IMAD R27, R2, 0xf4, RZ ;  /* 0x000000f4021b7824 */ /* 0x000fc800078e02ff */
[----:B------:R0:W-:Y:S01]  /*7d2f0*/  STL.64 [R1+0x5f0], R24 ;  /* 0x0005f01801007387 */ /* 0x0001e20000100a00 */
[----:B------:R-:W-:-:S03]  /*7d300*/  IMAD R26, R2, 0x7a, RZ ;  /* 0x0000007a021a7824 */ /* 0x000fc600078e02ff */
[----:B------:R1:W-:Y:S01]  /*7d310*/  STL.64 [R1+0x5e8], R8 ;  /* 0x0005e80801007387 */ /* 0x0003e20000100a00 */
[-C--:B------:R-:W-:Y:S02]  /*7d320*/  IADD3 R22, P5, R27, R12.reuse, RZ ;  /* 0x0000000c1b167210 */ /* 0x080fe40007fbe0ff */
[----:B0-----:R-:W-:Y:S01]  /*7d330*/  IADD3 R24, P6, R23, R12, RZ ;  /* 0x0000000c17187210 */ /* 0x001fe20007fde0ff */
[----:B-1----:R-:W-:Y:S01]  /*7d340*/  IMAD R8, R2, 0x79, RZ ;  /* 0x0000007902087824 */ /* 0x002fe200078e02ff */
[----:B------:R-:W-:Y:S01]  /*7d350*/  LEA.HI.X.SX32 R23, R26, R13, 0x1, P5 ;  /* 0x0000000d1a177211 */ /* 0x000fe200028f0eff */
[----:B------:R-:W-:-:S03]  /*7d360*/  IMAD R9, R2, 0xf6, RZ ;  /* 0x000000f602097824 */ /* 0x000fc600078e02ff */
[----:B------:R-:W-:Y:S02]  /*7d370*/  LEA.HI.X.SX32 R25, R8, R13, 0x1, P6 ;  /* 0x0000000d08197211 */ /* 0x000fe400030f0eff */
[----:B------:R-:W-:-:S03]  /*7d380*/  IADD3 R8, P6, R9, R12, RZ ;  /* 0x0000000c09087210 */ /* 0x000fc60007fde0ff */
[----:B------:R-:W-:Y:S04]  /*7d390*/  STL.64 [R1+0x5e0], R24 ;  /* 0x0005e01801007387 */ /* 0x000fe80000100a00 */
[----:B------:R0:W-:Y:S01]  /*7d3a0*/  STL.64 [R1+0x5d8], R22 ;  /* 0x0005d81601007387 */ /* 0x0001e20000100a00 */
[C---:B------:R-:W-:Y:S02]  /*7d3b0*/  IMAD R27, R2.reuse, 0xf8, RZ ;  /* 0x000000f8021b7824 */ /* 0x040fe400078e02ff */
[C---:B------:R-:W-:Y:S02]  /*7d3c0*/  IMAD R26, R2.reuse, 0xfa, RZ ;  /* 0x000000fa021a7824 */ /* 0x040fe400078e02ff */
[----:B0-----:R-:W-:-:S05]  /*7d3d0*/  IMAD R23, R2, 0x7b, RZ ;  /* 0x0000007b02177824 */ /* 0x001fca00078e02ff */
[-C--:B------:R-:W-:Y:S02]  /*7d3e0*/  LEA.HI.X.SX32 R9, R23, R13.reuse, 0x1, P6 ;  /* 0x0000000d17097211 */ /* 0x080fe400030f0eff */
[-C--:B------:R-:W-:Y:S01]  /*7d3f0*/  IADD3 R24, P5, R27, R12.reuse, RZ ;  /* 0x0000000c1b187210 */ /* 0x080fe20007fbe0ff */
[C---:B------:R-:W-:Y:S02]  /*7d400*/  IMAD R27, R2.reuse, 0x7c, RZ ;  /* 0x0000007c021b7824 */ /* 0x040fe400078e02ff */
[----:B------:R0:W-:Y:S01]  /*7d410*/  STL.64 [R1+0x5d0], R8 ;  /* 0x0005d00801007387 */ /* 0x0001e20000100a00 */
[C---:B------:R-:W-:Y:S02]  /*7d420*/  IMAD R23, R2.reuse, 0xfc, RZ ;  /* 0x000000fc02177824 */ /* 0x040fe400078e02ff */
[----:B------:R-:W-:Y:S01]  /*7d430*/  LEA.HI.X.SX32 R25, R27, R13, 0x1, P5 ;  /* 0x0000000d1b197211 */ /* 0x000fe200028f0eff */
[----:B------:R-:W-:Y:S01]  /*7d440*/  IMAD R27, R2, 0xfe, RZ ;  /* 0x000000fe021b7824 */ /* 0x000fe200078e02ff */
[-C--:B0-----:R-:W-:Y:S01]  /*7d450*/  IADD3 R8, P6, R26, R12.reuse, RZ ;  /* 0x0000000c1a087210 */ /* 0x081fe20007fde0ff */
[----:B------:R-:W-:Y:S01]  /*7d460*/  IMAD R26, R2, 0x7d, RZ ;  /* 0x0000007d021a7824 */ /* 0x000fe200078e02ff */
[----:B------:R-:W-:-:S04]  /*7d470*/  IADD3 R22, P5, R23, R12, RZ ;  /* 0x0000000c17167210 */ /* 0x000fc80007fbe0ff */
[-C--:B------:R-:W-:Y:S01]  /*7d480*/  LEA.HI.X.SX32 R9, R26, R13.reuse, 0x1, P6 ;  /* 0x0000000d1a097211 */ /* 0x080fe200030f0eff */
[----:B------:R0:W-:Y:S01]  /*7d490*/  STL.64 [R1+0x5c8], R24 ;  /* 0x0005c81801007387 */ /* 0x0001e20000100a00 */
[----:B------:R-:W-:-:S03]  /*7d4a0*/  LEA.HI.X.SX32 R23, R3, R13, 0x1, P5 ;  /* 0x0000000d03177211 */ /* 0x000fc600028f0eff */
[----:B------:R1:W-:Y:S01]  /*7d4b0*/  STL.64 [R1+0x5c0], R8 ;  /* 0x0005c00801007387 */ /* 0x0003e20000100a00 */
[C---:B------:R-:W-:Y:S02]  /*7d4c0*/  IMAD R26, R2.reuse, 0x102, RZ ;  /* 0x00000102021a7824 */ /* 0x040fe400078e02ff */
[C---:B0-----:R-:W-:Y:S01]  /*7d4d0*/  IMAD R25, R2.reuse, 0x7f, RZ ;  /* 0x0000007f02197824 */ /* 0x041fe200078e02ff */
[----:B-1----:R-:W-:Y:S01]  /*7d4e0*/  IADD3 R8, P6, R27, R12, RZ ;  /* 0x0000000c1b087210 */ /* 0x002fe20007fde0ff */
[----:B------:R0:W-:Y:S03]  /*7d4f0*/  STL.64 [R1+0x5b8], R22 ;  /* 0x0005b81601007387 */ /* 0x0001e60000100a00 */
[----:B------:R-:W-:Y:S01]  /*7d500*/  LEA.HI.X.SX32 R9, R25, R13, 0x1, P6 ;  /* 0x0000000d19097211 */ /* 0x000fe200030f0eff */
[C---:B------:R-:W-:Y:S02]  /*7d510*/  IMAD.SHL.U32 R27, R2.reuse, 0x80, RZ ;  /* 0x00000080021b7824 */ /* 0x040fe400078e00ff */
[----:B------:R-:W-:-:S02]  /*7d520*/  IMAD R25, R2, 0x81, RZ ;  /* 0x0000008102197824 */ /* 0x000fc400078e02ff */
        /* <DEDUP_REMOVED lines=9> */
[C---:B------:R-:W-:Y:S01]  /*7d5c0*/  IMAD R25, R2.reuse, 0x83, RZ ;  /* 0x0000008302197824 */ /* 0x040fe200078e02ff */
        /* <DEDUP_REMOVED lines=147> */
[C---:B------:R-:W-:Y:S02]  /*7df00*/  IMAD R27, R2.reuse, 0xa0, RZ ;  /* 0x000000a0021b7824 */ /* 0x040fe400078e02ff */
        /* <DEDUP_REMOVED lines=10> */
[----:B------:R-:W-:-:S03]  /*7dfb0*/  IMAD R26, R2, 0xa3, RZ ;  /* 0x000000a3021a7824 */ /* 0x000fc600078e02ff */
[----:B------:R1:W-:Y:S01]  /*7dfc0*/  STL.64 [R1+0x4a0], R8 ;  /* 0x0004a00801007387 */ /* 0x0003e20000100a00 */
[-C--:B0-----:R-:W-:Y:S01]  /*7dfd0*/  IADD3 R22, P5, R3, R12.reuse, RZ ;  /* 0x0000000c03167210 */ /* 0x081fe20007fbe0ff */
[C---:B------:R-:W-:Y:S01]  /*7dfe0*/  IMAD R3, R2.reuse, 0x148, RZ ;  /* 0x0000014802037824 */ /* 0x040fe200078e02ff */
[----:B-1----:R-:W-:Y:S02]  /*7dff0*/  IADD3 R8, P6, R27, R12, RZ ;  /* 0x0000000c1b087210 */ /* 0x002fe40007fde0ff */
[-C--:B------:R-:W-:Y:S01]  /*7e000*/  LEA.HI.X.SX32 R23, R7, R13.reuse, 0x1, P5 ;  /* 0x0000000d07177211 */ /* 0x080fe200028f0eff */
[----:B------:R-:W-:Y:S01]  /*7e010*/  IMAD R27, R2, 0x14a, RZ ;  /* 0x0000014a021b7824 */ /* 0x000fe200078e02ff */
[----:B------:R-:W-:-:S03]  /*7e020*/  LEA.HI.X.SX32 R9, R26, R13, 0x1, P6 ;  /* 0x0000000d1a097211 */ /* 0x000fc600030f0eff */
[----:B------:R0:W-:Y:S01]  /*7e030*/  STL.64 [R1+0x498], R22 ;  /* 0x0004981601007387 */ /* 0x0001e20000100a00 */
[----:B------:R-:W-:-:S03]  /*7e040*/  IMAD R26, R2, 0xa5, RZ ;  /* 0x000000a5021a7824 */ /* 0x000fc600078e02ff */
[----:B------:R1:W-:Y:S01]  /*7e050*/  STL.64 [R1+0x490], R8 ;  /* 0x0004900801007387 */ /* 0x0003e20000100a00 */
[-C--:B0-----:R-:W-:Y:S01]  /*7e060*/  IADD3 R22, P5, R3, R12.reuse, RZ ;  /* 0x0000000c03167210 */ /* 0x081fe20007fbe0ff */
[----:B------:R-:W-:Y:S01]  /*7e070*/  IMAD R3, R2, 0x14c, RZ ;  /* 0x0000014c02037824 */ /* 0x000fe200078e02ff */
        /* <DEDUP_REMOVED lines=169> */
[----:B------:R-:W-:-:S02]  /*7eb10*/  IMAD R27, R2, 0x192, RZ ;  /* 0x00000192021b7824 */ /* 0x000fc400078e02ff */
[----:B------:R-:W-:Y:S01]  /*7eb20*/  IMAD R25, R2, 0xc8, RZ ;  /* 0x000000c802197824 */ /* 0x000fe200078e02ff */
[-C--:B------:R-:W-:Y:S01]  /*7eb30*/  LEA.HI.X.SX32 R9, R26, R13.reuse, 0x1, P6 ;  /* 0x0000000d1a097211 */ /* 0x080fe200030f0eff */
[----:B------:R0:W-:Y:S01]  /*7eb40*/  STL.64 [R1+0x370], R22 ;  /* 0x0003701601007387 */ /* 0x0001e20000100a00 */
[----:B------:R-:W-:Y:S01]  /*7eb50*/  IMAD R24, R2, 0xc9, RZ ;  /* 0x000000c902187824 */ /* 0x000fe200078e02ff */
[-C--:B------:R-:W-:Y:S02]  /*7eb60*/  IADD3 R26, P6, R27, R12.reuse, RZ ;  /* 0x0000000c1b1a7210 */ /* 0x080fe40007fde0ff */
[----:B------:R1:W-:Y:S02]  /*7eb70*/  STL.64 [R1+0x368], R8 ;  /* 0x0003680801007387 */ /* 0x0003e40000100a00 */
[----:B------:R-:W-:Y:S02]  /*7eb80*/  LEA.HI.X.SX32 R27, R24, R13, 0x1, P6 ;  /* 0x0000000d181b7211 */ /* 0x000fe400030f0eff */
[----:B0-----:R-:W-:-:S04]  /*7eb90*/  IADD3 R22, P5, R28, R12, RZ ;  /* 0x0000000c1c167210 */ /* 0x001fc80007fbe0ff */
[----:B------:R-:W-:Y:S01]  /*7eba0*/  LEA.HI.X.SX32 R23, R25, R13, 0x1, P5 ;  /* 0x0000000d19177211 */ /* 0x000fe200028f0eff */
[----:B-1----:R-:W2:Y:S04]  /*7ebb0*/  LDL.LU.64 R8, [R1+0x1e70] ;  /* 0x001e700001087983 */ /* 0x002ea80000300a00 */
[----:B------:R-:W-:Y:S04]  /*7ebc0*/  STL.64 [R1+0x360], R22 ;  /* 0x0003601601007387 */ /* 0x000fe80000100a00 */
[----:B------:R0:W-:Y:S04]  /*7ebd0*/  STL.64 [R1+0x358], R26 ;  /* 0x0003581a01007387 */ /* 0x0001e80000100a00 */
[----:B0-----:R-:W3:Y:S01]  /*7ebe0*/  LDL.LU.64 R26, [R1+0x1e68] ;  /* 0x001e6800011a7983 */ /* 0x001ee20000300a00 */
[----:B------:R-:W-:-:S02]  /*7ebf0*/  IMAD R28, R2, 0x194, RZ ;  /* 0x00000194021c7824 */ /* 0x000fc400078e02ff */
[----:B------:R-:W-:-:S03]  /*7ec00*/  IMAD R25, R2, 0x196, RZ ;  /* 0x0000019602197824 */ /* 0x000fc600078e02ff */
[----:B------:R-:W-:Y:S01]  /*7ec10*/  IADD3 R22, P5, R28, R12, RZ ;  /* 0x0000000c1c167210 */ /* 0x000fe20007fbe0ff */
[----:B------:R-:W-:-:S03]  /*7ec20*/  IMAD R28, R2, 0x198, RZ ;  /* 0x00000198021c7824 */ /* 0x000fc600078e02ff */
[-C--:B------:R-:W-:Y:S02]  /*7ec30*/  LEA.HI.X.SX32 R23, R29, R13.reuse, 0x1, P5 ;  /* 0x0000000d1d177211 */ /* 0x080fe400028f0eff */
[-C--:B------:R-:W-:Y:S01]  /*7ec40*/  IADD3 R24, P6, R25, R12.reuse, RZ ;  /* 0x0000000c19187210 */ /* 0x080fe20007fde0ff */
[----:B------:R-:W-:Y:S02]  /*7ec50*/  IMAD R25, R2, 0xcb, RZ ;  /* 0x000000cb02197824 */ /* 0x000fe400078e02ff */
[----:B------:R0:W-:Y:S01]  /*7ec60*/  STL.64 [R1+0x350], R22 ;  /* 0x0003501601007387 */ /* 0x0001e20000100a00 */
[----:B------:R-:W-:Y:S02]  /*7ec70*/  IADD3 R28, P5, R28, R12, RZ ;  /* 0x0000000c1c1c7210 */ /* 0x000fe40007fbe0ff */
[----:B------:R-:W-:Y:S01]  /*7ec80*/  LEA.HI.X.SX32 R25, R25, R13, 0x1, P6 ;  /* 0x0000000d19197211 */ /* 0x000fe200030f0eff */
[C---:B0-----:R-:W-:Y:S02]  /*7ec90*/  IMAD R22, R2.reuse, 0xcc, RZ ;  /* 0x000000cc02167824 */ /* 0x041fe400078e02ff */
[----:B------:R-:W-:-:S03]  /*7eca0*/  IMAD R23, R2, 0x19a, RZ ;  /* 0x0000019a02177824 */ /* 0x000fc600078e02ff */
[-C--:B------:R-:W-:Y:S01]  /*7ecb0*/  LEA.HI.X.SX32 R29, R22, R13.reuse, 0x1, P5 ;  /* 0x0000000d161d7211 */ /* 0x080fe200028f0eff */
[----:B------:R0:W-:Y:S04]  /*7ecc0*/  STL.64 [R1+0x348], R24 ;  /* 0x0003481801007387 */ /* 0x0001e80000100a00 */
[----:B------:R1:W-:Y:S01]  /*7ecd0*/  STL.64 [R1+0x340], R28 ;  /* 0x0003401c01007387 */ /* 0x0003e20000100a00 */
[----:B0-----:R-:W-:Y:S01]  /*7ece0*/  IADD3 R24, P6, R23, R12, RZ ;  /* 0x0000000c17187210 */ /* 0x001fe20007fde0ff */
[C---:B-1----:R-:W-:Y:S02]  /*7ecf0*/  IMAD R29, R2.reuse, 0xcd, RZ ;  /* 0x000000cd021d7824 */ /* 0x042fe400078e02ff */
[C---:B------:R-:W-:Y:S02]  /*7ed00*/  IMAD R23, R2.reuse, 0x19c, RZ ;  /* 0x0000019c02177824 */ /* 0x040fe400078e02ff */
[----:B------:R-:W-:Y:S01]  /*7ed10*/  IMAD R28, R2, 0x19e, RZ ;  /* 0x0000019e021c7824 */ /* 0x000fe200078e02ff */
[----:B------:R-:W-:-:S02]  /*7ed20*/  LEA.HI.X.SX32 R25, R29, R13, 0x1, P6 ;  /* 0x0000000d1d197211 */ /* 0x000fc400030f0eff */
[----:B------:R-:W-:-:S03]  /*7ed30*/  IADD3 R22, P5, R23, R12, RZ ;  /* 0x0000000c17167210 */ /* 0x000fc60007fbe0ff */
[----:B------:R0:W-:Y:S01]  /*7ed40*/  STL.64 [R1+0x338], R24 ;  /* 0x0003381801007387 */ /* 0x0001e20000100a00 */
[----:B------:R-:W-:Y:S01]  /*7ed50*/  IMAD R29, R2, 0x1a0, RZ ;  /* 0x000001a0021d7824 */ /* 0x000fe200078e02ff */
[----:B0-----:R-:W-:Y:S01]  /*7ed60*/  IADD3 R24, P6, R28, R12, RZ ;  /* 0x0000000c1c187210 */ /* 0x001fe20007fde0ff */
[----:B------:R-:W-:-:S05]  /*7ed70*/  IMAD R28, R2, 0xcf, RZ ;  /* 0x000000cf021c7824 */ /* 0x000fca00078e02ff */
[-C--:B------:R-:W-:Y:S01]  /*7ed80*/  LEA.HI.X.SX32 R25, R28, R13.reuse, 0x1, P6 ;  /* 0x0000000d1c197211 */ /* 0x080fe200030f0eff */
[----:B------:R-:W-:Y:S01]  /*7ed90*/  IMAD R28, R2, 0xd1, RZ ;  /* 0x000000d1021c7824 */ /* 0x000fe200078e02ff */
[----:B---3--:R-:W-:Y:S01]  /*7eda0*/  LEA.HI.X.SX32 R23, R26, R13, 0x1, P5 ;  /* 0x0000000d1a177211 */ /* 0x008fe200028f0eff */
[----:B------:R-:W-:-:S04]  /*7edb0*/  IMAD R26, R2, 0x1a2, RZ ;  /* 0x000001a2021a7824 */ /* 0x000fc800078e02ff */
[----:B------:R0:W-:Y:S04]  /*7edc0*/  STL.64 [R1+0x330], R22 ;  /* 0x0003301601007387 */ /* 0x0001e80000100a00 */
[----:B------:R1:W-:Y:S01]  /*7edd0*/  STL.64 [R1+0x328], R24 ;  /* 0x0003281801007387 */ /* 0x0003e20000100a00 */
[-C--:B0-----:R-:W-:Y:S02]  /*7ede0*/  IADD3 R22, P5, R29, R12.reuse, RZ ;  /* 0x0000000c1d167210 */ /* 0x081fe40007fbe0ff */
[----:B-1----:R-:W-:Y:S01]  /*7edf0*/  IADD3 R24, P6, R26, R12, RZ ;  /* 0x0000000c1a187210 */ /* 0x002fe20007fde0ff */
[----:B------:R-:W-:Y:S01]  /*7ee00*/  IMAD R26, R2, 0x1a4, RZ ;  /* 0x000001a4021a7824 */ /* 0x000fe200078e02ff */
[----:B--2---:R-:W-:-:S05]  /*7ee10*/  LEA.HI.X.SX32 R23, R8, R13, 0x1, P5 ;  /* 0x0000000d08177211 */ /* 0x004fca00028f0eff */
[----:B------:R0:W-:Y:S01]  /*7ee20*/  STL.64 [R1+0x320], R22 ;  /* 0x0003201601007387 */ /* 0x0001e20000100a00 */
[----:B------:R-:W-:Y:S01]  /*7ee30*/  LEA.HI.X.SX32 R25, R28, R13, 0x1, P6 ;  /* 0x0000000d1c197211 */ /* 0x000fe200030f0eff */
[C---:B------:R-:W-:Y:S02]  /*7ee40*/  IMAD R8, R2.reuse, 0x1a6, RZ ;  /* 0x000001a602087824 */ /* 0x040fe400078e02ff */
[----:B------:R-:W-:Y:S01]  /*7ee50*/  IMAD R29, R2, 0xd3, RZ ;  /* 0x000000d3021d7824 */ /* 0x000fe200078e02ff */
[----:B0-----:R-:W-:Y:S01]  /*7ee60*/  IADD3 R22, P5, R26, R12, RZ ;  /* 0x0000000c1a167210 */ /* 0x001fe20007fbe0ff */
[----:B------:R-:W-:-:S03]  /*7ee70*/  IMAD R26, R2, 0x1a8, RZ ;  /* 0x000001a8021a7824 */ /* 0x000fc600078e02ff */
[----:B------:R-:W-:Y:S01]  /*7ee80*/  LEA.HI.X.SX32 R23, R27, R13, 0x1, P5 ;  /* 0x0000000d1b177211 */ /* 0x000fe200028f0eff */
[----:B------:R0:W-:Y:S01]  /*7ee90*/  STL.64 [R1+0x318], R24 ;  /* 0x0003181801007387 */ /* 0x0001e20000100a00 */
[----:B------:R-:W-:-:S03]  /*7eea0*/  IADD3 R26, P5, R26, R12, RZ ;  /* 0x0000000c1a1a7210 */ /* 0x000fc60007fbe0ff */
[----:B------:R1:W-:Y:S01]  /*7eeb0*/  STL.64 [R1+0x310], R22 ;  /* 0x0003101601007387 */ /* 0x0003e20000100a00 */
[----:B0-----:R-:W-:Y:S01]  /*7eec0*/  IADD3 R24, P6, R8, R12, RZ ;  /* 0x0000000c08187210 */ /* 0x001fe20007fde0ff */
[----:B-1----:R-:W-:-:S03]  /*7eed0*/  IMAD R22, R2, 0xd4, RZ ;  /* 0x000000d402167824 */ /* 0x002fc600078e02ff */
[-C--:B------:R-:W-:Y:S01]  /*7eee0*/  LEA.HI.X.SX32 R25, R29, R13.reuse, 0x1, P6 ;  /* 0x0000000d1d197211 */ /* 0x080fe200030f0eff */
[----:B------:R-:W-:Y:S01]  /*7eef0*/  IMAD R28, R2, 0x1aa, RZ ;  /* 0x000001aa021c7824 */ /* 0x000fe200078e02ff */
[----:B------:R-:W-:-:S03]  /*7ef00*/  LEA.HI.X.SX32 R27, R22, R13, 0x1, P5 ;  /* 0x0000000d161b7211 */ /* 0x000fc600028f0eff */
[----:B------:R0:W-:Y:S01]  /*7ef10*/  STL.64 [R1+0x308], R24 ;  /* 0x0003081801007387 */ /* 0x0001e20000100a00 */
[----:B------:R-:W-:Y:S01]  /*7ef20*/  IADD3 R28, P6, R28, R12, RZ ;  /* 0x0000000c1c1c7210 */ /* 0x000fe20007fde0ff */
[C---:B------:R-:W-:Y:S02]  /*7ef30*/  IMAD R23, R2.reuse, 0x1ac, RZ ;  /* 0x000001ac02177824 */ /* 0x040fe400078e02ff */
[----:B0-----:R-:W2:Y:S04]  /*7ef40*/  LDL.LU.64 R24, [R1+0x1e60] ;  /* 0x001e600001187983 */ /* 0x001ea80000300a00 */
[----:B------:R0:W-:Y:S02]  /*7ef50*/  STL.64 [R1+0x300], R26 ;  /* 0x0003001a01007387 */ /* 0x0001e40000100a00 */
[----:B0-----:R-:W-:-:S05]  /*7ef60*/  IMAD R27, R2, 0xd5, RZ ;  /* 0x000000d5021b7824 */ /* 0x001fca00078e02ff */
[----:B------:R-:W-:Y:S02]  /*7ef70*/  LEA.HI.X.SX32 R29, R27, R13, 0x1, P6 ;  /* 0x0000000d1b1d7211 */ /* 0x000fe400030f0eff */
[----:B------:R-:W-:-:S03]  /*7ef80*/  IADD3 R22, P5, R23, R12, RZ ;  /* 0x0000000c17167210 */ /* 0x000fc60007fbe0ff */
[----:B------:R0:W-:Y:S01]  /*7ef90*/  STL.64 [R1+0x2f8], R28 ;  /* 0x0002f81c01007387 */ /* 0x0001e20000100a00 */
[----:B------:R-:W-:-:S03]  /*7efa0*/  LEA.HI.X.SX32 R23, R9, R13, 0x1, P5 ;  /* 0x0000000d09177211 */ /* 0x000fc600028f0eff */
[----:B0-----:R-:W3:Y:S04]  /*7efb0*/  LDL.LU R29, [R1+0x1e58] ;  /* 0x001e5800011d7983 */ /* 0x001ee80000300800 */
[----:B------:R0:W-:Y:S04]  /*7efc0*/  STL.64 [R1+0x2f0], R22 ;  /* 0x0002f01601007387 */ /* 0x0001e80000100a00 */
[----:B0-----:R-:W4:Y:S01]  /*7efd0*/  LDL.LU.64 R22, [R1+0x1e50] ;  /* 0x001e500001167983 */ /* 0x001f220000300a00 */
[C---:B------:R-:W-:Y:S02]  /*7efe0*/  IMAD R26, R2.reuse, 0x1ae, RZ ;  /* 0x000001ae021a7824 */ /* 0x040fe400078e02ff */
[----:B------:R-:W-:-:S02]  /*7eff0*/  IMAD R27, R2, 0xd7, RZ ;  /* 0x000000d7021b7824 */ /* 0x000fc400078e02ff */
[----:B------:R-:W-:Y:S01]  /*7f000*/  IMAD R28, R2, 0x1b0, RZ ;  /* 0x000001b0021c7824 */ /* 0x000fe200078e02ff */
[----:B------:R-:W-:Y:S01]  /*7f010*/  IADD3 R26, P6, R26, R12, RZ ;  /* 0x0000000c1a1a7210 */ /* 0x000fe20007fde0ff */
[----:B------:R-:W-:-:S03]  /*7f020*/  IMAD R9, R2, 0x1b2, RZ ;  /* 0x000001b202097824 */ /* 0x000fc600078e02ff */
[----:B------:R-:W-:Y:S02]  /*7f030*/  LEA.HI.X.SX32 R27, R27, R13, 0x1, P6 ;  /* 0x0000000d1b1b7211 */ /* 0x000fe400030f0eff */
[----:B------:R-:W-:-:S03]  /*7f040*/  IADD3 R28, P5, R28, R12, RZ ;  /* 0x0000000c1c1c7210 */ /* 0x000fc60007fbe0ff */
[----:B------:R0:W-:Y:S04]  /*7f050*/  STL.64 [R1+0x2e8], R26 ;  /* 0x0002e81a01007387 */ /* 0x0001e80000100a00 */
[----:B------:R-:W-:Y:S04]  /*7f060*/  STL [R1+0x2e0], R28 ;  /* 0x0002e01c01007387 */ /* 0x000fe80000100800 */
[----:B------:R1:W-:Y:S01]  /*7f070*/  STL.64 [R1+0x1e08], R8 ;  /* 0x001e080801007387 */ /* 0x0003e20000100a00 */
[----:B0-----:R-:W-:Y:S01]  /*7f080*/  IMAD R27, R2, 0xd9, RZ ;  /* 0x000000d9021b7824 */ /* 0x001fe200078e02ff */
[----:B------:R-:W-:-:S04]  /*7f090*/  IADD3 R26, P6, R9, R12, RZ ;  /* 0x0000000c091a7210 */ /* 0x000fc80007fde0ff */
[----:B------:R-:W-:Y:S02]  /*7f0a0*/  LEA.HI.X.SX32 R27, R27, R13, 0x1, P6 ;  /* 0x0000000d1b1b7211 */ /* 0x000fe400030f0eff */
[----:B-1----:R-:W-:Y:S01]  /*7f0b0*/  MOV R8, R28 ;  /* 0x0000001c00087202 */ /* 0x002fe20000000f00 */
[----:B------:R-:W-:Y:S01]  /*7f0c0*/  IMAD R28, R2, 0x1b4, RZ ;  /* 0x000001b4021c7824 */ /* 0x000fe200078e02ff */
[----:B---3--:R-:W-:Y:S02]  /*7f0d0*/  MOV R9, R29 ;  /* 0x0000001d00097202 */ /* 0x008fe40000000f00 */
[----:B--2---:R-:W-:Y:S01]  /*7f0e0*/  LEA.HI.X.SX32 R9, R24, R13, 0x1, P5 ;  /* 0x0000000d18097211 */ /* 0x004fe200028f0eff */
[----:B------:R-:W-:Y:S01]  /*7f0f0*/  IMAD R24, R2, 0x1b6, RZ ;  /* 0x000001b602187824 */ /* 0x000fe200078e02ff */
[----:B------:R-:W-:-:S03]  /*7f100*/  IADD3 R28, P5, R28, R12, RZ ;  /* 0x0000000c1c1c7210 */ /* 0x000fc60007fbe0ff */
[----:B------:R0:W-:Y:S01]  /*7f110*/  STL [R1+0x2e4], R9 ;  /* 0x0002e40901007387 */ /* 0x0001e20000100800 */
[-C--:B------:R-:W-:Y:S01]  /*7f120*/  IADD3 R8, P6, R24, R12.reuse, RZ ;  /* 0x0000000c18087210 */ /* 0x080fe20007fde0ff */
[----:B------:R-:W-:Y:S02]  /*7f130*/  IMAD R24, R2, 0xdb, RZ ;  /* 0x000000db02187824 */ /* 0x000fe400078e02ff */
[----:B------:R1:W-:Y:S01]  /*7f140*/  STL.64 [R1+0x2d8], R26 ;  /* 0x0002d81a01007387 */ /* 0x0003e20000100a00 */
[-C--:B----4-:R-:W-:Y:S01]  /*7f150*/  LEA.HI.X.SX32 R29, R22, R13.reuse, 0x1, P5 ;  /* 0x0000000d161d7211 */ /* 0x090fe200028f0eff */
[----:B------:R-:W-:Y:S01]  /*7f160*/  IMAD R22, R2, 0x1ba, RZ ;  /* 0x000001ba02167824 */ /* 0x000fe200078e02ff */
[-C--:B0-----:R-:W-:Y:S01]  /*7f170*/  LEA.HI.X.SX32 R9, R24, R13.reuse, 0x1, P6 ;  /* 0x0000000d18097211 */ /* 0x081fe200030f0eff */
[----:B-1----:R-:W-:Y:S02]  /*7f180*/  IMAD R26, R2, 0x1b8, RZ ;  /* 0x000001b8021a7824 */ /* 0x002fe400078e02ff */
[----:B------:R-:W-:Y:S03]  /*7f190*/  STL.64 [R1+0x2d0], R28 ;  /* 0x0002d01c01007387 */ /* 0x000fe60000100a00 */
[----:B------:R-:W-:Y:S01]  /*7f1a0*/  IADD3 R26, P5, R26, R12, RZ ;  /* 0x0000000c1a1a7210 */ /* 0x000fe20007fbe0ff */
[----:B------:R0:W-:Y:S03]  /*7f1b0*/  STL.64 [R1+0x2c8], R8 ;  /* 0x0002c80801007387 */ /* 0x0001e60000100a00 */
[----:B------:R-:W-:-:S05]  /*7f1c0*/  LEA.HI.X.SX32 R27, R23, R13, 0x1, P5 ;  /* 0x0000000d171b7211 */ /* 0x000fca00028f0eff */
        /* <DEDUP_REMOVED lines=17> */
[-C--:B------:R-:W-:Y:S01]  /*7f2e0*/  LEA.HI.X.SX32 R25, R20, R13.reuse, 0x1, P5 ;  /* 0x0000000d14197211 */ /* 0x080fe200028f0eff */
[C---:B------:R-:W-:Y:S02]  /*7f2f0*/  IMAD R23, R2.reuse, 0x1c4, RZ ;  /* 0x000001c402177824 */ /* 0x040fe400078e02ff */
[----:B------:R-:W-:Y:S01]  /*7f300*/  IMAD R20, R2, 0x1c6, RZ ;  /* 0x000001c602147824 */ /* 0x000fe200078e02ff */
[----:B0-----:R-:W-:Y:S01]  /*7f310*/  IADD3 R8, P6, R22, R12, RZ ;  /* 0x0000000c16087210 */ /* 0x001fe20007fde0ff */
[----:B------:R-:W-:Y:S01]  /*7f320*/  IMAD R22, R2, 0xe1, RZ ;  /* 0x000000e102167824 */ /* 0x000fe200078e02ff */
[----:B------:R0:W-:Y:S04]  /*7f330*/  STL.64 [R1+0x2a0], R24 ;  /* 0x0002a01801007387 */ /* 0x0001e80000100a00 */
[----:B------:R-:W-:Y:S01]  /*7f340*/  LEA.HI.X.SX32 R9, R22, R13, 0x1, P6 ;  /* 0x0000000d16097211 */ /* 0x000fe200030f0eff */
[----:B------:R-:W-:-:S04]  /*7f350*/  IMAD R22, R2, 0x1c8, RZ ;  /* 0x000001c802167824 */ /* 0x000fc800078e02ff */
[----:B------:R1:W-:Y:S01]  /*7f360*/  STL.64 [R1+0x298], R8 ;  /* 0x0002980801007387 */ /* 0x0003e20000100a00 */
[----:B0-----:R-:W-:-:S04]  /*7f370*/  IADD3 R24, P5, R23, R12, RZ ;  /* 0x0000000c17187210 */ /* 0x001fc80007fbe0ff */
[-C--:B------:R-:W-:Y:S02]  /*7f380*/  LEA.HI.X.SX32 R25, R18, R13.reuse, 0x1, P5 ;  /* 0x0000000d12197211 */ /* 0x080fe400028f0eff */
[-C--:B------:R-:W-:Y:S02]  /*7f390*/  IADD3 R22, P5, R22, R12.reuse, RZ ;  /* 0x0000000c16167210 */ /* 0x080fe40007fbe0ff */
[----:B-1----:R-:W-:Y:S01]  /*7f3a0*/  IADD3 R8, P6, R20, R12, RZ ;  /* 0x0000000c14087210 */ /* 0x002fe20007fde0ff */
[C---:B------:R-:W-:Y:S01]  /*7f3b0*/  IMAD R20, R2.reuse, 0xe3, RZ ;  /* 0x000000e302147824 */ /* 0x040fe200078e02ff */
[----:B------:R-:W-:Y:S01]  /*7f3c0*/  LEA.HI.X.SX32 R23, R19, R13, 0x1, P5 ;  /* 0x0000000d13177211 */ /* 0x000fe200028f0eff */
[----:B------:R-:W-:-:S03]  /*7f3d0*/  IMAD R18, R2, 0x1ca, RZ ;  /* 0x000001ca02127824 */ /* 0x000fc600078e02ff */
[----:B------:R-:W-:Y:S01]  /*7f3e0*/  LEA.HI.X.SX32 R9, R20, R13, 0x1, P6 ;  /* 0x0000000d14097211 */ /* 0x000fe200030f0eff */
[----:B------:R-:W-:Y:S04]  /*7f3f0*/  STL.64 [R1+0x290], R24 ;  /* 0x0002901801007387 */ /* 0x000fe80000100a00 */
[----:B------:R0:W-:Y:S04]  /*7f400*/  STL.64 [R1+0x288], R8 ;  /* 0x0002880801007387 */ /* 0x0001e80000100a00 */
[----:B------:R1:W-:Y:S01]  /*7f410*/  STL.64 [R1+0x280], R22 ;  /* 0x0002801601007387 */ /* 0x0003e20000100a00 */
[----:B------:R-:W-:Y:S01]  /*7f420*/  IMAD R20, R2, 0x1ce, RZ ;  /* 0x000001ce02147824 */ /* 0x000fe200078e02ff */
[----:B0-----:R-:W-:Y:S01]  /*7f430*/  IADD3 R8, P6, R18, R12, RZ ;  /* 0x0000000c12087210 */ /* 0x001fe20007fde0ff */
[----:B------:R-:W-:-:S02]  /*7f440*/  IMAD R18, R2, 0x1cc, RZ ;  /* 0x000001cc02127824 */ /* 0x000fc400078e02ff */
[----:B-1----:R-:W-:-:S03]  /*7f450*/  IMAD R22, R2, 0xe5, RZ ;  /* 0x000000e502167824 */ /* 0x002fc600078e02ff */
[----:B------:R-:W-:Y:S02]  /*7f460*/  IADD3 R18, P5, R18, R12, RZ ;  /* 0x0000000c12127210 */ /* 0x000fe40007fbe0ff */
[-C--:B------:R-:W-:Y:S02]  /*7f470*/  LEA.HI.X.SX32 R9, R22, R13.reuse, 0x1, P6 ;  /* 0x0000000d16097211 */ /* 0x080fe400030f0eff */
[----:B------:R-:W-:-:S03]  /*7f480*/  LEA.HI.X.SX32 R19, R21, R13, 0x1, P5 ;  /* 0x0000000d15137211 */ /* 0x000fc600028f0eff */
[----:B------:R0:W-:Y:S04]  /*7f490*/  STL.64 [R1+0x218], R8 ;  /* 0x0002180801007387 */ /* 0x0001e80000100a00 */
[----:B------:R1:W-:Y:S01]  /*7f4a0*/  STL.64 [R1+0x198], R18 ;  /* 0x0001981201007387 */ /* 0x0003e20000100a00 */
[----:B0-----:R-:W-:Y:S01]  /*7f4b0*/  IADD3 R8, P6, R20, R12, RZ ;  /* 0x0000000c14087210 */ /* 0x001fe20007fde0ff */
[C---:B------:R-:W-:Y:S02]  /*7f4c0*/  IMAD R20, R2.reuse, 0x1d0, RZ ;  /* 0x000001d002147824 */ /* 0x040fe400078e02ff */
[----:B-1----:R-:W-:-:S03]  /*7f4d0*/  IMAD R19, R2, 0xe7, RZ ;  /* 0x000000e702137824 */ /* 0x002fc600078e02ff */
[-C--:B------:R-:W-:Y:S01]  /*7f4e0*/  IADD3 R28, P5, R20, R12.reuse, RZ ;  /* 0x0000000c141c7210 */ /* 0x080fe20007fbe0ff */
[----:B------:R-:W-:Y:S01]  /*7f4f0*/  IMAD R18, R2, 0x1d2, RZ ;  /* 0x000001d202127824 */ /* 0x000fe200078e02ff */
[-C--:B------:R-:W-:Y:S02]  /*7f500*/  LEA.HI.X.SX32 R9, R19, R13.reuse, 0x1, P6 ;  /* 0x0000000d13097211 */ /* 0x080fe400030f0eff */
[-C--:B------:R-:W-:Y:S01]  /*7f510*/  LEA.HI.X.SX32 R29, R16, R13.reuse, 0x1, P5 ;  /* 0x0000000d101d7211 */ /* 0x080fe200028f0eff */
[----:B------:R-:W-:Y:S01]  /*7f520*/  IMAD R16, R2, 0xe9, RZ ;  /* 0x000000e902107824 */ /* 0x000fe200078e02ff */
[----:B------:R-:W-:Y:S01]  /*7f530*/  IADD3 R26, P6, R18, R12, RZ ;  /* 0x0000000c121a7210 */ /* 0x000fe20007fde0ff */
[----:B------:R-:W-:Y:S01]  /*7f540*/  IMAD R18, R2, 0x1d4, RZ ;  /* 0x000001d402127824 */ /* 0x000fe200078e02ff */
[----:B------:R-:W-:Y:S02]  /*7f550*/  STL.64 [R1+0x190], R8 ;  /* 0x0001900801007387 */ /* 0x000fe40000100a00 */
[----:B------:R-:W-:-:S02]  /*7f560*/  LEA.HI.X.SX32 R27, R16, R13, 0x1, P6 ;  /* 0x0000000d101b7211 */ /* 0x000fc400030f0eff */
[----:B------:R-:W-:Y:S01]  /*7f570*/  STL.64 [R1+0x1830], R28 ;  /* 0x0018301c01007387 */ /* 0x000fe20000100a00 */
[----:B------:R-:W-:-:S03]  /*7f580*/  IADD3 R24, P5, R18, R12, RZ ;  /* 0x0000000c12187210 */ /* 0x000fc60007fbe0ff */
[----:B------:R-:W2:Y:S04]  /*7f590*/  LDL.LU.64 R12, [R1+0x1e48] ;  /* 0x001e4800010c7983 */ /* 0x000ea80000300a00 */
[----:B------:R-:W-:Y:S04]  /*7f5a0*/  STL [R1+0x1850], R26 ;  /* 0x0018501a01007387 */ /* 0x000fe80000100800 */
[----:B------:R0:W-:Y:S04]  /*7f5b0*/  STL [R1+0x1838], R27 ;  /* 0x0018381b01007387 */ /* 0x0001e80000100800 */
[----:B0-----:R-:W3:Y:S01]  /*7f5c0*/  LDL.64 R26, [R1+0x378] ;  /* 0x00037800011a7983 */ /* 0x001ee20000100a00 */
[----:B------:R-:W-:-:S02]  /*7f5d0*/  IMAD R16, R2, 0x1d6, RZ ;  /* 0x000001d602107824 */ /* 0x000fc400078e02ff */
[C---:B------:R-:W-:Y:S02]  /*7f5e0*/  IMAD R15, R2.reuse, 0x1dc, RZ ;  /* 0x000001dc020f7824 */ /* 0x040fe400078e02ff */
[C---:B------:R-:W-:Y:S02]  /*7f5f0*/  IMAD R9, R2.reuse, 0xf0, RZ ;  /* 0x000000f002097824 */ /* 0x040fe400078e02ff */
[C---:B------:R-:W-:Y:S02]  /*7f600*/  IMAD R10, R2.reuse, 0x1e2, RZ ;  /* 0x000001e2020a7824 */ /* 0x040fe400078e02ff */
[C---:B------:R-:W-:Y:S02]  /*7f610*/  IMAD R8, R2.reuse, 0x1e4, RZ ;  /* 0x000001e402087824 */ /* 0x040fe400078e02ff */
[C---:B------:R-:W-:Y:S02]  /*7f620*/  IMAD R28, R2.reuse, 0xf2, RZ ;  /* 0x000000f2021c7824 */ /* 0x040fe400078e02ff */
[----:B------:R-:W-:Y:S01]  /*7f630*/  IMAD R29, R2, 0x1e8, RZ ;  /* 0x000001e8021d7824 */ /* 0x000fe200078e02ff */
[----:B---3--:R-:W-:Y:S01]  /*7f640*/  IADD3 R22, P6, R16, R26, RZ ;  /* 0x0000001a10167210 */ /* 0x008fe20007fde0ff */
[C---:B------:R-:W-:Y:S01]  /*7f650*/  IMAD R16, R2.reuse, 0x1d8, RZ ;  /* 0x000001d802107824 */ /* 0x040fe200078e02ff */
[----:B------:R-:W-:Y:S01]  /*7f660*/  LEA.HI.X.SX32 R25, R17, R27, 0x1, P5 ;  /* 0x0000001b11197211 */ /* 0x000fe200028f0eff */
[----:B------:R-:W-:-:S03]  /*7f670*/  IMAD R17, R2, 0xeb, RZ ;  /* 0x000000eb02117824 */ /* 0x000fc600078e02ff */
[-C--:B------:R-:W-:Y:S01]  /*7f680*/  IADD3 R20, P5, R16, R26.reuse, RZ ;  /* 0x0000001a10147210 */ /* 0x080fe20007fbe0ff */
[----:B------:R-:W-:Y:S01]  /*7f690*/  IMAD R16, R2, 0x1da, RZ ;  /* 0x000001da02107824 */ /* 0x000fe200078e02ff */
[-C--:B------:R-:W-:Y:S02]  /*7f6a0*/  LEA.HI.X.SX32 R23, R17, R27.reuse, 0x1, P6 ;  /* 0x0000001b11177211 */ /* 0x080fe400030f0eff */
[-C--:B------:R-:W-:Y:S01]  /*7f6b0*/  LEA.HI.X.SX32 R21, R14, R27.reuse, 0x1, P5 ;  /* 0x0000001b0e157211 */ /* 0x080fe200028f0eff */
[----:B------:R-:W-:Y:S01]  /*7f6c0*/  IMAD R14, R2, 0xed, RZ ;  /* 0x000000ed020e7824 */ /* 0x000fe200078e02ff */
[-C--:B------:R-:W-:Y:S02]  /*7f6d0*/  IADD3 R18, P6, R16, R26.reuse, RZ ;  /* 0x0000001a10127210 */ /* 0x080fe40007fde0ff */
[----:B------:R-:W-:Y:S02]  /*7f6e0*/  IADD3 R16, P5, R15, R26, RZ ;  /* 0x0000001a0f107210 */ /* 0x000fe40007fbe0ff */
[----:B------:R-:W-:-:S02]  /*7f6f0*/  LEA.HI.X.SX32 R19, R14, R27, 0x1, P6 ;  /* 0x0000001b0e137211 */ /* 0x000fc400030f0eff */
[-C--:B------:R-:W-:Y:S01]  /*7f700*/  LEA.HI.X.SX32 R17, R11, R27.reuse, 0x1, P5 ;  /* 0x0000001b0b117211 */ /* 0x080fe200028f0eff */
[----:B------:R-:W-:Y:S01]  /*7f710*/  IMAD R11, R2, 0xef, RZ ;  /* 0x000000ef020b7824 */ /* 0x000fe200078e02ff */
[-C--:B--2---:R-:W-:Y:S02]  /*7f720*/  IADD3 R14, P6, R13, R26.reuse, RZ ;  /* 0x0000001a0d0e7210 */ /* 0x084fe40007fde0ff */
[-C--:B------:R-:W-:Y:S01]  /*7f730*/  IADD3 R12, P5, R12, R26.reuse, RZ ;  /* 0x0000001a0c0c7210 */ /* 0x080fe20007fbe0ff */
[----:B------:R-:W-:Y:S01]  /*7f740*/  STL.64 [R1+0x1840], R24 ;  /* 0x0018401801007387 */ /* 0x000fe20000100a00 */
[-C--:B------:R-:W-:Y:S02]  /*7f750*/  LEA.HI.X.SX32 R15, R11, R27.reuse, 0x1, P6 ;  /* 0x0000001b0b0f7211 */ /* 0x080fe400030f0eff */
[----:B------:R-:W-:Y:S01]  /*7f760*/  LEA.HI.X.SX32 R13, R9, R27, 0x1, P5 ;  /* 0x0000001b090d7211 */ /* 0x000fe200028f0eff */
[----:B------:R-:W-:Y:S01]  /*7f770*/  STL.64 [R1+0x1848], R22 ;  /* 0x0018481601007387 */ /* 0x000fe20000100a00 */
[----:B------:R-:W-:Y:S01]  /*7f780*/  IMAD R9, R2, 0xf1, RZ ;  /* 0x000000f102097824 */ /* 0x000fe200078e02ff */
[----:B------:R-:W-:-:S02]  /*7f790*/  IADD3 R10, P6, R10, R26, RZ ;  /* 0x0000001a0a0a7210 */ /* 0x000fc40007fde0ff */
[----:B------:R-:W-:Y:S04]  /*7f7a0*/  STL.64 [R1+0x1858], R20 ;  /* 0x0018581401007387 */ /* 0x000fe80000100a00 */
[----:B------:R-:W-:Y:S01]  /*7f7b0*/  STL.64 [R1+0x1860], R18 ;  /* 0x0018601201007387 */ /* 0x000fe20000100a00 */
[----:B------:R-:W-:-:S03]  /*7f7c0*/  LEA.HI.X.SX32 R11, R9, R27, 0x1, P6 ;  /* 0x0000001b090b7211 */ /* 0x000fc600030f0eff */
[----:B------:R-:W-:Y:S01]  /*7f7d0*/  STL [R1+0x1880], R16 ;  /* 0x0018801001007387 */ /* 0x000fe20000100800 */
[----:B------:R-:W-:-:S03]  /*7f7e0*/  IMAD R9, R2, 0x1e6, RZ ;  /* 0x000001e602097824 */ /* 0x000fc600078e02ff */
[----:B------:R-:W-:Y:S04]  /*7f7f0*/  STL [R1+0x1868], R17 ;  /* 0x0018681101007387 */ /* 0x000fe80000100800 */
[----:B------:R0:W-:Y:S02]  /*7f800*/  STL.64 [R1+0x1870], R14 ;  /* 0x0018700e01007387 */ /* 0x0001e40000100a00 */
[-C--:B0-----:R-:W-:Y:S02]  /*7f810*/  IADD3 R14, P5, R8, R26.reuse, RZ ;  /* 0x0000001a080e7210 */ /* 0x081fe40007fbe0ff */
[----:B------:R-:W-:Y:S02]  /*7f820*/  IADD3 R8, P6, R9, R26, RZ ;  /* 0x0000001a09087210 */ /* 0x000fe40007fde0ff */
[----:B------:R-:W-:Y:S01]  /*7f830*/  LEA.HI.X.SX32 R15, R28, R27, 0x1, P5 ;  /* 0x0000001b1c0f7211 */ /* 0x000fe200028f0eff */
[C---:B------:R-:W-:Y:S01]  /*7f840*/  IMAD R28, R2.reuse, 0xf3, RZ ;  /* 0x000000f3021c7824 */ /* 0x040fe200078e02ff */
[----:B------:R-:W-:Y:S01]  /*7f850*/  STL.64 [R1+0x1878], R12 ;  /* 0x0018780c01007387 */ /* 0x000fe20000100a00 */
[----:B------:R-:W-:-:S03]  /*7f860*/  IMAD R17, R2, 0x1ea, RZ ;  /* 0x000001ea02117824 */ /* 0x000fc600078e02ff */
[----:B------:R-:W-:Y:S01]  /*7f870*/  LEA.HI.X.SX32 R9, R28, R27, 0x1, P6 ;  /* 0x0000001b1c097211 */ /* 0x000fe200030f0eff */
[----:B------:R0:W-:Y:S01]  /*7f880*/  STL.64 [R1+0x1888], R10 ;  /* 0x0018880a01007387 */ /* 0x0001e20000100a00 */
[----:B------:R-:W-:-:S03]  /*7f890*/  IMAD R25, R2, 0xf5, RZ ;  /* 0x000000f502197824 */ /* 0x000fc600078e02ff */
[----:B------:R-:W-:Y:S04]  /*7f8a0*/  STL.64 [R1+0xa50], R14 ;  /* 0x000a500e01007387 */ /* 0x000fe80000100a00 */
[----:B------:R1:W-:Y:S01]  /*7f8b0*/  STL.64 [R1+0xa48], R8 ;  /* 0x000a480801007387 */ /* 0x0003e20000100a00 */
[----:B0-----:R-:W-:Y:S01]  /*7f8c0*/  IADD3 R10, P5, R29, R26, RZ ;  /* 0x0000001a1d0a7210 */ /* 0x001fe20007fbe0ff */
[C---:B------:R-:W-:Y:S02]  /*7f8d0*/  IMAD R29, R2.reuse, 0xf4, RZ ;  /* 0x000000f4021d7824 */ /* 0x040fe400078e02ff */
[----:B------:R-:W-:-:S03]  /*7f8e0*/  IMAD R21, R2, 0x1ec, RZ ;  /* 0x000001ec02157824 */ /* 0x000fc600078e02ff */
[----:B------:R-:W-:Y:S02]  /*7f8f0*/  LEA.HI.X.SX32 R11, R29, R27, 0x1, P5 ;  /* 0x0000001b1d0b7211 */ /* 0x000fe400028f0eff */
[----:B-1----:R-:W-:Y:S01]  /*7f900*/  IADD3 R8, P6, R17, R26, RZ ;  /* 0x0000001a11087210 */ /* 0x002fe20007fde0ff */
[----:B------:R-:W-:-:S03]  /*7f910*/  IMAD R28, R2, 0x1ee, RZ ;  /* 0x000001ee021c7824 */ /* 0x000fc600078e02ff */
[----:B------:R-:W-:Y:S01]  /*7f920*/  LEA.HI.X.SX32 R9, R25, R27, 0x1, P6 ;  /* 0x0000001b19097211 */ /* 0x000fe200030f0eff */
[----:B------:R0:W-:Y:S01]  /*7f930*/  STL.64 [R1+0xa60], R10 ;  /* 0x000a600a01007387 */ /* 0x0001e20000100a00 */
[C---:B------:R-:W-:Y:S02]  /*7f940*/  IMAD R29, R2.reuse, 0xf6, RZ ;  /* 0x000000f6021d7824 */ /* 0x040fe400078e02ff */
[C---:B------:R-:W-:Y:S01]  /*7f950*/  IMAD R18, R2.reuse, 0x1f0, RZ ;  /* 0x000001f002127824 */ /* 0x040fe200078e02ff */
[----:B------:R-:W-:Y:S01]  /*7f960*/  STL [R1+0x1d78], R21 ;  /* 0x001d781501007387 */ /* 0x000fe20000100800 */
        /* <DEDUP_REMOVED lines=8> */
[-C--:B------:R-:W-:Y:S01]  /*7f9f0*/  LEA.HI.X.SX32 R9, R24, R27.reuse, 0x1, P6 ;  /* 0x0000001b18097211 */ /* 0x080fe200030f0eff */
[----:B------:R-:W-:Y:S01]  /*7fa00*/  STL [R1+0x1d5c], R28 ;  /* 0x001d5c1c01007387 */ /* 0x000fe20000100800 */
[----:B------:R-:W-:Y:S01]  /*7fa10*/  LEA.HI.X.SX32 R13, R25, R27, 0x1, P5 ;  /* 0x0000001b190d7211 */ /* 0x000fe200028f0eff */
[C---:B------:R-:W-:Y:S02]  /*7fa20*/  IMAD R25, R2.reuse, 0xf9, RZ ;  /* 0x000000f902197824 */ /* 0x040fe400078e02ff */
[----:B------:R-:W-:Y:S01]  /*7fa30*/  STL [R1+0x1d58], R18 ;  /* 0x001d581201007387 */ /* 0x000fe20000100800 */
[----:B------:R-:W-:-:S03]  /*7fa40*/  IMAD R29, R2, 0x1f4, RZ ;  /* 0x000001f4021d7824 */ /* 0x000fc600078e02ff */
[----:B------:R-:W-:Y:S04]  /*7fa50*/  STL.64 [R1+0xa70], R10 ;  /* 0x000a700a01007387 */ /* 0x000fe80000100a00 */
[----:B------:R0:W-:Y:S01]  /*7fa60*/  STL.64 [R1+0xa68], R8 ;  /* 0x000a680801007387 */ /* 0x0001e20000100a00 */
[----:B------:R-:W-:-:S03]  /*7fa70*/  IMAD R16, R2, 0x1f6, RZ ;  /* 0x000001f602107824 */ /* 0x000fc600078e02ff */
[----:B------:R-:W-:Y:S01]  /*7fa80*/  STL [R1+0x1d60], R22 ;  /* 0x001d601601007387 */ /* 0x000fe20000100800 */
[----:B0-----:R-:W-:-:S03]  /*7fa90*/  IADD3 R8, P6, R22, R26, RZ ;  /* 0x0000001a16087210 */ /* 0x001fc60007fde0ff */
[----:B------:R0:W-:Y:S01]  /*7faa0*/  STL.64 [R1+0xa80], R12 ;  /* 0x000a800c01007387 */ /* 0x0001e20000100a00 */
[----:B------:R-:W-:Y:S01]  /*7fab0*/  LEA.HI.X.SX32 R9, R25, R27, 0x1, P6 ;  /* 0x0000001b19097211 */ /* 0x000fe200030f0eff */
[----:B------:R-:W-:Y:S02]  /*7fac0*/  IMAD R25, R2, 0xfa, RZ ;  /* 0x000000fa02197824 */ /* 0x000fe400078e02ff */
[----:B------:R-:W-:Y:S01]  /*7fad0*/  STL [R1+0x1d7c], R29 ;  /* 0x001d7c1d01007387 */ /* 0x000fe20000100800 */
[----:B0-----:R-:W-:-:S03]  /*7fae0*/  IADD3 R12, P5, R29, R26, RZ ;  /* 0x0000001a1d0c7210 */ /* 0x001fc60007fbe0ff */
[----:B------:R0:W-:Y:S01]  /*7faf0*/  STL.64 [R1+0xa78], R8 ;  /* 0x000a780801007387 */ /* 0x0001e20000100a00 */
[-C--:B------:R-:W-:Y:S01]  /*7fb00*/  LEA.HI.X.SX32 R13, R25, R27.reuse, 0x1, P5 ;  /* 0x0000001b190d7211 */ /* 0x080fe200028f0eff */
[C---:B------:R-:W-:Y:S02]  /*7fb10*/  IMAD R25, R2.reuse, 0xfb, RZ ;  /* 0x000000fb02197824 */ /* 0x040fe400078e02ff */
[----:B------:R-:W-:Y:S01]  /*7fb20*/  IMAD R20, R2, 0x1f8, RZ ;  /* 0x000001f802147824 */ /* 0x000fe200078e02ff */
[----:B0-----:R-:W-:Y:S01]  /*7fb30*/  IADD3 R8, P6, R16, R26, RZ ;  /* 0x0000001a10087210 */ /* 0x001fe20007fde0ff */
[----:B------:R-:W-:Y:S03]  /*7fb40*/  STL.64 [R1+0x1d70], R16 ;  /* 0x001d701001007387 */ /* 0x000fe60000100a00 */
[----:B------:R-:W-:Y:S01]  /*7fb50*/  LEA.HI.X.SX32 R9, R25, R27, 0x1, P6 ;  /* 0x0000001b19097211 */ /* 0x000fe200030f0eff */
[----:B------:R0:W-:Y:S01]  /*7fb60*/  STL.64 [R1+0xa90], R12 ;  /* 0x000a900c01007387 */ /* 0x0001e20000100a00 */
[----:B------:R-:W-:-:S03]  /*7fb70*/  IMAD R23, R2, 0x1fa, RZ ;  /* 0x000001fa02177824 */ /* 0x000fc600078e02ff */
[----:B------:R-:W-:Y:S01]  /*7fb80*/  STL [R1+0x1d80], R20 ;  /* 0x001d801401007387 */ /* 0x000fe20000100800 */
[----:B------:R-:W-:-:S03]  /*7fb90*/  IADD3 R14, P5, R20, R26, RZ ;  /* 0x0000001a140e7210 */ /* 0x000fc60007fbe0ff */
[----:B------:R1:W-:Y:S01]  /*7fba0*/  STL.64 [R1+0xa88], R8 ;  /* 0x000a880801007387 */ /* 0x0003e20000100a00 */
[C---:B------:R-:W-:Y:S02]  /*7fbb0*/  IMAD R19, R2.reuse, 0xfd, RZ ;  /* 0x000000fd02137824 */ /* 0x040fe400078e02ff */
[C---:B------:R-:W-:Y:S01]  /*7fbc0*/  IMAD R25, R2.reuse, 0xfe, RZ ;  /* 0x000000fe02197824 */ /* 0x040fe200078e02ff */
[----:B0-----:R-:W-:Y:S01]  /*7fbd0*/  IADD3 R12, P6, R23, R26, RZ ;  /* 0x0000001a170c7210 */ /* 0x001fe20007fde0ff */
[C---:B-1----:R-:W-:Y:S02]  /*7fbe0*/  IMAD R8, R2.reuse, 0xfc, RZ ;  /* 0x000000fc02087824 */ /* 0x042fe400078e02ff */
[----:B------:R-:W-:-:S03]  /*7fbf0*/  IMAD R9, R2, 0x1fc, RZ ;  /* 0x000001fc02097824 */ /* 0x000fc600078e02ff */
[-C--:B------:R-:W-:Y:S02]  /*7fc00*/  LEA.HI.X.SX32 R15, R8, R27.reuse, 0x1, P5 ;  /* 0x0000001b080f7211 */ /* 0x080fe400028f0eff */
[----:B------:R-:W-:Y:S01]  /*7fc10*/  IADD3 R8, P5, R9, R26, RZ ;  /* 0x0000001a09087210 */ /* 0x000fe20007fbe0ff */
[----:B------:R-:W-:Y:S01]  /*7fc20*/  IMAD R24, R2, 0x1fe, RZ ;  /* 0x000001fe02187824 */ /* 0x000fe200078e02ff */
[-C--:B------:R-:W-:Y:S01]  /*7fc30*/  LEA.HI.X.SX32 R13, R19, R27.reuse, 0x1, P6 ;  /* 0x0000001b130d7211 */ /* 0x080fe200030f0eff */
[----:B------:R-:W-:Y:S01]  /*7fc40*/  STL [R1+0x1d84], R23 ;  /* 0x001d841701007387 */ /* 0x000fe20000100800 */
[----:B------:R-:W-:-:S03]  /*7fc50*/  LEA.HI.X.SX32 R9, R25, R27, 0x1, P5 ;  /* 0x0000001b19097211 */ /* 0x000fc600028f0eff */
[----:B------:R0:W-:Y:S04]  /*7fc60*/  STL.64 [R1+0xaa0], R14 ;  /* 0x000aa00e01007387 */ /* 0x0001e80000100a00 */
[----:B------:R1:W-:Y:S04]  /*7fc70*/  STL.64 [R1+0xa98], R12 ;  /* 0x000a980c01007387 */ /* 0x0003e80000100a00 */
[----:B------:R2:W-:Y:S01]  /*7fc80*/  STL.64 [R1+0xab0], R8 ;  /* 0x000ab00801007387 */ /* 0x0005e20000100a00 */
[-C--:B0-----:R-:W-:Y:S01]  /*7fc90*/  IADD3 R14, P6, R24, R26.reuse, RZ ;  /* 0x0000001a180e7210 */ /* 0x081fe20007fde0ff */
[C---:B------:R-:W-:Y:S01]  /*7fca0*/  IMAD R24, R2.reuse, 0xff, RZ ;  /* 0x000000ff02187824 */ /* 0x040fe200078e02ff */
[C---:B-1----:R-:W-:Y:S01]  /*7fcb0*/  LEA R12, P5, R2.reuse, R26, 0x9 ;  /* 0x0000001a020c7211 */ /* 0x042fe200078a48ff */
[----:B--2---:R-:W-:-:S03]  /*7fcc0*/  IMAD.SHL.U32 R8, R2, 0x100, RZ ;  /* 0x0000010002087824 */ /* 0x004fc600078e00ff */
[-C--:B------:R-:W-:Y:S01]  /*7fcd0*/  LEA.HI.X.SX32 R15, R24, R27.reuse, 0x1, P6 ;  /* 0x0000001b180f7211 */ /* 0x080fe200030f0eff */
[C---:B------:R-:W-:Y:S02]  /*7fce0*/  IMAD R25, R2.reuse, 0x202, RZ ;  /* 0x0000020202197824 */ /* 0x040fe400078e02ff */
[----:B------:R-:W-:Y:S01]  /*7fcf0*/  IMAD R9, R2, 0x204, RZ ;  /* 0x0000020402097824 */ /* 0x000fe200078e02ff */
[----:B------:R-:W-:Y:S01]  /*7fd00*/  LEA.HI.X.SX32 R13, R8, R27, 0x1, P5 ;  /* 0x0000001b080d7211 */ /* 0x000fe200028f0eff */
[----:B------:R0:W-:Y:S01]  /*7fd10*/  STL.64 [R1+0xaa8], R14 ;  /* 0x000aa80e01007387 */ /* 0x0001e20000100a00 */
[C---:B------:R-:W-:Y:S02]  /*7fd20*/  IMAD R24, R2.reuse, 0x101, RZ ;  /* 0x0000010102187824 */ /* 0x040fe400078e02ff */
[C---:B------:R-:W-:Y:S01]  /*7fd30*/  IMAD R8, R2.reuse, 0x102, RZ ;  /* 0x0000010202087824 */ /* 0x040fe200078e02ff */
[----:B------:R1:W-:Y:S01]  /*7fd40*/  STL.64 [R1+0xac0], R12 ;  /* 0x000ac00c01007387 */ /* 0x0003e20000100a00 */
[-C--:B0-----:R-:W-:Y:S01]  /*7fd50*/  IADD3 R14, P6, R25, R26.reuse, RZ ;  /* 0x0000001a190e7210 */ /* 0x081fe20007fde0ff */
[----:B------:R-:W-:Y:S01]  /*7fd60*/  IMAD R25, R2, 0x206, RZ ;  /* 0x0000020602197824 */ /* 0x000fe200078e02ff */
[----:B-1----:R-:W-:-:S02]  /*7fd70*/  IADD3 R12, P5, R9, R26, RZ ;  /* 0x0000001a090c7210 */ /* 0x002fc40007fbe0ff */
[-C--:B------:R-:W-:Y:S01]  /*7fd80*/  LEA.HI.X.SX32 R15, R24, R27.reuse, 0x1, P6 ;  /* 0x0000001b180f7211 */ /* 0x080fe200030f0eff */
[----:B------:R-:W-:Y:S01]  /*7fd90*/  IMAD R9, R2, 0x208, RZ ;  /* 0x0000020802097824 */ /* 0x000fe200078e02ff */
        /* <DEDUP_REMOVED lines=65> */
[C---:B------:R-:W-:Y:S01]  /*801b0*/  IMAD R24, R2.reuse, 0x222, RZ ;  /* 0x0000022202187824 */ /* 0x040fe200078e02ff */
[-C--:B0-----:R-:W-:Y:S02]  /*801c0*/  IADD3 R14, P6, R25, R26.reuse, RZ ;  /* 0x0000001a190e7210 */ /* 0x081fe40007fde0ff */
        /* <DEDUP_REMOVED lines=18> */
[C---:B------:R-:W-:Y:S02]  /*802f0*/  IMAD R29, R2.reuse, 0x2cc, RZ ;  /* 0x000002cc021d7824 */ /* 0x040fe400078e02ff */
[----:B------:R-:W-:Y:S01]  /*80300*/  IMAD R28, R2, 0x2d4, RZ ;  /* 0x000002d4021c7824 */ /* 0x000fe200078e02ff */
[-C--:B0-----:R-:W-:Y:S01]  /*80310*/  IADD3 R14, P6, R24, R26.reuse, RZ ;  /* 0x0000001a180e7210 */ /* 0x081fe20007fde0ff */
[C---:B------:R-:W-:Y:S01]  /*80320*/  IMAD R24, R2.reuse, 0x22a, RZ ;  /* 0x0000022a02187824 */ /* 0x040fe200078e02ff */
[----:B-1----:R-:W-:Y:S02]  /*80330*/  IADD3 R12, P5, R9, R26, RZ ;  /* 0x0000001a090c7210 */ /* 0x002fe40007fbe0ff */
[-C--:B------:R-:W-:Y:S01]  /*80340*/  LEA.HI.X.SX32 R15, R19, R27.reuse, 0x1, P6 ;  /* 0x0000001b130f7211 */ /* 0x080fe200030f0eff */
[----:B------:R-:W-:Y:S01]  /*80350*/  IMAD R9, R2, 0x22c, RZ ;  /* 0x0000022c02097824 */ /* 0x000fe200078e02ff */
[----:B------:R-:W-:Y:S01]  /*80360*/  LEA.HI.X.SX32 R13, R8, R27, 0x1, P5 ;  /* 0x0000001b080d7211 */ /* 0x000fe200028f0eff */
[----:B------:R-:W-:Y:S01]  /*80370*/  STL.64 [R1+0x1e40], R28 ;  /* 0x001e401c01007387 */ /* 0x000fe20000100a00 */
[----:B------:R-:W-:-:S03]  /*80380*/  IMAD R19, R2, 0x115, RZ ;  /* 0x0000011502137824 */ /* 0x000fc600078e02ff */
        /* <DEDUP_REMOVED lines=54> */
[----:B-1----:R-:W-:Y:S02]  /*806f0*/  IADD3 R12, P5, R8, R26, RZ ;  /* 0x0000001a080c7210 */ /* 0x002fe40007fbe0ff */
[-C--:B------:R-:W-:Y:S01]  /*80700*/  LEA.HI.X.SX32 R15, R11, R27.reuse, 0x1, P6 ;  /* 0x0000001b0b0f7211 */ /* 0x080fe200030f0eff */
[----:B------:R-:W-:Y:S01]  /*80710*/  IMAD R8, R2, 0x244, RZ ;  /* 0x0000024402087824 */ /* 0x000fe200078e02ff */
[----:B------:R-:W-:Y:S01]  /*80720*/  LEA.HI.X.SX32 R13, R24, R27, 0x1, P5 ;  /* 0x0000001b180d7211 */ /* 0x000fe200028f0eff */
[C---:B------:R-:W-:Y:S02]  /*80730*/  IMAD R19, R2.reuse, 0x242, RZ ;  /* 0x0000024202137824 */ /* 0x040fe400078e02ff */
[----:B------:R0:W-:Y:S01]  /*80740*/  STL.64 [R1+0xba0], R14 ;  /* 0x000ba00e01007387 */ /* 0x0001e20000100a00 */
[----:B------:R-:W-:-:S02]  /*80750*/  IMAD R24, R2, 0x122, RZ ;  /* 0x0000012202187824 */ /* 0x000fc400078e02ff */
[----:B------:R-:W-:Y:S01]  /*80760*/  IMAD R11, R2, 0x121, RZ ;  /* 0x00000121020b7824 */ /* 0x000fe200078e02ff */
[----:B------:R1:W-:Y:S01]  /*80770*/  STL.64 [R1+0xbb8], R12 ;  /* 0x000bb80c01007387 */ /* 0x0003e20000100a00 */
[-C--:B0-----:R-:W-:Y:S02]  /*80780*/  IADD3 R14, P6, R19, R26.reuse, RZ ;  /* 0x0000001a130e7210 */ /* 0x081fe40007fde0ff */
[-C--:B-1----:R-:W-:Y:S01]  /*80790*/  IADD3 R12, P5, R8, R26.reuse, RZ ;  /* 0x0000001a080c7210 */ /* 0x082fe20007fbe0ff */
[----:B------:R-:W-:Y:S01]  /*807a0*/  IMAD R19, R2, 0x246, RZ ;  /* 0x0000024602137824 */ /* 0x000fe200078e02ff */
[-C--:B------:R-:W-:Y:S02]  /*807b0*/  LEA.HI.X.SX32 R15, R11, R27.reuse, 0x1, P6 ;  /* 0x0000001b0b0f7211 */ /* 0x080fe400030f0eff */
[----:B------:R-:W-:Y:S01]  /*807c0*/  LEA.HI.X.SX32 R13, R24, R27, 0x1, P5 ;  /* 0x0000001b180d7211 */ /* 0x000fe200028f0eff */
[----:B------:R-:W-:Y:S01]  /*807d0*/  IMAD R8, R2, 0x248, RZ ;  /* 0x0000024802087824 */ /* 0x000fe200078e02ff */
[----:B------:R-:W-:-:S03]  /*807e0*/  IADD3 R16, P6, R19, R26, RZ ;  /* 0x0000001a13107210 */ /* 0x000fc60007fde0ff */
[----:B------:R0:W-:Y:S01]  /*807f0*/  STL.64 [R1+0xbe0], R12 ;  /* 0x000be00c01007387 */ /* 0x0001e20000100a00 */
[----:B------:R-:W-:-:S03]  /*80800*/  IMAD R19, R2, 0x124, RZ ;  /* 0x0000012402137824 */ /* 0x000fc600078e02ff */
[----:B------:R1:W-:Y:S01]  /*80810*/  STL.64 [R1+0xbe8], R14 ;  /* 0x000be80e01007387 */ /* 0x0003e20000100a00 */
[----:B------:R-:W-:Y:S01]  /*80820*/  IMAD R24, R2, 0x24c, RZ ;  /* 0x0000024c02187824 */ /* 0x000fe200078e02ff */
[----:B0-----:R-:W-:Y:S01]  /*80830*/  IADD3 R12, P5, R8, R26, RZ ;  /* 0x0000001a080c7210 */ /* 0x001fe20007fbe0ff */
[----:B-1----:R-:W-:-:S03]  /*80840*/  IMAD R14, R2, 0x123, RZ ;  /* 0x00000123020e7824 */ /* 0x002fc600078e02ff */
[-C--:B------:R-:W-:Y:S02]  /*80850*/  LEA.HI.X.SX32 R13, R19, R27.reuse, 0x1, P5 ;  /* 0x0000001b130d7211 */ /* 0x080fe400028f0eff */
[----:B------:R-:W-:Y:S01]  /*80860*/  LEA.HI.X.SX32 R17, R14, R27, 0x1, P6 ;  /* 0x0000001b0e117211 */ /* 0x000fe200030f0eff */
[C---:B------:R-:W-:Y:S02]  /*80870*/  IMAD R15, R2.reuse, 0x24a, RZ ;  /* 0x0000024a020f7824 */ /* 0x040fe400078e02ff */
[C---:B------:R-:W-:Y:S02]  /*80880*/  IMAD R19, R2.reuse, 0x126, RZ ;  /* 0x0000012602137824 */ /* 0x040fe400078e02ff */
[----:B------:R0:W-:Y:S01]  /*80890*/  STL.64 [R1+0xbf0], R16 ;  /* 0x000bf01001007387 */ /* 0x0001e20000100a00 */
[----:B------:R-:W-:-:S03]  /*808a0*/  IMAD R14, R2, 0x125, RZ ;  /* 0x00000125020e7824 */ /* 0x000fc600078e02ff */
[----:B------:R1:W-:Y:S01]  /*808b0*/  STL.64 [R1+0xc00], R12 ;  /* 0x000c000c01007387 */ /* 0x0003e20000100a00 */
[-C--:B0-----:R-:W-:Y:S01]  /*808c0*/  IADD3 R16, P6, R15, R26.reuse, RZ ;  /* 0x0000001a0f107210 */ /* 0x081fe20007fde0ff */
[----:B------:R-:W-:Y:S01]  /*808d0*/  IMAD R15, R2, 0x24e, RZ ;  /* 0x0000024e020f7824 */ /* 0x000fe200078e02ff */
[-C--:B-1----:R-:W-:Y:S01]  /*808e0*/  IADD3 R12, P5, R24, R26.reuse, RZ ;  /* 0x0000001a180c7210 */ /* 0x082fe20007fbe0ff */
[----:B------:R-:W-:Y:S01]  /*808f0*/  IMAD R24, R2, 0x250, RZ ;  /* 0x0000025002187824 */ /* 0x000fe200078e02ff */
[-C--:B------:R-:W-:Y:S02]  /*80900*/  LEA.HI.X.SX32 R17, R14, R27.reuse, 0x1, P6 ;  /* 0x0000001b0e117211 */ /* 0x080fe400030f0eff */
[----:B------:R-:W-:Y:S01]  /*80910*/  LEA.HI.X.SX32 R13, R19, R27, 0x1, P5 ;  /* 0x0000001b130d7211 */ /* 0x000fe200028f0eff */
[C---:B------:R-:W-:Y:S01]  /*80920*/  IMAD R14, R2.reuse, 0x127, RZ ;  /* 0x00000127020e7824 */ /* 0x040fe200078e02ff */
[----:B------:R-:W-:Y:S01]  /*80930*/  IADD3 R20, P6, R15, R26, RZ ;  /* 0x0000001a0f147210 */ /* 0x000fe20007fde0ff */
[----:B------:R-:W-:-:S02]  /*80940*/  IMAD R19, R2, 0x128, RZ ;  /* 0x0000012802137824 */ /* 0x000fc400078e02ff */
[----:B------:R0:W-:Y:S01]  /*80950*/  STL.64 [R1+0xc08], R12 ;  /* 0x000c080c01007387 */ /* 0x0001e20000100a00 */
[----:B------:R-:W-:Y:S01]  /*80960*/  LEA.HI.X.SX32 R21, R14, R27, 0x1, P6 ;  /* 0x0000001b0e157211 */ /* 0x000fe200030f0eff */
[C---:B------:R-:W-:Y:S02]  /*80970*/  IMAD R15, R2.reuse, 0x252, RZ ;  /* 0x00000252020f7824 */ /* 0x040fe400078e02ff */
[----:B------:R-:W-:Y:S01]  /*80980*/  STL.64 [R1+0xbf8], R16 ;  /* 0x000bf81001007387 */ /* 0x000fe20000100a00 */
[----:B------:R-:W-:Y:S01]  /*80990*/  IMAD R14, R2, 0x129, RZ ;  /* 0x00000129020e7824 */ /* 0x000fe200078e02ff */
[----:B0-----:R-:W-:Y:S01]  /*809a0*/  IADD3 R12, P5, R24, R26, RZ ;  /* 0x0000001a180c7210 */ /* 0x001fe20007fbe0ff */
[----:B------:R-:W-:-:S03]  /*809b0*/  IMAD R24, R2, 0x254, RZ ;  /* 0x0000025402187824 */ /* 0x000fc600078e02ff */
[----:B------:R-:W-:Y:S01]  /*809c0*/  LEA.HI.X.SX32 R13, R19, R27, 0x1, P5 ;  /* 0x0000001b130d7211 */ /* 0x000fe200028f0eff */
        /* <DEDUP_REMOVED lines=8> */
[----:B------:R-:W-:Y:S01]  /*80a50*/  LEA.HI.X.SX32 R13, R19, R27, 0x1, P5 ;  /* 0x0000001b130d7211 */ /* 0x000fe200028f0eff */
[C---:B------:R-:W-:Y:S02]  /*80a60*/  IMAD R11, R2.reuse, 0x12b, RZ ;  /* 0x0000012b020b7824 */ /* 0x040fe400078e02ff */
[----:B------:R0:W-:Y:S04]  /*80a70*/  STL.64 [R1+0xc20], R20 ;  /* 0x000c201401007387 */ /* 0x0001e80000100a00 */
[----:B------:R1:W-:Y:S01]  /*80a80*/  STL.64 [R1+0xc30], R12 ;  /* 0x000c300c01007387 */ /* 0x0003e20000100a00 */
[C---:B------:R-:W-:Y:S01]  /*80a90*/  IMAD R14, R2.reuse, 0x25a, RZ ;  /* 0x0000025a020e7824 */ /* 0x040fe200078e02ff */
[-C--:B0-----:R-:W-:Y:S01]  /*80aa0*/  IADD3 R20, P6, R15, R26.reuse, RZ ;  /* 0x0000001a0f147210 */ /* 0x081fe20007fde0ff */
[----:B------:R-:W-:Y:S01]  /*80ab0*/  IMAD R15, R2, 0x12c, RZ ;  /* 0x0000012c020f7824 */ /* 0x000fe200078e02ff */
[----:B-1----:R-:W-:-:S02]  /*80ac0*/  IADD3 R12, P5, R24, R26, RZ ;  /* 0x0000001a180c7210 */ /* 0x002fc40007fbe0ff */
        /* <DEDUP_REMOVED lines=12> */
[----:B------:R-:W-:-:S03]  /*80b90*/  LEA.HI.X.SX32 R13, R15, R27, 0x1, P5 ;  /* 0x0000001b0f0d7211 */ /* 0x000fc600028f0eff */
[----:B------:R0:W-:Y:S04]  /*80ba0*/  STL.64 [R1+0xe98], R20 ;  /* 0x000e981401007387 */ /* 0x0001e80000100a00 */
[----:B------:R1:W-:Y:S01]  /*80bb0*/  STL.64 [R1+0xe90], R12 ;  /* 0x000e900c01007387 */ /* 0x0003e20000100a00 */
[----:B------:R-:W-:Y:S01]  /*80bc0*/  IMAD R15, R2, 0x262, RZ ;  /* 0x00000262020f7824 */ /* 0x000fe200078e02ff */
[-C--:B0-----:R-:W-:Y:S01]  /*80bd0*/  IADD3 R20, P6, R14, R26.reuse, RZ ;  /* 0x0000001a0e147210 */ /* 0x081fe20007fde0ff */
[C---:B------:R-:W-:Y:S01]  /*80be0*/  IMAD R14, R2.reuse, 0x12f, RZ ;  /* 0x0000012f020e7824 */ /* 0x040fe200078e02ff */
[----:B-1----:R-:W-:Y:S01]  /*80bf0*/  IADD3 R12, P5, R19, R26, RZ ;  /* 0x0000001a130c7210 */ /* 0x002fe20007fbe0ff */
[----:B------:R-:W-:-:S03]  /*80c00*/  IMAD R19, R2, 0x130, RZ ;  /* 0x0000013002137824 */ /* 0x000fc600078e02ff */
[-C--:B------:R-:W-:Y:S01]  /*80c10*/  LEA.HI.X.SX32 R21, R14, R27.reuse, 0x1, P6 ;  /* 0x0000001b0e157211 */ /* 0x080fe200030f0eff */
[C---:B------:R-:W-:Y:S01]  /*80c20*/  IMAD R7, R2.reuse, 0x264, RZ ;  /* 0x0000026402077824 */ /* 0x040fe200078e02ff */
[----:B------:R-:W-:Y:S01]  /*80c30*/  LEA.HI.X.SX32 R13, R19, R27, 0x1, P5 ;  /* 0x0000001b130d7211 */ /* 0x000fe200028f0eff */
[C---:B------:R-:W-:Y:S01]  /*80c40*/  IMAD R11, R2.reuse, 0x131, RZ ;  /* 0x00000131020b7824 */ /* 0x040fe200078e02ff */
[----:B------:R-:W-:Y:S01]  /*80c50*/  IADD3 R14, P6, R15, R26, RZ ;  /* 0x0000001a0f0e7210 */ /* 0x000fe20007fde0ff */
[----:B------:R-:W-:Y:S01]  /*80c60*/  STL.64 [R1+0xe88], R20 ;  /* 0x000e881401007387 */ /* 0x000fe20000100a00 */
[----:B------:R-:W-:-:S03]  /*80c70*/  IMAD R19, R2, 0x132, RZ ;  /* 0x0000013202137824 */ /* 0x000fc600078e02ff */
[----:B------:R0:W-:Y:S01]  /*80c80*/  STL.64 [R1+0xe80], R12 ;  /* 0x000e800c01007387 */ /* 0x0001e20000100a00 */
[-C--:B------:R-:W-:Y:S01]  /*80c90*/  LEA.HI.X.SX32 R15, R11, R27.reuse, 0x1, P6 ;  /* 0x0000001b0b0f7211 */ /* 0x080fe200030f0eff */
[C---:B------:R-:W-:Y:S02]  /*80ca0*/  IMAD R6, R2.reuse, 0x266, RZ ;  /* 0x0000026602067824 */ /* 0x040fe400078e02ff */
[C---:B------:R-:W-:Y:S01]  /*80cb0*/  IMAD R5, R2.reuse, 0x268, RZ ;  /* 0x0000026802057824 */ /* 0x040fe200078e02ff */
[-C--:B0-----:R-:W-:Y:S01]  /*80cc0*/  IADD3 R12, P5, R7, R26.reuse, RZ ;  /* 0x0000001a070c7210 */ /* 0x081fe20007fbe0ff */
[----:B------:R0:W-:Y:S03]  /*80cd0*/  STL.64 [R1+0xe78], R14 ;  /* 0x000e780e01007387 */ /* 0x0001e60000100a00 */
[----:B------:R-:W-:Y:S01]  /*80ce0*/  LEA.HI.X.SX32 R13, R19, R27, 0x1, P5 ;  /* 0x0000001b130d7211 */ /* 0x000fe200028f0eff */
[----:B------:R-:W-:Y:S01]  /*80cf0*/  IMAD R19, R2, 0x134, RZ ;  /* 0x0000013402137824 */ /* 0x000fe200078e02ff */
[----:B------:R-:W-:-:S03]  /*80d00*/  IADD3 R6, P6, R6, R26, RZ ;  /* 0x0000001a06067210 */ /* 0x000fc60007fde0ff */
[----:B------:R1:W-:Y:S01]  /*80d10*/  STL.64 [R1+0xe70], R12 ;  /* 0x000e700c01007387 */ /* 0x0003e20000100a00 */
[C---:B0-----:R-:W-:Y:S02]  /*80d20*/  IMAD R14, R2.reuse, 0x133, RZ ;  /* 0x00000133020e7824 */ /* 0x041fe400078e02ff */
[----:B------:R-:W-:-:S03]  /*80d30*/  IMAD R4, R2, 0x26a, RZ ;  /* 0x0000026a02047824 */ /* 0x000fc600078e02ff */
[----:B------:R-:W-:Y:S02]  /*80d40*/  LEA.HI.X.SX32 R7, R14, R27, 0x1, P6 ;  /* 0x0000001b0e077211 */ /* 0x000fe400030f0eff */
[----:B-1----:R-:W-:-:S04]  /*80d50*/  IADD3 R12, P5, R5, R26, RZ ;  /* 0x0000001a050c7210 */ /* 0x002fc80007fbe0ff */
[----:B------:R-:W-:Y:S01]  /*80d60*/  LEA.HI.X.SX32 R13, R19, R27, 0x1, P5 ;  /* 0x0000001b130d7211 */ /* 0x000fe200028f0eff */
[----:B------:R0:W-:Y:S01]  /*80d70*/  STL.64 [R1+0xe68], R6 ;  /* 0x000e680601007387 */ /* 0x0001e20000100a00 */
[----:B------:R-:W-:-:S03]  /*80d80*/  IMAD R3, R2, 0x26c, RZ ;  /* 0x0000026c02037824 */ /* 0x000fc600078e02ff */
[----:B------:R1:W-:Y:S01]  /*80d90*/  STL.64 [R1+0xe60], R12 ;  /* 0x000e600c01007387 */ /* 0x0003e20000100a00 */
[----:B------:R-:W-:Y:S01]  /*80da0*/  IMAD R14, R2, 0x136, RZ ;  /* 0x00000136020e7824 */ /* 0x000fe200078e02ff */
[-C--:B0-----:R-:W-:Y:S01]  /*80db0*/  IADD3 R6, P6, R4, R26.reuse, RZ ;  /* 0x0000001a04067210 */ /* 0x081fe20007fde0ff */
[C---:B-1----:R-:W-:Y:S02]  /*80dc0*/  IMAD R12, R2.reuse, 0x135, RZ ;  /* 0x00000135020c7824 */ /* 0x042fe400078e02ff */
[----:B------:R-:W-:Y:S01]  /*80dd0*/  IMAD R13, R2, 0x26e, RZ ;  /* 0x0000026e020d7824 */ /* 0x000fe200078e02ff */
[-C--:B------:R-:W-:Y:S02]  /*80de0*/  IADD3 R4, P5, R3, R26.reuse, RZ ;  /* 0x0000001a03047210 */ /* 0x080fe40007fbe0ff */
[-C--:B------:R-:W-:Y:S01]  /*80df0*/  LEA.HI.X.SX32 R7, R12, R27.reuse, 0x1, P6 ;  /* 0x0000001b0c077211 */ /* 0x080fe200030f0eff */
[C---:B------:R-:W-:Y:S01]  /*80e00*/  IMAD R12, R2.reuse, 0x137, RZ ;  /* 0x00000137020c7824 */ /* 0x040fe200078e02ff */
[----:B------:R-:W-:Y:S01]  /*80e10*/  IADD3 R28, P6, R13, R26, RZ ;  /* 0x0000001a0d1c7210 */ /* 0x000fe20007fde0ff */
[----:B------:R-:W-:Y:S01]  /*80e20*/  IMAD R19, R2, 0x270, RZ ;  /* 0x0000027002137824 */ /* 0x000fe200078e02ff */
[-C--:B------:R-:W-:Y:S01]  /*80e30*/  LEA.HI.X.SX32 R5, R14, R27.reuse, 0x1, P5 ;  /* 0x0000001b0e057211 */ /* 0x080fe200028f0eff */
[----:B------:R0:W-:Y:S01]  /*80e40*/  STL.64 [R1+0xe58], R6 ;  /* 0x000e580601007387 */ /* 0x0001e20000100a00 */
[----:B------:R-:W-:Y:S01]  /*80e50*/  IMAD R14, R2, 0x138, RZ ;  /* 0x00000138020e7824 */ /* 0x000fe200078e02ff */
[----:B------:R-:W-:Y:S01]  /*80e60*/  LEA.HI.X.SX32 R29, R12, R27, 0x1, P6 ;  /* 0x0000001b0c1d7211 */ /* 0x000fe200030f0eff */
[C---:B------:R-:W-:Y:S01]  /*80e70*/  IMAD R13, R2.reuse, 0x272, RZ ;  /* 0x00000272020d7824 */ /* 0x040fe200078e02ff */
[----:B------:R1:W-:Y:S01]  /*80e80*/  STL.64 [R1+0xe50], R4 ;  /* 0x000e500401007387 */ /* 0x0003e20000100a00 */
[----:B------:R-:W-:-:S03]  /*80e90*/  IMAD R12, R2, 0x139, RZ ;  /* 0x00000139020c7824 */ /* 0x000fc600078e02ff */
[----:B------:R2:W-:Y:S01]  /*80ea0*/  STL.64 [R1+0xe48], R28 ;  /* 0x000e481c01007387 */ /* 0x0005e20000100a00 */
[----:B0-----:R-:W-:Y:S01]  /*80eb0*/  IADD3 R6, P5, R19, R26, RZ ;  /* 0x0000001a13067210 */ /* 0x001fe20007fbe0ff */
[----:B------:R-:W-:-:S03]  /*80ec0*/  IMAD R19, R2, 0x274, RZ ;  /* 0x0000027402137824 */ /* 0x000fc600078e02ff */
[-C--:B------:R-:W-:Y:S01]  /*80ed0*/  LEA.HI.X.SX32 R7, R14, R27.reuse, 0x1, P5 ;  /* 0x0000001b0e077211 */ /* 0x080fe200028f0eff */
[C---:B-1----:R-:W-:Y:S01]  /*80ee0*/  IMAD R4, R2.reuse, 0x2f8, RZ ;  /* 0x000002f802047824 */ /* 0x042fe200078e02ff */
[----:B--2---:R-:W-:Y:S01]  /*80ef0*/  IADD3 R28, P6, R13, R26, RZ ;  /* 0x0000001a0d1c7210 */ /* 0x004fe20007fde0ff */
[C---:B------:R-:W-:Y:S02]  /*80f00*/  IMAD R5, R2.reuse, 0x2fa, RZ ;  /* 0x000002fa02057824 */ /* 0x040fe400078e02ff */
        /* <DEDUP_REMOVED lines=10> */
[C---:B------:R-:W-:Y:S01]  /*80fb0*/  IMAD R14, R2.reuse, 0x13c, RZ ;  /* 0x0000013c020e7824 */ /* 0x040fe200078e02ff */
[-C--:B-1----:R-:W-:Y:S02]  /*80fc0*/  IADD3 R4, P5, R19, R26.reuse, RZ ;  /* 0x0000001a13047210 */ /* 0x082fe40007fbe0ff */
[----:B--2---:R-:W-:Y:S01]  /*80fd0*/  IADD3 R28, P6, R13, R26, RZ ;  /* 0x0000001a0d1c7210 */ /* 0x004fe20007fde0ff */
[----:B------:R-:W-:Y:S01]  /*80fe0*/  IMAD R19, R2, 0x27c, RZ ;  /* 0x0000027c02137824 */ /* 0x000fe200078e02ff */
[-C--:B------:R-:W-:Y:S02]  /*80ff0*/  LEA.HI.X.SX32 R5, R14, R27.reuse, 0x1, P5 ;  /* 0x0000001b0e057211 */ /* 0x080fe400028f0eff */
[----:B------:R-:W-:Y:S01]  /*81000*/  LEA.HI.X.SX32 R29, R12, R27, 0x1, P6 ;  /* 0x0000001b0c1d7211 */ /* 0x000fe200030f0eff */
[----:B------:R0:W-:Y:S01]  /*81010*/  STL.64 [R1+0xe30], R6 ;  /* 0x000e300601007387 */ /* 0x0001e20000100a00 */
[----:B------:R-:W-:-:S02]  /*81020*/  IMAD R13, R2, 0x27a, RZ ;  /* 0x0000027a020d7824 */ /* 0x000fc400078e02ff */
[C---:B------:R-:W-:Y:S01]  /*81030*/  IMAD R14, R2.reuse, 0x13e, RZ ;  /* 0x0000013e020e7824 */ /* 0x040fe200078e02ff */
[----:B------:R1:W-:Y:S01]  /*81040*/  STL.64 [R1+0xe28], R28 ;  /* 0x000e281c01007387 */ /* 0x0003e20000100a00 */
[----:B------:R-:W-:-:S03]  /*81050*/  IMAD R12, R2, 0x13d, RZ ;  /* 0x0000013d020c7824 */ /* 0x000fc600078e02ff */
[----:B------:R2:W-:Y:S01]  /*81060*/  STL.64 [R1+0xe20], R4 ;  /* 0x000e200401007387 */ /* 0x0005e20000100a00 */
[C---:B0-----:R-:W-:Y:S02]  /*81070*/  IMAD R6, R2.reuse, 0x2fc, RZ ;  /* 0x000002fc02067824 */ /* 0x041fe400078e02ff */
[C---:B------:R-:W-:Y:S01]  /*81080*/  IMAD R7, R2.reuse, 0x2fe, RZ ;  /* 0x000002fe02077824 */ /* 0x040fe200078e02ff */
[-C--:B-1----:R-:W-:Y:S01]  /*81090*/  IADD3 R28, P6, R13, R26.reuse, RZ ;  /* 0x0000001a0d1c7210 */ /* 0x082fe20007fde0ff */
[C---:B------:R-:W-:Y:S01]  /*810a0*/  IMAD R13, R2.reuse, 0x27e, RZ ;  /* 0x0000027e020d7824 */ /* 0x040fe200078e02ff */
[----:B--2---:R-:W-:Y:S01]  /*810b0*/  IADD3 R4, P5, R19, R26, RZ ;  /* 0x0000001a13047210 */ /* 0x004fe20007fbe0ff */
[----:B------:R-:W-:-:S03]  /*810c0*/  IMAD R19, R2, 0x280, RZ ;  /* 0x0000028002137824 */ /* 0x000fc600078e02ff */
[-C--:B------:R-:W-:Y:S01]  /*810d0*/  LEA.HI.X.SX32 R5, R14, R27.reuse, 0x1, P5 ;  /* 0x0000001b0e057211 */ /* 0x080fe200028f0eff */
[----:B------:R0:W-:Y:S01]  /*810e0*/  STL.64 [R1+0x1e30], R6 ;  /* 0x001e300601007387 */ /* 0x0001e20000100a00 */
[----:B------:R-:W-:Y:S01]  /*810f0*/  LEA.HI.X.SX32 R29, R12, R27, 0x1, P6 ;  /* 0x0000001b0c1d7211 */ /* 0x000fe200030f0eff */
[C---:B------:R-:W-:Y:S02]  /*81100*/  IMAD R11, R2.reuse, 0x13f, RZ ;  /* 0x0000013f020b7824 */ /* 0x040fe400078e02ff */
[----:B------:R1:W-:Y:S01]  /*81110*/  STL.64 [R1+0xe10], R4 ;  /* 0x000e100401007387 */ /* 0x0003e20000100a00 */
[C---:B------:R-:W-:Y:S02]  /*81120*/  IMAD R14, R2.reuse, 0x140, RZ ;  /* 0x00000140020e7824 */ /* 0x040fe400078e02ff */
[----:B------:R-:W-:Y:S01]  /*81130*/  IMAD R12, R2, 0x282, RZ ;  /* 0x00000282020c7824 */ /* 0x000fe200078e02ff */
[-C--:B0-----:R-:W-:Y:S02]  /*81140*/  IADD3 R6, P6, R13, R26.reuse, RZ ;  /* 0x0000001a0d067210 */ /* 0x081fe40007fde0ff */
[----:B-1----:R-:W-:-:S02]  /*81150*/  IADD3 R4, P5, R19, R26, RZ ;  /* 0x0000001a13047210 */ /* 0x002fc40007fbe0ff */
        /* <DEDUP_REMOVED lines=100> */
[-C--:B0-----:R-:W-:Y:S01]  /*817a0*/  IADD3 R6, P6, R29, R26.reuse, RZ ;  /* 0x0000001a1d067210 */ /* 0x081fe20007fde0ff */
[----:B------:R-:W-:Y:S01]  /*817b0*/  IMAD R29, R2, 0x154, RZ ;  /* 0x00000154021d7824 */ /* 0x000fe200078e02ff */
[----:B-1----:R-:W-:-:S02]  /*817c0*/  IADD3 R4, P5, R11, R26, RZ ;  /* 0x0000001a0b047210 */ /* 0x002fc40007fbe0ff */
[-C--:B------:R-:W-:Y:S01]  /*817d0*/  LEA.HI.X.SX32 R7, R21, R27.reuse, 0x1, P6 ;  /* 0x0000001b15077211 */ /* 0x080fe200030f0eff */
[C---:B------:R-:W-:Y:S01]  /*817e0*/  IMAD R11, R2.reuse, 0x2ac, RZ ;  /* 0x000002ac020b7824 */ /* 0x040fe200078e02ff */
[-C--:B------:R-:W-:Y:S01]  /*817f0*/  LEA.HI.X.SX32 R5, R29, R27.reuse, 0x1, P5 ;  /* 0x0000001b1d057211 */ /* 0x080fe200028f0eff */
[C---:B------:R-:W-:Y:S02]  /*81800*/  IMAD R28, R2.reuse, 0x2aa, RZ ;  /* 0x000002aa021c7824 */ /* 0x040fe400078e02ff */
[----:B------:R0:W-:Y:S01]  /*81810*/  STL.64 [R1+0xd68], R6 ;  /* 0x000d680601007387 */ /* 0x0001e20000100a00 */
[C---:B------:R-:W-:Y:S02]  /*81820*/  IMAD R29, R2.reuse, 0x156, RZ ;  /* 0x00000156021d7824 */ /* 0x040fe400078e02ff */
[----:B------:R-:W-:Y:S01]  /*81830*/  IMAD R21, R2, 0x155, RZ ;  /* 0x0000015502157824 */ /* 0x000fe200078e02ff */
[----:B------:R1:W-:Y:S01]  /*81840*/  STL.64 [R1+0xd60], R4 ;  /* 0x000d600401007387 */ /* 0x0003e20000100a00 */
[-C--:B0-----:R-:W-:Y:S01]  /*81850*/  IADD3 R6, P6, R28, R26.reuse, RZ ;  /* 0x0000001a1c067210 */ /* 0x081fe20007fde0ff */
[C---:B------:R-:W-:Y:S01]  /*81860*/  IMAD R28, R2.reuse, 0x2ae, RZ ;  /* 0x000002ae021c7824 */ /* 0x040fe200078e02ff */
[----:B-1----:R-:W-:Y:S01]  /*81870*/  IADD3 R4, P5, R11, R26, RZ ;  /* 0x0000001a0b047210 */ /* 0x002fe20007fbe0ff */
[----:B------:R-:W-:Y:S01]  /*81880*/  IMAD R11, R2, 0x2b0, RZ ;  /* 0x000002b0020b7824 */ /* 0x000fe200078e02ff */
[----:B------:R-:W-:-:S02]  /*81890*/  LEA.HI.X.SX32 R7, R21, R27, 0x1, P6 ;  /* 0x0000001b15077211 */ /* 0x000fc400030f0eff */
[----:B------:R-:W-:Y:S02]  /*818a0*/  LEA.HI.X.SX32 R5, R29, R27, 0x1, P5 ;  /* 0x0000001b1d057211 */ /* 0x000fe400028f0eff */
[-C--:B------:R-:W-:Y:S01]  /*818b0*/  IADD3 R20, P6, R28, R26.reuse, RZ ;  /* 0x0000001a1c147210 */ /* 0x080fe20007fde0ff */
[C---:B------:R-:W-:Y:S02]  /*818c0*/  IMAD R28, R2.reuse, 0x158, RZ ;  /* 0x00000158021c7824 */ /* 0x040fe400078e02ff */
[----:B------:R0:W-:Y:S04]  /*818d0*/  STL.64 [R1+0xd50], R4 ;  /* 0x000d500401007387 */ /* 0x0001e80000100a00 */
[----:B------:R1:W-:Y:S01]  /*818e0*/  STL.64 [R1+0xd58], R6 ;  /* 0x000d580601007387 */ /* 0x0003e20000100a00 */
[C---:B------:R-:W-:Y:S01]  /*818f0*/  IMAD R29, R2.reuse, 0x2b4, RZ ;  /* 0x000002b4021d7824 */ /* 0x040fe200078e02ff */
[----:B0-----:R-:W-:Y:S01]  /*81900*/  IADD3 R4, P5, R11, R26, RZ ;  /* 0x0000001a0b047210 */ /* 0x001fe20007fbe0ff */
[----:B-1----:R-:W-:-:S03]  /*81910*/  IMAD R6, R2, 0x157, RZ ;  /* 0x0000015702067824 */ /* 0x002fc600078e02ff */
[-C--:B------:R-:W-:Y:S01]  /*81920*/  LEA.HI.X.SX32 R5, R28, R27.reuse, 0x1, P5 ;  /* 0x0000001b1c057211 */ /* 0x080fe200028f0eff */
[----:B------:R-:W-:Y:S01]  /*81930*/  IMAD R7, R2, 0x2b2, RZ ;  /* 0x000002b202077824 */ /* 0x000fe200078e02ff */
[----:B------:R-:W-:-:S03]  /*81940*/  LEA.HI.X.SX32 R21, R6, R27, 0x1, P6 ;  /* 0x0000001b06157211 */ /* 0x000fc600030f0eff */
[----:B------:R0:W-:Y:S01]  /*81950*/  STL.64 [R1+0xd40], R4 ;  /* 0x000d400401007387 */ /* 0x0001e20000100a00 */
[----:B------:R-:W-:-:S03]  /*81960*/  IADD3 R6, P6, R7, R26, RZ ;  /* 0x0000001a07067210 */ /* 0x000fc60007fde0ff */
[----:B------:R1:W-:Y:S01]  /*81970*/  STL.64 [R1+0xd48], R20 ;  /* 0x000d481401007387 */ /* 0x0003e20000100a00 */
[----:B0-----:R-:W-:Y:S01]  /*81980*/  IADD3 R4, P5, R29, R26, RZ ;  /* 0x0000001a1d047210 */ /* 0x001fe20007fbe0ff */
[C---:B------:R-:W-:Y:S02]  /*81990*/  IMAD R29, R2.reuse, 0x15a, RZ ;  /* 0x0000015a021d7824 */ /* 0x040fe400078e02ff */
[----:B-1----:R-:W-:-:S03]  /*819a0*/  IMAD R21, R2, 0x159, RZ ;  /* 0x0000015902157824 */ /* 0x002fc600078e02ff */
[-C--:B------:R-:W-:Y:S01]  /*819b0*/  LEA.HI.X.SX32 R5, R29, R27.reuse, 0x1, P5 ;  /* 0x0000001b1d057211 */ /* 0x080fe200028f0eff */
[C---:B------:R-:W-:Y:S01]  /*819c0*/  IMAD R28, R2.reuse, 0x2b6, RZ ;  /* 0x000002b6021c7824 */ /* 0x040fe200078e02ff */
[----:B------:R-:W-:Y:S01]  /*819d0*/  LEA.HI.X.SX32 R7, R21, R27, 0x1, P6 ;  /* 0x0000001b15077211 */ /* 0x000fe200030f0eff */
[----:B------:R-:W-:Y:S02]  /*819e0*/  IMAD R10, R2, 0x2b8, RZ ;  /* 0x000002b8020a7824 */ /* 0x000fe400078e02ff */
[----:B------:R0:W-:Y:S01]  /*819f0*/  STL.64 [R1+0xd30], R4 ;  /* 0x000d300401007387 */ /* 0x0001e20000100a00 */
[-C--:B------:R-:W-:Y:S01]  /*81a00*/  IADD3 R20, P6, R28, R26.reuse, RZ ;  /* 0x0000001a1c147210 */ /* 0x080fe20007fde0ff */
[C---:B------:R-:W-:Y:S02]  /*81a10*/  IMAD R28, R2.reuse, 0x15c, RZ ;  /* 0x0000015c021c7824 */ /* 0x040fe400078e02ff */
[----:B------:R1:W-:Y:S01]  /*81a20*/  STL.64 [R1+0xd38], R6 ;  /* 0x000d380601007387 */ /* 0x0003e20000100a00 */
[----:B------:R-:W-:Y:S01]  /*81a30*/  IMAD R29, R2, 0x2bc, RZ ;  /* 0x000002bc021d7824 */ /* 0x000fe200078e02ff */
[----:B0-----:R-:W-:Y:S01]  /*81a40*/  IADD3 R4, P5, R10, R26, RZ ;  /* 0x0000001a0a047210 */ /* 0x001fe20007fbe0ff */
[----:B-1----:R-:W-:-:S03]  /*81a50*/  IMAD R6, R2, 0x15b, RZ ;  /* 0x0000015b02067824 */ /* 0x002fc600078e02ff */
[-C--:B------:R-:W-:Y:S01]  /*81a60*/  LEA.HI.X.SX32 R5, R28, R27.reuse, 0x1, P5 ;  /* 0x0000001b1c057211 */ /* 0x080fe200028f0eff */
[----:B------:R-:W-:Y:S01]  /*81a70*/  IMAD R7, R2, 0x2ba, RZ ;  /* 0x000002ba02077824 */ /* 0x000fe200078e02ff */
[----:B------:R-:W-:Y:S01]  /*81a80*/  LEA.HI.X.SX32 R21, R6, R27, 0x1, P6 ;  /* 0x0000001b06157211 */ /* 0x000fe200030f0eff */
[C---:B------:R-:W-:Y:S02]  /*81a90*/  IMAD R6, R2.reuse, 0x15d, RZ ;  /* 0x0000015d02067824 */ /* 0x040fe400078e02ff */
[----:B------:R-:W-:Y:S02]  /*81aa0*/  IMAD R28, R2, 0x15e, RZ ;  /* 0x0000015e021c7824 */ /* 0x000fe400078e02ff */
[----:B------:R0:W-:Y:S04]  /*81ab0*/  STL.64 [R1+0xd28], R20 ;  /* 0x000d281401007387 */ /* 0x0001e80000100a00 */
[----:B------:R1:W-:Y:S01]  /*81ac0*/  STL.64 [R1+0xd20], R4 ;  /* 0x000d200401007387 */ /* 0x0003e20000100a00 */
[----:B0-----:R-:W-:-:S02]  /*81ad0*/  IADD3 R20, P6, R7, R26, RZ ;  /* 0x0000001a07147210 */ /* 0x001fc40007fde0ff */
[-C--:B-1----:R-:W-:Y:S02]  /*81ae0*/  IADD3 R4, P5, R29, R26.reuse, RZ ;  /* 0x0000001a1d047210 */ /* 0x082fe40007fbe0ff */
[-C--:B------:R-:W-:Y:S02]  /*81af0*/  LEA.HI.X.SX32 R21, R6, R27.reuse, 0x1, P6 ;  /* 0x0000001b06157211 */ /* 0x080fe400030f0eff */
[----:B------:R-:W-:Y:S01]  /*81b00*/  LEA.HI.X.SX32 R5, R28, R27, 0x1, P5 ;  /* 0x0000001b1c057211 */ /* 0x000fe200028f0eff */
[C---:B------:R-:W-:Y:S02]  /*81b10*/  IMAD R29, R2.reuse, 0x2c0, RZ ;  /* 0x000002c0021d7824 */ /* 0x040fe400078e02ff */
[C---:B------:R-:W-:Y:S01]  /*81b20*/  IMAD R7, R2.reuse, 0x2be, RZ ;  /* 0x000002be02077824 */ /* 0x040fe200078e02ff */
[----:B------:R0:W-:Y:S01]  /*81b30*/  STL.64 [R1+0xd18], R20 ;  /* 0x000d181401007387 */ /* 0x0001e20000100a00 */
[----:B------:R-:W-:Y:S01]  /*81b40*/  IMAD R28, R2, 0x15f, RZ ;  /* 0x0000015f021c7824 */ /* 0x000fe200078e02ff */
[----:B------:R-:W-:-:S02]  /*81b50*/  IADD3 R6, P5, R29, R26, RZ ;  /* 0x0000001a1d067210 */ /* 0x000fc40007fbe0ff */
[----:B------:R1:W-:Y:S01]  /*81b60*/  STL.64 [R1+0xd10], R4 ;  /* 0x000d100401007387 */ /* 0x0003e20000100a00 */
[C---:B------:R-:W-:Y:S01]  /*81b70*/  IMAD R29, R2.reuse, 0x2c2, RZ ;  /* 0x000002c2021d7824 */ /* 0x040fe200078e02ff */
[----:B0-----:R-:W-:Y:S01]  /*81b80*/  IADD3 R20, P6, R7, R26, RZ ;  /* 0x0000001a07147210 */ /* 0x001fe20007fde0ff */
[----:B-1----:R-:W-:-:S03]  /*81b90*/  IMAD R4, R2, 0x160, RZ ;  /* 0x0000016002047824 */ /* 0x002fc600078e02ff */
[-C--:B------:R-:W-:Y:S02]  /*81ba0*/  LEA.HI.X.SX32 R21, R28, R27.reuse, 0x1, P6 ;  /* 0x0000001b1c157211 */ /* 0x080fe400030f0eff */
[----:B------:R-:W-:Y:S02]  /*81bb0*/  LEA.HI.X.SX32 R7, R4, R27, 0x1, P5 ;  /* 0x0000001b04077211 */ /* 0x000fe400028f0eff */
[----:B------:R-:W-:-:S03]  /*81bc0*/  IADD3 R28, P6, R29, R26, RZ ;  /* 0x0000001a1d1c7210 */ /* 0x000fc60007fde0ff */
[----:B------:R-:W-:Y:S04]  /*81bd0*/  STL.64 [R1+0xd00], R6 ;  /* 0x000d000601007387 */ /* 0x000fe80000100a00 */
[----:B------:R0:W-:Y:S02]  /*81be0*/  STL.64 [R1+0xd08], R20 ;  /* 0x000d081401007387 */ /* 0x0001e40000100a00 */
[----:B0-----:R-:W-:-:S05]  /*81bf0*/  IMAD R20, R2, 0x161, RZ ;  /* 0x0000016102147824 */ /* 0x001fca00078e02ff */
[----:B------:R-:W-:-:S05]  /*81c00*/  LEA.HI.X.SX32 R29, R20, R27, 0x1, P6 ;  /* 0x0000001b141d7211 */ /* 0x000fca00030f0eff */
[----:B------:R0:W-:Y:S04]  /*81c10*/  STL.64 [R1+0xcf8], R28 ;  /* 0x000cf81c01007387 */ /* 0x0001e80000100a00 */
[----:B0-----:R-:W2:Y:S01]  /*81c20*/  LDL.LU.64 R28, [R1+0x1e40] ;  /* 0x001e4000011c7983 */ /* 0x001ea20000300a00 */
[C---:B------:R-:W-:Y:S02]  /*81c30*/  IMAD R5, R2.reuse, 0x2c4, RZ ;  /* 0x000002c402057824 */ /* 0x040fe400078e02ff */
[----:B------:R-:W-:-:S03]  /*81c40*/  IMAD R4, R2, 0x162, RZ ;  /* 0x0000016202047824 */ /* 0x000fc600078e02ff */
[----:B------:R-:W-:Y:S01]  /*81c50*/  IADD3 R6, P5, R5, R26, RZ ;  /* 0x0000001a05067210 */ /* 0x000fe20007fbe0ff */
[----:B------:R-:W-:-:S03]  /*81c60*/  IMAD R21, R2, 0x2c6, RZ ;  /* 0x000002c602157824 */ /* 0x000fc600078e02ff */
[-C--:B------:R-:W-:Y:S01]  /*81c70*/  LEA.HI.X.SX32 R7, R4, R27.reuse, 0x1, P5 ;  /* 0x0000001b04077211 */ /* 0x080fe200028f0eff */
[C---:B------:R-:W-:Y:S01]  /*81c80*/  IMAD R5, R2.reuse, 0x2c8, RZ ;  /* 0x000002c802057824 */ /* 0x040fe200078e02ff */
[-C--:B------:R-:W-:Y:S01]  /*81c90*/  IADD3 R20, P6, R21, R26.reuse, RZ ;  /* 0x0000001a15147210 */ /* 0x080fe20007fde0ff */
[C---:B------:R-:W-:Y:S02]  /*81ca0*/  IMAD R21, R2.reuse, 0x163, RZ ;  /* 0x0000016302157824 */ /* 0x040fe400078e02ff */
[----:B------:R0:W-:Y:S01]  /*81cb0*/  STL.64 [R1+0xcf0], R6 ;  /* 0x000cf00601007387 */ /* 0x0001e20000100a00 */
[----:B------:R-:W-:Y:S02]  /*81cc0*/  IADD3 R4, P5, R5, R26, RZ ;  /* 0x0000001a05047210 */ /* 0x000fe40007fbe0ff */
[----:B------:R-:W-:Y:S01]  /*81cd0*/  LEA.HI.X.SX32 R21, R21, R27, 0x1, P6 ;  /* 0x0000001b15157211 */ /* 0x000fe200030f0eff */
[C---:B0-----:R-:W-:Y:S02]  /*81ce0*/  IMAD R7, R2.reuse, 0x164, RZ ;  /* 0x0000016402077824 */ /* 0x041fe400078e02ff */
[----:B------:R-:W-:-:S03]  /*81cf0*/  IMAD R6, R2, 0x2ca, RZ ;  /* 0x000002ca02067824 */ /* 0x000fc600078e02ff */
[----:B------:R-:W-:Y:S01]  /*81d00*/  LEA.HI.X.SX32 R5, R7, R27, 0x1, P5 ;  /* 0x0000001b07057211 */ /* 0x000fe200028f0eff */
[----:B------:R0:W-:Y:S04]  /*81d10*/  STL.64 [R1+0xce8], R20 ;  /* 0x000ce81401007387 */ /* 0x0001e80000100a00 */
[----:B------:R-:W-:Y:S01]  /*81d20*/  STL.64 [R1+0xce0], R4 ;  /* 0x000ce00401007387 */ /* 0x000fe20000100a00 */
[----:B------:R-:W-:Y:S01]  /*81d30*/  IMAD R7, R2, 0x2ce, RZ ;  /* 0x000002ce02077824 */ /* 0x000fe200078e02ff */
[----:B0-----:R-:W-:Y:S01]  /*81d40*/  IADD3 R20, P6, R6, R26, RZ ;  /* 0x0000001a06147210 */ /* 0x001fe20007fde0ff */
[C---:B------:R-:W-:Y:S02]  /*81d50*/  IMAD R6, R2.reuse, 0x165, RZ ;  /* 0x0000016502067824 */ /* 0x040fe400078e02ff */
[----:B------:R-:W-:-:S03]  /*81d60*/  IMAD R25, R2, 0x2d0, RZ ;  /* 0x000002d002197824 */ /* 0x000fc600078e02ff */
[----:B------:R-:W-:Y:S01]  /*81d70*/  LEA.HI.X.SX32 R21, R6, R27, 0x1, P6 ;  /* 0x0000001b06157211 */ /* 0x000fe200030f0eff */
[----:B------:R-:W-:-:S04]  /*81d80*/  IMAD R6, R2, 0x167, RZ ;  /* 0x0000016702067824 */ /* 0x000fc800078e02ff */
[----:B------:R0:W-:Y:S02]  /*81d90*/  STL.64 [R1+0xcd8], R20 ;  /* 0x000cd81401007387 */ /* 0x0001e40000100a00 */
[----:B0-----:R-:W-:Y:S01]  /*81da0*/  IADD3 R20, P6, R7, R26, RZ ;  /* 0x0000001a07147210 */ /* 0x001fe20007fde0ff */
[----:B------:R-:W-:-:S03]  /*81db0*/  IMAD R7, R2, 0x2d2, RZ ;  /* 0x000002d202077824 */ /* 0x000fc600078e02ff */
[----:B------:R-:W-:Y:S01]  /*81dc0*/  LEA.HI.X.SX32 R21, R6, R27, 0x1, P6 ;  /* 0x0000001b06157211 */ /* 0x000fe200030f0eff */
[C---:B------:R-:W-:Y:S02]  /*81dd0*/  IMAD R6, R2.reuse, 0x169, RZ ;  /* 0x0000016902067824 */ /* 0x040fe400078e02ff */
[C---:B------:R-:W-:Y:S02]  /*81de0*/  IMAD R23, R2.reuse, 0x2d8, RZ ;  /* 0x000002d802177824 */ /* 0x040fe400078e02ff */
[C---:B------:R-:W-:Y:S02]  /*81df0*/  IMAD R9, R2.reuse, 0x2dc, RZ ;  /* 0x000002dc02097824 */ /* 0x040fe400078e02ff */
[C---:B------:R-:W-:Y:S02]  /*81e00*/  IMAD R22, R2.reuse, 0x2e0, RZ ;  /* 0x000002e002167824 */ /* 0x040fe400078e02ff */
[C---:B------:R-:W-:Y:S02]  /*81e10*/  IMAD R8, R2.reuse, 0x2e4, RZ ;  /* 0x000002e402087824 */ /* 0x040fe400078e02ff */
[----:B------:R-:W-:-:S02]  /*81e20*/  IMAD R16, R2, 0x2e8, RZ ;  /* 0x000002e802107824 */ /* 0x000fc400078e02ff */
[C---:B------:R-:W-:Y:S01]  /*81e30*/  IMAD R24, R2.reuse, 0x2ec, RZ ;  /* 0x000002ec02187824 */ /* 0x040fe200078e02ff */
[----:B--2---:R-:W-:Y:S01]  /*81e40*/  IADD3 R4, P5, R29, R26, RZ ;  /* 0x0000001a1d047210 */ /* 0x004fe20007fbe0ff */
[----:B------:R-:W-:-:S05]  /*81e50*/  IMAD R29, R2, 0x166, RZ ;  /* 0x00000166021d7824 */ /* 0x000fca00078e02ff */
[----:B------:R-:W-:Y:S01]  /*81e60*/  LEA.HI.X.SX32 R5, R29, R27, 0x1, P5 ;  /* 0x0000001b1d057211 */ /* 0x000fe200028f0eff */
[----:B------:R-:W-:-:S04]  /*81e70*/  IMAD R29, R2, 0x168, RZ ;  /* 0x00000168021d7824 */ /* 0x000fc800078e02ff */
[----:B------:R0:W-:Y:S04]  /*81e80*/  STL.64 [R1+0xcd0], R4 ;  /* 0x000cd00401007387 */ /* 0x0001e80000100a00 */
[----:B------:R1:W-:Y:S01]  /*81e90*/  STL.64 [R1+0xcc8], R20 ;  /* 0x000cc81401007387 */ /* 0x0003e20000100a00 */
[----:B0-----:R-:W-:-:S04]  /*81ea0*/  IADD3 R4, P5, R25, R26, RZ ;  /* 0x0000001a19047210 */ /* 0x001fc80007fbe0ff */
[----:B------:R-:W-:Y:S02]  /*81eb0*/  LEA.HI.X.SX32 R5, R29, R27, 0x1, P5 ;  /* 0x0000001b1d057211 */ /* 0x000fe400028f0eff */
[----:B-1----:R-:W-:-:S03]  /*81ec0*/  IADD3 R20, P6, R7, R26, RZ ;  /* 0x0000001a07147210 */ /* 0x002fc60007fde0ff */
[----:B------:R0:W-:Y:S01]  /*81ed0*/  STL.64 [R1+0xcc0], R4 ;  /* 0x000cc00401007387 */ /* 0x0001e20000100a00 */
[-C--:B------:R-:W-:Y:S01]  /*81ee0*/  LEA.HI.X.SX32 R21, R6, R27.reuse, 0x1, P6 ;  /* 0x0000001b06157211 */ /* 0x080fe200030f0eff */
[----:B------:R-:W-:Y:S01]  /*81ef0*/  IMAD R7, R2, 0x2d6, RZ ;  /* 0x000002d602077824 */ /* 0x000fe200078e02ff */
[----:B0-----:R-:W-:Y:S01]  /*81f00*/  IADD3 R4, P5, R28, R26, RZ ;  /* 0x0000001a1c047210 */ /* 0x001fe20007fbe0ff */
[C---:B------:R-:W-:Y:S02]  /*81f10*/  IMAD R28, R2.reuse, 0x16a, RZ ;  /* 0x0000016a021c7824 */ /* 0x040fe400078e02ff */
[----:B------:R0:W-:Y:S01]  /*81f20*/  STL.64 [R1+0xcb8], R20 ;  /* 0x000cb81401007387 */ /* 0x0001e20000100a00 */
[----:B------:R-:W-:Y:S02]  /*81f30*/  IMAD R6, R2, 0x16b, RZ ;  /* 0x0000016b02067824 */ /* 0x000fe400078e02ff */
[----:B------:R-:W-:Y:S01]  /*81f40*/  LEA.HI.X.SX32 R5, R28, R27, 0x1, P5 ;  /* 0x0000001b1c057211 */ /* 0x000fe200028f0eff */
[----:B------:R-:W-:-:S04]  /*81f50*/  IMAD R28, R2, 0x16c, RZ ;  /* 0x0000016c021c7824 */ /* 0x000fc800078e02ff */
[----:B------:R1:W-:Y:S01]  /*81f60*/  STL.64 [R1+0xcb0], R4 ;  /* 0x000cb00401007387 */ /* 0x0003e20000100a00 */
[----:B0-----:R-:W-:Y:S01]  /*81f70*/  IADD3 R20, P6, R7, R26, RZ ;  /* 0x0000001a07147210 */ /* 0x001fe20007fde0ff */
[----:B------:R-:W-:-:S03]  /*81f80*/  IMAD R7, R2, 0x2da, RZ ;  /* 0x000002da02077824 */ /* 0x000fc600078e02ff */
[----:B------:R-:W-:Y:S02]  /*81f90*/  LEA.HI.X.SX32 R21, R6, R27, 0x1, P6 ;  /* 0x0000001b06157211 */ /* 0x000fe400030f0eff */
[----:B-1----:R-:W-:-:S03]  /*81fa0*/  IADD3 R4, P5, R23, R26, RZ ;  /* 0x0000001a17047210 */ /* 0x002fc60007fbe0ff */
[----:B------:R0:W-:Y:S01]  /*81fb0*/  STL.64 [R1+0xca8], R20 ;  /* 0x000ca81401007387 */ /* 0x0001e20000100a00 */
[----:B------:R-:W-:Y:S01]  /*81fc0*/  LEA.HI.X.SX32 R5, R28, R27, 0x1, P5 ;  /* 0x0000001b1c057211 */ /* 0x000fe200028f0eff */
[C---:B------:R-:W-:Y:S02]  /*81fd0*/  IMAD R6, R2.reuse, 0x16d, RZ ;  /* 0x0000016d02067824 */ /* 0x040fe400078e02ff */
[C---:B------:R-:W-:Y:S02]  /*81fe0*/  IMAD R28, R2.reuse, 0x16e, RZ ;  /* 0x0000016e021c7824 */ /* 0x040fe400078e02ff */
        /* <DEDUP_REMOVED lines=13> */
[----:B-1----:R-:W-:Y:S01]  /*820c0*/  IADD3 R4, P5, R22, R26, RZ ;  /* 0x0000001a16047210 */ /* 0x002fe20007fbe0ff */
[----:B------:R-:W-:-:S03]  /*820d0*/  IMAD R22, R2, 0x330, RZ ;  /* 0x0000033002167824 */ /* 0x000fc600078e02ff */
[-C--:B------:R-:W-:Y:S02]  /*820e0*/  LEA.HI.X.SX32 R5, R28, R27.reuse, 0x1, P5 ;  /* 0x0000001b1c057211 */ /* 0x080fe400028f0eff */
[----:B------:R-:W-:Y:S01]  /*820f0*/  STL [R1+0x1e14], R22 ;  /* 0x001e141601007387 */ /* 0x000fe20000100800 */
[-C--:B------:R-:W-:Y:S01]  /*82100*/  IADD3 R6, P6, R7, R26.reuse, RZ ;  /* 0x0000001a07067210 */ /* 0x080fe20007fde0ff */
[C---:B------:R-:W-:Y:S02]  /*82110*/  IMAD R7, R2.reuse, 0x171, RZ ;  /* 0x0000017102077824 */ /* 0x040fe400078e02ff */
[----:B------:R0:W-:Y:S01]  /*82120*/  STL.64 [R1+0xc88], R20 ;  /* 0x000c881401007387 */ /* 0x0001e20000100a00 */
[C---:B------:R-:W-:Y:S02]  /*82130*/  IMAD R28, R2.reuse, 0x172, RZ ;  /* 0x00000172021c7824 */ /* 0x040fe400078e02ff */
[C---:B------:R-:W-:Y:S01]  /*82140*/  IMAD R9, R2.reuse, 0x32e, RZ ;  /* 0x0000032e02097824 */ /* 0x040fe200078e02ff */
[----:B------:R-:W-:Y:S01]  /*82150*/  LEA.HI.X.SX32 R7, R7, R27, 0x1, P6 ;  /* 0x0000001b07077211 */ /* 0x000fe200030f0eff */
[----:B0-----:R-:W2:Y:S04]  /*82160*/  LDL.LU.64 R20, [R1+0x1e38] ;  /* 0x001e380001147983 */ /* 0x001ea80000300a00 */
[----:B------:R0:W-:Y:S01]  /*82170*/  STL.64 [R1+0xc80], R4 ;  /* 0x000c800401007387 */ /* 0x0001e20000100a00 */
[----:B------:R-:W-:Y:S01]  /*82180*/  IMAD R22, R2, 0x2e6, RZ ;  /* 0x000002e602167824 */ /* 0x000fe200078e02ff */
[----:B0-----:R-:W-:Y:S01]  /*82190*/  IADD3 R4, P5, R8, R26, RZ ;  /* 0x0000001a08047210 */ /* 0x001fe20007fbe0ff */
[----:B------:R-:W-:-:S03]  /*821a0*/  IMAD R8, R2, 0x332, RZ ;  /* 0x0000033202087824 */ /* 0x000fc600078e02ff */
[----:B------:R-:W-:Y:S02]  /*821b0*/  LEA.HI.X.SX32 R5, R28, R27, 0x1, P5 ;  /* 0x0000001b1c057211 */ /* 0x000fe400028f0eff */
[----:B------:R0:W-:Y:S01]  /*821c0*/  STL [R1+0x1e10], R8 ;  /* 0x001e100801007387 */ /* 0x0001e20000100800 */
[----:B------:R-:W-:-:S03]  /*821d0*/  IMAD R28, R2, 0x174, RZ ;  /* 0x00000174021c7824 */ /* 0x000fc600078e02ff */
[----:B------:R1:W-:Y:S04]  /*821e0*/  STL [R1+0x1e18], R9 ;  /* 0x001e180901007387 */ /* 0x0003e80000100800 */
[----:B------:R3:W-:Y:S01]  /*821f0*/  STL.64 [R1+0xc78], R6 ;  /* 0x000c780601007387 */ /* 0x0007e20000100a00 */
[-C--:B0-----:R-:W-:Y:S01]  /*82200*/  IADD3 R8, P6, R22, R26.reuse, RZ ;  /* 0x0000001a16087210 */ /* 0x081fe20007fde0ff */
[C---:B-1----:R-:W-:Y:S02]  /*82210*/  IMAD R9, R2.reuse, 0x173, RZ ;  /* 0x0000017302097824 */ /* 0x042fe400078e02ff */
[----:B---3--:R-:W3:Y:S04]  /*82220*/  LDL.LU.64 R6, [R1+0x1e30] ;  /* 0x001e300001067983 */ /* 0x008ee80000300a00 */
[----:B------:R0:W-:Y:S01]  /*82230*/  STL.64 [R1+0xc70], R4 ;  /* 0x000c700401007387 */ /* 0x0001e20000100a00 */
[----:B------:R-:W-:Y:S01]  /*82240*/  LEA.HI.X.SX32 R9, R9, R27, 0x1, P6 ;  /* 0x0000001b09097211 */ /* 0x000fe200030f0eff */
[----:B------:R-:W-:Y:S01]  /*82250*/  IMAD R22, R2, 0x2ea, RZ ;  /* 0x000002ea02167824 */ /* 0x000fe200078e02ff */
[----:B0-----:R-:W-:-:S04]  /*82260*/  IADD3 R4, P5, R16, R26, RZ ;  /* 0x0000001a10047210 */ /* 0x001fc80007fbe0ff */
[----:B------:R-:W-:Y:S01]  /*82270*/  LEA.HI.X.SX32 R5, R28, R27, 0x1, P5 ;  /* 0x0000001b1c057211 */ /* 0x000fe200028f0eff */
[----:B------:R0:W-:Y:S04]  /*82280*/  STL.64 [R1+0xc68], R8 ;  /* 0x000c680801007387 */ /* 0x0001e80000100a00 */
[----:B------:R1:W-:Y:S01]  /*82290*/  STL.64 [R1+0xc60], R4 ;  /* 0x000c600401007387 */ /* 0x0003e20000100a00 */
[C---:B------:R-:W-:Y:S02]  /*822a0*/  IMAD R29, R2.reuse, 0x32a, RZ ;  /* 0x0000032a021d7824 */ /* 0x040fe400078e02ff */
[C---:B------:R-:W-:Y:S02]  /*822b0*/  IMAD R28, R2.reuse, 0x336, RZ ;  /* 0x00000336021c7824 */ /* 0x040fe400078e02ff */
[----:B0-----:R-:W-:Y:S01]  /*822c0*/  IMAD R9, R2, 0x175, RZ ;  /* 0x0000017502097824 */ /* 0x001fe200078e02ff */
[----:B------:R-:W-:-:S02]  /*822d0*/  IADD3 R8, P6, R22, R26, RZ ;  /* 0x0000001a16087210 */ /* 0x000fc40007fde0ff */
[----:B-1----:R-:W-:Y:S01]  /*822e0*/  IADD3 R4, P5, R24, R26, RZ ;  /* 0x0000001a18047210 */ /* 0x002fe20007fbe0ff */
[----:B------:R-:W-:Y:S01]  /*822f0*/  IMAD R24, R2, 0x176, RZ ;  /* 0x0000017602187824 */ /* 0x000fe200078e02ff */
[-C--:B------:R-:W-:Y:S01]  /*82300*/  LEA.HI.X.SX32 R9, R9, R27.reuse, 0x1, P6 ;  /* 0x0000001b09097211 */ /* 0x080fe200030f0eff */
[----:B------:R-:W-:Y:S03]  /*82310*/  STL.64 [R1+0x1e20], R28 ;  /* 0x001e201c01007387 */ /* 0x000fe60000100a00 */
[----:B------:R-:W-:Y:S01]  /*82320*/  LEA.HI.X.SX32 R5, R24, R27, 0x1, P5 ;  /* 0x0000001b18057211 */ /* 0x000fe200028f0eff */
[----:B------:R-:W-:Y:S04]  /*82330*/  STL.64 [R1+0xc58], R8 ;  /* 0x000c580801007387 */ /* 0x000fe80000100a00 */
[----:B------:R0:W-:Y:S04]  /*82340*/  STL.64 [R1+0xc50], R4 ;  /* 0x000c500401007387 */ /* 0x0001e80000100a00 */
[----:B0-----:R-:W4:Y:S01]  /*82350*/  LDL.LU.64 R4, [R1+0x1e28] ;  /* 0x001e280001047983 */ /* 0x001f220000300a00 */
[----:B------:R-:W-:-:S02]  /*82360*/  IMAD R22, R2, 0x2ee, RZ ;  /* 0x000002ee02167824 */ /* 0x000fc400078e02ff */
[----:B------:R-:W-:-:S03]  /*82370*/  IMAD R18, R2, 0x2f0, RZ ;  /* 0x000002f002127824 */ /* 0x000fc600078e02ff */
[-C--:B------:R-:W-:Y:S01]  /*82380*/  IADD3 R8, P6, R22, R26.reuse, RZ ;  /* 0x0000001a16087210 */ /* 0x080fe20007fde0ff */
[----:B------:R-:W-:Y:S01]  /*82390*/  IMAD R22, R2, 0x177, RZ ;  /* 0x0000017702167824 */ /* 0x000fe200078e02ff */
[----:B------:R-:W-:Y:S01]  /*823a0*/  IADD3 R28, P5, R18, R26, RZ ;  /* 0x0000001a121c7210 */ /* 0x000fe20007fbe0ff */
[----:B------:R-:W-:-:S03]  /*823b0*/  IMAD R24, R2, 0x178, RZ ;  /* 0x0000017802187824 */ /* 0x000fc600078e02ff */
[-C--:B------:R-:W-:Y:S01]  /*823c0*/  LEA.HI.X.SX32 R9, R22, R27.reuse, 0x1, P6 ;  /* 0x0000001b16097211 */ /* 0x080fe200030f0eff */
[----:B------:R-:W-:Y:S01]  /*823d0*/  IMAD R15, R2, 0x2f4, RZ ;  /* 0x000002f4020f7824 */ /* 0x000fe200078e02ff */
[----:B------:R-:W-:-:S03]  /*823e0*/  LEA.HI.X.SX32 R29, R24, R27, 0x1, P5 ;  /* 0x0000001b181d7211 */ /* 0x000fc600028f0eff */
[----:B------:R-:W-:Y:S04]  /*823f0*/  STL.64 [R1+0xc48], R8 ;  /* 0x000c480801007387 */ /* 0x000fe80000100a00 */
[----:B------:R0:W-:Y:S01]  /*82400*/  STL.64 [R1+0xc40], R28 ;  /* 0x000c401c01007387 */ /* 0x0001e20000100a00 */
[C---:B------:R-:W-:Y:S01]  /*82410*/  IMAD R3, R2.reuse, 0x2f6, RZ ;  /* 0x000002f602037824 */ /* 0x040fe200078e02ff */
[----:B0-----:R-:W-:Y:S01]  /*82420*/  IADD3 R28, P5, R15, R26, RZ ;  /* 0x0000001a0f1c7210 */ /* 0x001fe20007fbe0ff */
[----:B------:R-:W-:-:S05]  /*82430*/  IMAD R15, R2, 0x17a, RZ ;  /* 0x0000017a020f7824 */ /* 0x000fca00078e02ff */
[----:B------:R-:W-:Y:S01]  /*82440*/  LEA.HI.X.SX32 R29, R15, R27, 0x1, P5 ;  /* 0x0000001b0f1d7211 */ /* 0x000fe200028f0eff */
[C---:B------:R-:W-:Y:S02]  /*82450*/  IMAD R22, R2.reuse, 0x17b, RZ ;  /* 0x0000017b02167824 */ /* 0x040fe400078e02ff */
[C---:B------:R-:W-:Y:S02]  /*82460*/  IMAD R13, R2.reuse, 0x300, RZ ;  /* 0x00000300020d7824 */ /* 0x040fe400078e02ff */
[C---:B------:R-:W-:Y:S02]  /*82470*/  IMAD R12, R2.reuse, 0x308, RZ ;  /* 0x00000308020c7824 */ /* 0x040fe400078e02ff */
[C---:B------:R-:W-:Y:S02]  /*82480*/  IMAD R19, R2.reuse, 0x30c, RZ ;  /* 0x0000030c02137824 */ /* 0x040fe400078e02ff */
[C---:B------:R-:W-:Y:S02]  /*82490*/  IMAD R14, R2.reuse, 0x310, RZ ;  /* 0x00000310020e7824 */ /* 0x040fe400078e02ff */
[----:B------:R-:W-:-:S02]  /*824a0*/  IMAD R17, R2, 0x314, RZ ;  /* 0x0000031402117824 */ /* 0x000fc400078e02ff */
[C---:B------:R-:W-:Y:S02]  /*824b0*/  IMAD R11, R2.reuse, 0x318, RZ ;  /* 0x00000318020b7824 */ /* 0x040fe400078e02ff */
        /* <DEDUP_REMOVED lines=8> */
[----:B------:R-:W-:Y:S01]  /*82540*/  LEA.HI.X.SX32 R9, R22, R27, 0x1, P6 ;  /* 0x0000001b16097211 */ /* 0x000fe200030f0eff */
[----:B------:R-:W-:-:S04]  /*82550*/  IMAD R22, R2, 0x17e, RZ ;  /* 0x0000017e02167824 */ /* 0x000fc800078e02ff */
[----:B------:R0:W-:Y:S01]  /*82560*/  STL.64 [R1+0xea0], R8 ;  /* 0x000ea00801007387 */ /* 0x0001e20000100a00 */
[----:B----4-:R-:W-:-:S04]  /*82570*/  IADD3 R28, P5, R4, R26, RZ ;  /* 0x0000001a041c7210 */ /* 0x010fc80007fbe0ff */
[----:B------:R-:W-:Y:S02]  /*82580*/  LEA.HI.X.SX32 R29, R21, R27, 0x1, P5 ;  /* 0x0000001b151d7211 */ /* 0x000fe400028f0eff */
[----:B---3--:R-:W-:-:S03]  /*82590*/  IADD3 R4, P5, R6, R26, RZ ;  /* 0x0000001a06047210 */ /* 0x008fc60007fbe0ff */
[----:B------:R1:W-:Y:S01]  /*825a0*/  STL.64 [R1+0xeb8], R28 ;  /* 0x000eb81c01007387 */ /* 0x0003e20000100a00 */
[----:B0-----:R-:W-:Y:S02]  /*825b0*/  IADD3 R8, P6, R5, R26, RZ ;  /* 0x0000001a05087210 */ /* 0x001fe40007fde0ff */
[----:B------:R-:W-:Y:S01]  /*825c0*/  LEA.HI.X.SX32 R5, R22, R27, 0x1, P5 ;  /* 0x0000001b16057211 */ /* 0x000fe200028f0eff */
[----:B-1----:R-:W-:-:S04]  /*825d0*/  IMAD R29, R2, 0x17d, RZ ;  /* 0x0000017d021d7824 */ /* 0x002fc800078e02ff */
[----:B------:R0:W-:Y:S01]  /*825e0*/  STL.64 [R1+0xec8], R4 ;  /* 0x000ec80401007387 */ /* 0x0001e20000100a00 */
[----:B------:R-:W-:Y:S02]  /*825f0*/  LEA.HI.X.SX32 R9, R29, R27, 0x1, P6 ;  /* 0x0000001b1d097211 */ /* 0x000fe400030f0eff */
[----:B------:R-:W-:-:S03]  /*82600*/  IADD3 R6, P6, R7, R26, RZ ;  /* 0x0000001a07067210 */ /* 0x000fc60007fde0ff */
[----:B------:R1:W-:Y:S01]  /*82610*/  STL.64 [R1+0xed0], R8 ;  /* 0x000ed00801007387 */ /* 0x0003e20000100a00 */
[C---:B------:R-:W-:Y:S01]  /*82620*/  IMAD R22, R2.reuse, 0x180, RZ ;  /* 0x0000018002167824 */ /* 0x040fe200078e02ff */
[----:B0-----:R-:W-:Y:S01]  /*82630*/  IADD3 R4, P5, R13, R26, RZ ;  /* 0x0000001a0d047210 */ /* 0x001fe20007fbe0ff */
[C---:B-1----:R-:W-:Y:S02]  /*82640*/  IMAD R9, R2.reuse, 0x17f, RZ ;  /* 0x0000017f02097824 */ /* 0x042fe400078e02ff */
[----:B------:R-:W-:-:S03]  /*82650*/  IMAD R8, R2, 0x302, RZ ;  /* 0x0000030202087824 */ /* 0x000fc600078e02ff */
        /* <DEDUP_REMOVED lines=64> */
[-C--:B------:R-:W-:Y:S02]  /*82a60*/  LEA.HI.X.SX32 R7, R29, R27.reuse, 0x1, P6 ;  /* 0x0000001b1d077211 */ /* 0x080fe400030f0eff */
[----:B------:R-:W-:Y:S02]  /*82a70*/  IADD3 R28, P6, R9, R26, RZ ;  /* 0x0000001a091c7210 */ /* 0x000fe40007fde0ff */
[-C--:B------:R-:W-:Y:S01]  /*82a80*/  LEA.HI.X.SX32 R5, R8, R27.reuse, 0x1, P5 ;  /* 0x0000001b08057211 */ /* 0x080fe200028f0eff */
[C---:B------:R-:W-:Y:S01]  /*82a90*/  IMAD R9, R2.reuse, 0x322, RZ ;  /* 0x0000032202097824 */ /* 0x040fe200078e02ff */
[----:B------:R-:W-:Y:S01]  /*82aa0*/  LEA.HI.X.SX32 R29, R3, R27, 0x1, P6 ;  /* 0x0000001b031d7211 */ /* 0x000fe200030f0eff */
[C---:B------:R-:W-:Y:S01]  /*82ab0*/  IMAD R22, R2.reuse, 0x320, RZ ;  /* 0x0000032002167824 */ /* 0x040fe200078e02ff */
[----:B------:R0:W-:Y:S01]  /*82ac0*/  STL.64 [R1+0xf50], R6 ;  /* 0x000f500601007387 */ /* 0x0001e20000100a00 */
[----:B------:R-:W-:-:S03]  /*82ad0*/  IMAD R8, R2, 0x190, RZ ;  /* 0x0000019002087824 */ /* 0x000fc600078e02ff */
[----:B------:R-:W-:Y:S04]  /*82ae0*/  STL.64 [R1+0xf48], R4 ;  /* 0x000f480401007387 */ /* 0x000fe80000100a00 */
[----:B------:R1:W-:Y:S01]  /*82af0*/  STL.64 [R1+0xf40], R28 ;  /* 0x000f401c01007387 */ /* 0x0003e20000100a00 */
[-C--:B0-----:R-:W-:Y:S02]  /*82b00*/  IADD3 R6, P5, R22, R26.reuse, RZ ;  /* 0x0000001a16067210 */ /* 0x081fe40007fbe0ff */
[----:B-1----:R-:W-:Y:S01]  /*82b10*/  IADD3 R28, P6, R9, R26, RZ ;  /* 0x0000001a091c7210 */ /* 0x002fe20007fde0ff */
[----:B------:R-:W-:Y:S01]  /*82b20*/  IMAD R9, R2, 0x191, RZ ;  /* 0x0000019102097824 */ /* 0x000fe200078e02ff */
[----:B------:R-:W-:-:S04]  /*82b30*/  LEA.HI.X.SX32 R7, R8, R27, 0x1, P5 ;  /* 0x0000001b08077211 */ /* 0x000fc800028f0eff */
[----:B------:R-:W-:Y:S01]  /*82b40*/  LEA.HI.X.SX32 R29, R9, R27, 0x1, P6 ;  /* 0x0000001b091d7211 */ /* 0x000fe200030f0eff */
[----:B------:R-:W-:Y:S04]  /*82b50*/  STL.64 [R1+0xf58], R6 ;  /* 0x000f580601007387 */ /* 0x000fe80000100a00 */
[----:B------:R0:W-:Y:S04]  /*82b60*/  STL.64 [R1+0xf70], R28 ;  /* 0x000f701c01007387 */ /* 0x0001e80000100a00 */
[----:B0-----:R-:W2:Y:S01]  /*82b70*/  LDL.LU.64 R28, [R1+0x1e20] ;  /* 0x001e2000011c7983 */ /* 0x001ea20000300a00 */
[----:B------:R-:W-:-:S02]  /*82b80*/  IMAD R22, R2, 0x324, RZ ;  /* 0x0000032402167824 */ /* 0x000fc400078e02ff */
[----:B------:R-:W-:-:S03]  /*82b90*/  IMAD R8, R2, 0x326, RZ ;  /* 0x0000032602087824 */ /* 0x000fc600078e02ff */
[-C--:B------:R-:W-:Y:S01]  /*82ba0*/  IADD3 R6, P5, R22, R26.reuse, RZ ;  /* 0x0000001a16067210 */ /* 0x080fe20007fbe0ff */
[----:B------:R-:W-:Y:S01]  /*82bb0*/  IMAD R22, R2, 0x192, RZ ;  /* 0x0000019202167824 */ /* 0x000fe200078e02ff */
[----:B------:R-:W-:-:S04]  /*82bc0*/  IADD3 R8, P6, R8, R26, RZ ;  /* 0x0000001a08087210 */ /* 0x000fc80007fde0ff */
[----:B------:R-:W-:Y:S01]  /*82bd0*/  LEA.HI.X.SX32 R7, R22, R27, 0x1, P5 ;  /* 0x0000001b16077211 */ /* 0x000fe200028f0eff */
[C---:B------:R-:W-:Y:S02]  /*82be0*/  IMAD R22, R2.reuse, 0x193, RZ ;  /* 0x0000019302167824 */ /* 0x040fe400078e02ff */
[----:B------:R-:W-:-:S03]  /*82bf0*/  IMAD R25, R2, 0x328, RZ ;  /* 0x0000032802197824 */ /* 0x000fc600078e02ff */
[----:B------:R-:W-:Y:S01]  /*82c00*/  LEA.HI.X.SX32 R9, R22, R27, 0x1, P6 ;  /* 0x0000001b16097211 */ /* 0x000fe200030f0eff */
[----:B------:R0:W-:Y:S04]  /*82c10*/  STL.64 [R1+0xf68], R6 ;  /* 0x000f680601007387 */ /* 0x0001e80000100a00 */
[----:B------:R2:W-:Y:S01]  /*82c20*/  STL.64 [R1+0xf60], R8 ;  /* 0x000f600801007387 */ /* 0x0005e20000100a00 */
[----:B0-----:R-:W-:Y:S01]  /*82c30*/  IADD3 R6, P5, R25, R26, RZ ;  /* 0x0000001a19067210 */ /* 0x001fe20007fbe0ff */
[----:B------:R-:W-:-:S05]  /*82c40*/  IMAD R25, R2, 0x194, RZ ;  /* 0x0000019402197824 */ /* 0x000fca00078e02ff */
[----:B------:R-:W-:-:S05]  /*82c50*/  LEA.HI.X.SX32 R7, R25, R27, 0x1, P5 ;  /* 0x0000001b19077211 */ /* 0x000fca00028f0eff */
[----:B------:R-:W-:Y:S01]  /*82c60*/  STL.64 [R1+0xf78], R6 ;  /* 0x000f780601007387 */ /* 0x000fe20000100a00 */
[----:B--2---:R-:W-:Y:S01]  /*82c70*/  IADD3 R8, P6, R29, R26, RZ ;  /* 0x0000001a1d087210 */ /* 0x004fe20007fde0ff */
[----:B------:R-:W-:-:S05]  /*82c80*/  IMAD R29, R2, 0x195, RZ ;  /* 0x00000195021d7824 */ /* 0x000fca00078e02ff */
[----:B------:R-:W-:-:S05]  /*82c90*/  LEA.HI.X.SX32 R9, R29, R27, 0x1, P6 ;  /* 0x0000001b1d097211 */ /* 0x000fca00030f0eff */
[----:B------:R0:W-:Y:S04]  /*82ca0*/  STL.64 [R1+0xf90], R8 ;  /* 0x000f900801007387 */ /* 0x0001e80000100a00 */
[----:B0-----:R-:W2:Y:S01]  /*82cb0*/  LDL.LU R9, [R1+0x1e18] ;  /* 0x001e180001097983 */ /* 0x001ea20000300800 */
[C---:B------:R-:W-:Y:S02]  /*82cc0*/  IMAD R23, R2.reuse, 0x32c, RZ ;  /* 0x0000032c02177824 */ /* 0x040fe400078e02ff */
[C---:B------:R-:W-:Y:S02]  /*82cd0*/  IMAD R25, R2.reuse, 0x196, RZ ;  /* 0x0000019602197824 */ /* 0x040fe400078e02ff */
[----:B------:R-:W-:Y:S01]  /*82ce0*/  IMAD R29, R2, 0x197, RZ ;  /* 0x00000197021d7824 */ /* 0x000fe200078e02ff */
[----:B------:R-:W-:-:S04]  /*82cf0*/  IADD3 R22, P5, R23, R26, RZ ;  /* 0x0000001a17167210 */ /* 0x000fc80007fbe0ff */
[----:B------:R-:W-:-:S05]  /*82d00*/  LEA.HI.X.SX32 R23, R25, R27, 0x1, P5 ;  /* 0x0000001b19177211 */ /* 0x000fca00028f0eff */
[----:B------:R0:W-:Y:S04]  /*82d10*/  STL.64 [R1+0xf88], R22 ;  /* 0x000f881601007387 */ /* 0x0001e80000100a00 */
[----:B0-----:R-:W3:Y:S01]  /*82d20*/  LDL.LU R22, [R1+0x1e14] ;  /* 0x001e140001167983 */ /* 0x001ee20000300800 */
[----:B--2---:R-:W-:-:S04]  /*82d30*/  IADD3 R8, P6, R9, R26, RZ ;  /* 0x0000001a09087210 */ /* 0x004fc80007fde0ff */
[----:B------:R-:W-:-:S05]  /*82d40*/  LEA.HI.X.SX32 R9, R29, R27, 0x1, P6 ;  /* 0x0000001b1d097211 */ /* 0x000fca00030f0eff */
[----:B------:R0:W-:Y:S04]  /*82d50*/  STL.64 [R1+0xf80], R8 ;  /* 0x000f800801007387 */ /* 0x0001e80000100a00 */
[----:B0-----:R-:W2:Y:S01]  /*82d60*/  LDL.LU R8, [R1+0x1e10] ;  /* 0x001e100001087983 */ /* 0x001ea20000300800 */
[C---:B------:R-:W-:Y:S02]  /*82d70*/  IMAD R25, R2.reuse, 0x198, RZ ;  /* 0x0000019802197824 */ /* 0x040fe400078e02ff */
[----:B------:R-:W-:Y:S01]  /*82d80*/  IMAD R29, R2, 0x199, RZ ;  /* 0x00000199021d7824 */ /* 0x000fe200078e02ff */
[----:B---3--:R-:W-:-:S04]  /*82d90*/  IADD3 R22, P5, R22, R26, RZ ;  /* 0x0000001a16167210 */ /* 0x008fc80007fbe0ff */
[----:B------:R-:W-:-:S05]  /*82da0*/  LEA.HI.X.SX32 R23, R25, R27, 0x1, P5 ;  /* 0x0000001b19177211 */ /* 0x000fca00028f0eff */
[----:B------:R0:W-:Y:S01]  /*82db0*/  STL.64 [R1+0xf98], R22 ;  /* 0x000f981601007387 */ /* 0x0001e20000100a00 */
[C---:B------:R-:W-:Y:S02]  /*82dc0*/  IMAD R16, R2.reuse, 0x334, RZ ;  /* 0x0000033402107824 */ /* 0x040fe400078e02ff */
[C---:B------:R-:W-:Y:S02]  /*82dd0*/  IMAD R25, R2.reuse, 0x19a, RZ ;  /* 0x0000019a02197824 */ /* 0x040fe400078e02ff */
[----:B------:R-:W-:Y:S01]  /*82de0*/  IMAD R18, R2, 0x338, RZ ;  /* 0x0000033802127824 */ /* 0x000fe200078e02ff */
[----:B0-----:R-:W-:-:S04]  /*82df0*/  IADD3 R22, P5, R16, R26, RZ ;  /* 0x0000001a10167210 */ /* 0x001fc80007fbe0ff */
[----:B------:R-:W-:Y:S01]  /*82e00*/  LEA.HI.X.SX32 R23, R25, R27, 0x1, P5 ;  /* 0x0000001b19177211 */ /* 0x000fe200028f0eff */
[C---:B------:R-:W-:Y:S02]  /*82e10*/  IMAD R25, R2.reuse, 0x19c, RZ ;  /* 0x0000019c02197824 */ /* 0x040fe400078e02ff */
[C---:B------:R-:W-:Y:S02]  /*82e20*/  IMAD R24, R2.reuse, 0x33a, RZ ;  /* 0x0000033a02187824 */ /* 0x040fe400078e02ff */
[----:B------:R-:W-:Y:S01]  /*82e30*/  IMAD R15, R2, 0x33c, RZ ;  /* 0x0000033c020f7824 */ /* 0x000fe200078e02ff */
[----:B--2---:R-:W-:-:S04]  /*82e40*/  IADD3 R8, P6, R8, R26, RZ ;  /* 0x0000001a08087210 */ /* 0x004fc80007fde0ff */
[----:B------:R-:W-:-:S05]  /*82e50*/  LEA.HI.X.SX32 R9, R29, R27, 0x1, P6 ;  /* 0x0000001b1d097211 */ /* 0x000fca00030f0eff */
[----:B------:R0:W-:Y:S04]  /*82e60*/  STL.64 [R1+0xfb0], R8 ;  /* 0x000fb00801007387 */ /* 0x0001e80000100a00 */
[----:B0-----:R-:W2:Y:S01]  /*82e70*/  LDL.LU.64 R8, [R1+0x1e08] ;  /* 0x001e080001087983 */ /* 0x001ea20000300a00 */
[----:B------:R-:W-:Y:S01]  /*82e80*/  IMAD R29, R2, 0x19b, RZ ;  /* 0x0000019b021d7824 */ /* 0x000fe200078e02ff */
[----:B------:R-:W-:Y:S02]  /*82e90*/  IADD3 R28, P6, R28, R26, RZ ;  /* 0x0000001a1c1c7210 */ /* 0x000fe40007fde0ff */
[----:B------:R0:W-:Y:S02]  /*82ea0*/  STL.64 [R1+0xfa8], R22 ;  /* 0x000fa81601007387 */ /* 0x0001e40000100a00 */
[----:B------:R-:W-:-:S02]  /*82eb0*/  LEA.HI.X.SX32 R29, R29, R27, 0x1, P6 ;  /* 0x0000001b1d1d7211 */ /* 0x000fc400030f0eff */
[----:B0-----:R-:W-:-:S03]  /*82ec0*/  IADD3 R22, P5, R18, R26, RZ ;  /* 0x0000001a12167210 */ /* 0x001fc60007fbe0ff */
[----:B------:R0:W-:Y:S01]  /*82ed0*/  STL.64 [R1+0xfa0], R28 ;  /* 0x000fa01c01007387 */ /* 0x0001e20000100a00 */
[----:B------:R-:W-:Y:S01]  /*82ee0*/  LEA.HI.X.SX32 R23, R25, R27, 0x1, P5 ;  /* 0x0000001b19177211 */ /* 0x000fe200028f0eff */
[----:B------:R-:W-:-:S04]  /*82ef0*/  IMAD R25, R2, 0x19e, RZ ;  /* 0x0000019e02197824 */ /* 0x000fc800078e02ff */
[----:B------:R1:W-:Y:S01]  /*82f00*/  STL.64 [R1+0xfb8], R22 ;  /* 0x000fb81601007387 */ /* 0x0003e20000100a00 */
[-C--:B0-----:R-:W-:Y:S01]  /*82f10*/  IADD3 R28, P6, R24, R26.reuse, RZ ;  /* 0x0000001a181c7210 */ /* 0x081fe20007fde0ff */
[C---:B------:R-:W-:Y:S02]  /*82f20*/  IMAD R24, R2.reuse, 0x19d, RZ ;  /* 0x0000019d02187824 */ /* 0x040fe400078e02ff */
        /* <DEDUP_REMOVED lines=11> */
[-C--:B-1----:R-:W-:Y:S02]  /*82fe0*/  IADD3 R22, P5, R13, R26.reuse, RZ ;  /* 0x0000001a0d167210 */ /* 0x082fe40007fbe0ff */
[-C--:B------:R-:W-:Y:S01]  /*82ff0*/  LEA.HI.X.SX32 R29, R24, R27.reuse, 0x1, P6 ;  /* 0x0000001b181d7211 */ /* 0x080fe200030f0eff */
[C---:B------:R-:W-:Y:S01]  /*83000*/  IMAD R12, R2.reuse, 0x344, RZ ;  /* 0x00000344020c7824 */ /* 0x040fe200078e02ff */
[----:B------:R-:W-:Y:S01]  /*83010*/  LEA.HI.X.SX32 R23, R25, R27, 0x1, P5 ;  /* 0x0000001b19177211 */ /* 0x000fe200028f0eff */
[----:B------:R-:W-:Y:S01]  /*83020*/  IMAD R24, R2, 0x1a1, RZ ;  /* 0x000001a102187824 */ /* 0x000fe200078e02ff */
[----:B------:R-:W-:Y:S01]  /*83030*/  IADD3 R20, P6, R20, R26, RZ ;  /* 0x0000001a14147210 */ /* 0x000fe20007fde0ff */
[----:B------:R-:W-:Y:S01]  /*83040*/  STL.64 [R1+0xfc0], R28 ;  /* 0x000fc01c01007387 */ /* 0x000fe20000100a00 */
[----:B------:R-:W-:-:S02]  /*83050*/  IMAD R25, R2, 0x1a2, RZ ;  /* 0x000001a202197824 */ /* 0x000fc400078e02ff */
[----:B------:R-:W-:Y:S01]  /*83060*/  LEA.HI.X.SX32 R21, R24, R27, 0x1, P6 ;  /* 0x0000001b18157211 */ /* 0x000fe200030f0eff */
[----:B------:R0:W-:Y:S01]  /*83070*/  STL.64 [R1+0xfd8], R22 ;  /* 0x000fd81601007387 */ /* 0x0001e20000100a00 */
[----:B------:R-:W-:-:S03]  /*83080*/  IMAD R19, R2, 0x346, RZ ;  /* 0x0000034602137824 */ /* 0x000fc600078e02ff */
[----:B------:R1:W-:Y:S01]  /*83090*/  STL.64 [R1+0xff0], R20 ;  /* 0x000ff01401007387 */ /* 0x0003e20000100a00 */
[----:B0-----:R-:W-:-:S04]  /*830a0*/  IADD3 R22, P5, R12, R26, RZ ;  /* 0x0000001a0c167210 */ /* 0x001fc80007fbe0ff */
[-C--:B------:R-:W-:Y:S01]  /*830b0*/  LEA.HI.X.SX32 R23, R25, R27.reuse, 0x1, P5 ;  /* 0x0000001b19177211 */ /* 0x080fe200028f0eff */
[C---:B------:R-:W-:Y:S01]  /*830c0*/  IMAD R25, R2.reuse, 0x1a3, RZ ;  /* 0x000001a302197824 */ /* 0x040fe200078e02ff */
[-C--:B-1----:R-:W-:Y:S01]  /*830d0*/  IADD3 R20, P6, R19, R26.reuse, RZ ;  /* 0x0000001a13147210 */ /* 0x082fe20007fde0ff */
[C---:B------:R-:W-:Y:S02]  /*830e0*/  IMAD R14, R2.reuse, 0x348, RZ ;  /* 0x00000348020e7824 */ /* 0x040fe400078e02ff */
[C---:B------:R-:W-:Y:S01]  /*830f0*/  IMAD R17, R2.reuse, 0x34a, RZ ;  /* 0x0000034a02117824 */ /* 0x040fe200078e02ff */
[----:B------:R-:W-:Y:S01]  /*83100*/  LEA.HI.X.SX32 R21, R25, R27, 0x1, P6 ;  /* 0x0000001b19157211 */ /* 0x000fe200030f0eff */
[----:B------:R0:W-:Y:S01]  /*83110*/  STL.64 [R1+0xfe8], R22 ;  /* 0x000fe81601007387 */ /* 0x0001e20000100a00 */
[C---:B------:R-:W-:Y:S02]  /*83120*/  IMAD R24, R2.reuse, 0x1a4, RZ ;  /* 0x000001a402187824 */ /* 0x040fe400078e02ff */
[C---:B------:R-:W-:Y:S01]  /*83130*/  IMAD R25, R2.reuse, 0x1a5, RZ ;  /* 0x000001a502197824 */ /* 0x040fe200078e02ff */
[----:B------:R1:W-:Y:S01]  /*83140*/  STL.64 [R1+0xfe0], R20 ;  /* 0x000fe01401007387 */ /* 0x0003e20000100a00 */
[----:B------:R-:W-:Y:S01]  /*83150*/  IMAD R11, R2, 0x34c, RZ ;  /* 0x0000034c020b7824 */ /* 0x000fe200078e02ff */
[----:B0-----:R-:W-:-:S02]  /*83160*/  IADD3 R22, P5, R14, R26, RZ ;  /* 0x0000001a0e167210 */ /* 0x001fc40007fbe0ff */
[-C--:B-1----:R-:W-:Y:S02]  /*83170*/  IADD3 R20, P6, R17, R26.reuse, RZ ;  /* 0x0000001a11147210 */ /* 0x082fe40007fde0ff */
[-C--:B------:R-:W-:Y:S01]  /*83180*/  LEA.HI.X.SX32 R23, R24, R27.reuse, 0x1, P5 ;  /* 0x0000001b18177211 */ /* 0x080fe200028f0eff */
[C---:B------:R-:W-:Y:S01]  /*83190*/  IMAD R10, R2.reuse, 0x34e, RZ ;  /* 0x0000034e020a7824 */ /* 0x040fe200078e02ff */
[----:B------:R-:W-:Y:S01]  /*831a0*/  LEA.HI.X.SX32 R21, R25, R27, 0x1, P6 ;  /* 0x0000001b19157211 */ /* 0x000fe200030f0eff */
[C---:B------:R-:W-:Y:S02]  /*831b0*/  IMAD R24, R2.reuse, 0x1a7, RZ ;  /* 0x000001a702187824 */ /* 0x040fe400078e02ff */
[----:B------:R0:W-:Y:S04]  /*831c0*/  STL.64 [R1+0xff8], R22 ;  /* 0x000ff81601007387 */ /* 0x0001e80000100a00 */
[----:B------:R1:W-:Y:S01]  /*831d0*/  STL.64 [R1+0x1010], R20 ;  /* 0x0010101401007387 */ /* 0x0003e20000100a00 */
[----:B------:R-:W-:Y:S01]  /*831e0*/  IMAD R5, R2, 0x350, RZ ;  /* 0x0000035002057824 */ /* 0x000fe200078e02ff */
[----:B0-----:R-:W-:-:S02]  /*831f0*/  IADD3 R22, P5, R11, R26, RZ ;  /* 0x0000001a0b167210 */ /* 0x001fc40007fbe0ff */
[----:B-1----:R-:W-:Y:S01]  /*83200*/  IADD3 R20, P6, R10, R26, RZ ;  /* 0x0000001a0a147210 */ /* 0x002fe20007fde0ff */
        /* <DEDUP_REMOVED lines=10> */
[C---:B------:R-:W-:Y:S02]  /*832b0*/  IMAD R13, R2.reuse, 0x360, RZ ;  /* 0x00000360020d7824 */ /* 0x040fe400078e02ff */
[C---:B------:R-:W-:Y:S02]  /*832c0*/  IMAD R12, R2.reuse, 0x362, RZ ;  /* 0x00000362020c7824 */ /* 0x040fe400078e02ff */
[C---:B------:R-:W-:Y:S02]  /*832d0*/  IMAD R14, R2.reuse, 0x364, RZ ;  /* 0x00000364020e7824 */ /* 0x040fe400078e02ff */
[----:B------:R-:W-:Y:S01]  /*832e0*/  IMAD R11, R2, 0x366, RZ ;  /* 0x00000366020b7824 */ /* 0x000fe200078e02ff */
[----:B--2---:R-:W-:-:S05]  /*832f0*/  LEA.HI.X.SX32 R23, R8, R27, 0x1, P5 ;  /* 0x0000001b08177211 */ /* 0x004fca00028f0eff */
[----:B------:R0:W-:Y:S04]  /*83300*/  STL.64 [R1+0x1008], R22 ;  /* 0x0010081601007387 */ /* 0x0001e80000100a00 */
[----:B------:R1:W-:Y:S01]  /*83310*/  STL.64 [R1+0x1000], R20 ;  /* 0x0010001401007387 */ /* 0x0003e20000100a00 */
[-C--:B0-----:R-:W-:Y:S02]  /*83320*/  IADD3 R22, P5, R5, R26.reuse, RZ ;  /* 0x0000001a05167210 */ /* 0x081fe40007fbe0ff */
[----:B-1----:R-:W-:Y:S02]  /*83330*/  IADD3 R20, P6, R3, R26, RZ ;  /* 0x0000001a03147210 */ /* 0x002fe40007fde0ff */
[-C--:B------:R-:W-:Y:S01]  /*83340*/  LEA.HI.X.SX32 R23, R25, R27.reuse, 0x1, P5 ;  /* 0x0000001b19177211 */ /* 0x080fe200028f0eff */
[----:B------:R-:W-:Y:S01]  /*83350*/  IMAD R25, R2, 0x1aa, RZ ;  /* 0x000001aa02197824 */ /* 0x000fe200078e02ff */
[----:B------:R-:W-:-:S02]  /*83360*/  LEA.HI.X.SX32 R21, R24, R27, 0x1, P6 ;  /* 0x0000001b18157211 */ /* 0x000fc400030f0eff */
[----:B------:R-:W-:Y:S01]  /*83370*/  IADD3 R4, P5, R4, R26, RZ ;  /* 0x0000001a04047210 */ /* 0x000fe20007fbe0ff */
[----:B------:R-:W-:Y:S01]  /*83380*/  STL.64 [R1+0x1018], R22 ;  /* 0x0010181601007387 */ /* 0x000fe20000100a00 */
[C---:B------:R-:W-:Y:S02]  /*83390*/  IMAD R24, R2.reuse, 0x1ab, RZ ;  /* 0x000001ab02187824 */ /* 0x040fe400078e02ff */
[----:B------:R-:W-:Y:S01]  /*833a0*/  LEA.HI.X.SX32 R5, R25, R27, 0x1, P5 ;  /* 0x0000001b19057211 */ /* 0x000fe200028f0eff */
[----:B------:R0:W-:Y:S01]  /*833b0*/  STL.64 [R1+0x1030], R20 ;  /* 0x0010301401007387 */ /* 0x0001e20000100a00 */
[----:B------:R-:W-:-:S03]  /*833c0*/  IMAD R25, R2, 0x1ac, RZ ;  /* 0x000001ac02197824 */ /* 0x000fc600078e02ff */
[----:B------:R-:W-:Y:S01]  /*833d0*/  STL.64 [R1+0x1028], R4 ;  /* 0x0010280401007387 */ /* 0x000fe20000100a00 */
[-C--:B0-----:R-:W-:Y:S02]  /*833e0*/  IADD3 R20, P6, R6, R26.reuse, RZ ;  /* 0x0000001a06147210 */ /* 0x081fe40007fde0ff */
[-C--:B------:R-:W-:Y:S02]  /*833f0*/  IADD3 R6, P5, R7, R26.reuse, RZ ;  /* 0x0000001a07067210 */ /* 0x080fe40007fbe0ff */
[-C--:B------:R-:W-:Y:S01]  /*83400*/  LEA.HI.X.SX32 R21, R24, R27.reuse, 0x1, P6 ;  /* 0x0000001b18157211 */ /* 0x080fe200030f0eff */
[----:B------:R-:W-:Y:S01]  /*83410*/  IMAD R24, R2, 0x1ad, RZ ;  /* 0x000001ad02187824 */ /* 0x000fe200078e02ff */
[----:B------:R-:W-:Y:S02]  /*83420*/  LEA.HI.X.SX32 R7, R25, R27, 0x1, P5 ;  /* 0x0000001b19077211 */ /* 0x000fe400028f0eff */
[----:B------:R-:W-:Y:S01]  /*83430*/  IADD3 R16, P6, R16, R26, RZ ;  /* 0x0000001a10107210 */ /* 0x000fe20007fde0ff */
[----:B------:R-:W-:Y:S01]  /*83440*/  STL.64 [R1+0x1020], R20 ;  /* 0x0010201401007387 */ /* 0x000fe20000100a00 */
[----:B------:R-:W-:-:S02]  /*83450*/  IMAD R25, R2, 0x1ae, RZ ;  /* 0x000001ae02197824 */ /* 0x000fc400078e02ff */
[----:B------:R-:W-:Y:S01]  /*83460*/  LEA.HI.X.SX32 R17, R24, R27, 0x1, P6 ;  /* 0x0000001b18117211 */ /* 0x000fe200030f0eff */
[----:B------:R0:W-:Y:S04]  /*83470*/  STL.64 [R1+0x1038], R6 ;  /* 0x0010380601007387 */ /* 0x0001e80000100a00 */
[----:B------:R1:W-:Y:S01]  /*83480*/  STL.64 [R1+0x1050], R16 ;  /* 0x0010501001007387 */ /* 0x0003e20000100a00 */
[----:B0-----:R-:W-:-:S04]  /*83490*/  IADD3 R6, P5, R18, R26, RZ ;  /* 0x0000001a12067210 */ /* 0x001fc80007fbe0ff */
[-C--:B------:R-:W-:Y:S01]  /*834a0*/  LEA.HI.X.SX32 R7, R25, R27.reuse, 0x1, P5 ;  /* 0x0000001b19077211 */ /* 0x080fe200028f0eff */
[C---:B------:R-:W-:Y:S01]  /*834b0*/  IMAD R25, R2.reuse, 0x1af, RZ ;  /* 0x000001af02197824 */ /* 0x040fe200078e02ff */
[-C--:B-1----:R-:W-:Y:S01]  /*834c0*/  IADD3 R16, P6, R15, R26.reuse, RZ ;  /* 0x0000001a0f107210 */ /* 0x082fe20007fde0ff */
[C---:B------:R-:W-:Y:S02]  /*834d0*/  IMAD R24, R2.reuse, 0x1b0, RZ ;  /* 0x000001b002187824 */ /* 0x040fe400078e02ff */
[----:B------:R0:W-:Y:S01]  /*834e0*/  STL.64 [R1+0x1048], R6 ;  /* 0x0010480601007387 */ /* 0x0001e20000100a00 */
[----:B------:R-:W-:Y:S01]  /*834f0*/  LEA.HI.X.SX32 R17, R25, R27, 0x1, P6 ;  /* 0x0000001b19117211 */ /* 0x000fe200030f0eff */
[----:B------:R-:W-:Y:S01]  /*83500*/  IMAD R25, R2, 0x1b1, RZ ;  /* 0x000001b102197824 */ /* 0x000fe200078e02ff */
[-C--:B------:R-:W-:Y:S01]  /*83510*/  IADD3 R12, P6, R12, R26.reuse, RZ ;  /* 0x0000001a0c0c7210 */ /* 0x080fe20007fde0ff */
[----:B------:R-:W-:Y:S01]  /*83520*/  IMAD R8, R2, 0x368, RZ ;  /* 0x0000036802087824 */ /* 0x000fe200078e02ff */
[----:B0-----:R-:W-:-:S02]  /*83530*/  IADD3 R6, P5, R13, R26, RZ ;  /* 0x0000001a0d067210 */ /* 0x001fc40007fbe0ff */
[-C--:B------:R-:W-:Y:S02]  /*83540*/  LEA.HI.X.SX32 R13, R25, R27.reuse, 0x1, P6 ;  /* 0x0000001b190d7211 */ /* 0x080fe400030f0eff */
[-C--:B------:R-:W-:Y:S01]  /*83550*/  LEA.HI.X.SX32 R7, R24, R27.reuse, 0x1, P5 ;  /* 0x0000001b18077211 */ /* 0x080fe200028f0eff */
[----:B------:R-:W-:Y:S01]  /*83560*/  STL.64 [R1+0x1040], R16 ;  /* 0x0010401001007387 */ /* 0x000fe20000100a00 */
[-C--:B------:R-:W-:Y:S01]  /*83570*/  IADD3 R14, P5, R14, R26.reuse, RZ ;  /* 0x0000001a0e0e7210 */ /* 0x080fe20007fbe0ff */
[C---:B------:R-:W-:Y:S02]  /*83580*/  IMAD R25, R2.reuse, 0x1b3, RZ ;  /* 0x000001b302197824 */ /* 0x040fe400078e02ff */
[----:B------:R-:W-:Y:S01]  /*83590*/  STL.64 [R1+0x1058], R6 ;  /* 0x0010580601007387 */ /* 0x000fe20000100a00 */
[----:B------:R-:W-:Y:S01]  /*835a0*/  LEA.HI.X.SX32 R15, R9, R27, 0x1, P5 ;  /* 0x0000001b090f7211 */ /* 0x000fe200028f0eff */
[----:B------:R-:W-:Y:S02]  /*835b0*/  IMAD R24, R2, 0x1b4, RZ ;  /* 0x000001b402187824 */ /* 0x000fe400078e02ff */
[----:B------:R0:W-:Y:S01]  /*835c0*/  STL.64 [R1+0x1070], R12 ;  /* 0x0010700c01007387 */ /* 0x0001e20000100a00 */
[----:B------:R-:W-:-:S04]  /*835d0*/  IADD3 R8, P5, R8, R26, RZ ;  /* 0x0000001a08087210 */ /* 0x000fc80007fbe0ff */
[----:B------:R-:W-:Y:S02]  /*835e0*/  LEA.HI.X.SX32 R9, R24, R27, 0x1, P5 ;  /* 0x0000001b18097211 */ /* 0x000fe400028f0eff */
[----:B0-----:R-:W-:-:S04]  /*835f0*/  IADD3 R12, P6, R11, R26, RZ ;  /* 0x0000001a0b0c7210 */ /* 0x001fc80007fde0ff */
[----:B------:R-:W-:Y:S01]  /*83600*/  LEA.HI.X.SX32 R13, R25, R27, 0x1, P6 ;  /* 0x0000001b190d7211 */ /* 0x000fe200030f0eff */
[----:B------:R-:W-:Y:S04]  /*83610*/  STL.64 [R1+0x1068], R14 ;  /* 0x0010680e01007387 */ /* 0x000fe80000100a00 */
[----:B------:R-:W-:Y:S04]  /*83620*/  STL.64 [R1+0x1060], R12 ;  /* 0x0010600c01007387 */ /* 0x000fe80000100a00 */
[----:B------:R0:W-:Y:S04]  /*83630*/  STL.64 [R1+0x1078], R8 ;  /* 0x0010780801007387 */ /* 0x0001e80000100a00 */
[----:B------:R-:W2:Y:S01]  /*83640*/  LDL.LU R24, [R1+0x1080] ;  /* 0x0010800001187983 */ /* 0x000ea20000300800 */
[----:B------:R-:W-:-:S02]  /*83650*/  IMAD R10, R2, 0x36a, RZ ;  /* 0x0000036a020a7824 */ /* 0x000fc400078e02ff */
[C---:B------:R-:W-:Y:S01]  /*83660*/  IMAD R25, R2.reuse, 0x1b5, RZ ;  /* 0x000001b502197824 */ /* 0x040fe200078e02ff */
[----:B------:R-:W3:Y:S01]  /*83670*/  LDL.LU R28, [R1+0x258] ;  /* 0x00025800011c7983 */ /* 0x000ee20000300800 */
[----:B------:R-:W-:Y:S01]  /*83680*/  IMAD R5, R2, 0x36c, RZ ;  /* 0x0000036c02057824 */ /* 0x000fe200078e02ff */
[----:B------:R-:W-:-:S04]  /*83690*/  IADD3 R10, P6, R10, R26, RZ ;  /* 0x0000001a0a0a7210 */ /* 0x000fc80007fde0ff */
[----:B------:R-:W-:Y:S01]  /*836a0*/  LEA.HI.X.SX32 R11, R25, R27, 0x1, P6 ;  /* 0x0000001b190b7211 */ /* 0x000fe200030f0eff */
[C---:B------:R-:W-:Y:S01]  /*836b0*/  IMAD R25, R2.reuse, 0x1b6, RZ ;  /* 0x000001b602197824 */ /* 0x040fe200078e02ff */
[----:B0-----:R-:W-:Y:S01]  /*836c0*/  IADD3 R8, P5, R5, R26, RZ ;  /* 0x0000001a05087210 */ /* 0x001fe20007fbe0ff */
[----:B------:R-:W-:-:S03]  /*836d0*/  IMAD R4, R2, 0x370, RZ ;  /* 0x0000037002047824 */ /* 0x000fc600078e02ff */
[----:B------:R-:W-:Y:S01]  /*836e0*/  LEA.HI.X.SX32 R9, R25, R27, 0x1, P5 ;  /* 0x0000001b19097211 */ /* 0x000fe200028f0eff */
[C---:B------:R-:W-:Y:S01]  /*836f0*/  IMAD R3, R2.reuse, 0x36e, RZ ;  /* 0x0000036e02037824 */ /* 0x040fe200078e02ff */
[----:B------:R0:W-:Y:S01]  /*83700*/  STL.64 [R1+0x1098], R10 ;  /* 0x0010980a01007387 */ /* 0x0001e20000100a00 */
[C---:B------:R-:W-:Y:S02]  /*83710*/  IMAD R25, R2.reuse, 0x1b8, RZ ;  /* 0x000001b802197824 */ /* 0x040fe400078e02ff */
[C---:B------:R-:W-:Y:S01]  /*83720*/  IMAD R19, R2.reuse, 0x1b7, RZ ;  /* 0x000001b702137824 */ /* 0x040fe200078e02ff */
[----:B------:R1:W-:Y:S01]  /*83730*/  STL.64 [R1+0x1090], R8 ;  /* 0x0010900801007387 */ /* 0x0003e20000100a00 */
[----:B------:R-:W-:Y:S01]  /*83740*/  IMAD R7, R2, 0x372, RZ ;  /* 0x0000037202077824 */ /* 0x000fe200078e02ff */
[-C--:B0-----:R-:W-:Y:S02]  /*83750*/  IADD3 R10, P6, R3, R26.reuse, RZ ;  /* 0x0000001a030a7210 */ /* 0x081fe40007fde0ff */
[----:B-1----:R-:W-:-:S02]  /*83760*/  IADD3 R8, P5, R4, R26, RZ ;  /* 0x0000001a04087210 */ /* 0x002fc40007fbe0ff */
[-C--:B------:R-:W-:Y:S02]  /*83770*/  LEA.HI.X.SX32 R11, R19, R27.reuse, 0x1, P6 ;  /* 0x0000001b130b7211 */ /* 0x080fe400030f0eff */
[-C--:B------:R-:W-:Y:S01]  /*83780*/  LEA.HI.X.SX32 R9, R25, R27.reuse, 0x1, P5 ;  /* 0x0000001b19097211 */ /* 0x080fe200028f0eff */
[C---:B------:R-:W-:Y:S01]  /*83790*/  IMAD R25, R2.reuse, 0x1b9, RZ ;  /* 0x000001b902197824 */ /* 0x040fe200078e02ff */
[----:B------:R-:W-:Y:S01]  /*837a0*/  IADD3 R12, P6, R7, R26, RZ ;  /* 0x0000001a070c7210 */ /* 0x000fe20007fde0ff */
[C---:B------:R-:W-:Y:S02]  /*837b0*/  IMAD R6, R2.reuse, 0x374, RZ ;  /* 0x0000037402067824 */ /* 0x040fe400078e02ff */
[----:B------:R0:W-:Y:S01]  /*837c0*/  STL.64 [R1+0x10b0], R8 ;  /* 0x0010b00801007387 */ /* 0x0001e20000100a00 */
[----:B------:R-:W-:Y:S01]  /*837d0*/  LEA.HI.X.SX32 R13, R25, R27, 0x1, P6 ;  /* 0x0000001b190d7211 */ /* 0x000fe200030f0eff */
[C---:B------:R-:W-:Y:S02]  /*837e0*/  IMAD R19, R2.reuse, 0x1ba, RZ ;  /* 0x000001ba02137824 */ /* 0x040fe400078e02ff */
[----:B------:R1:W-:Y:S01]  /*837f0*/  STL.64 [R1+0x1088], R10 ;  /* 0x0010880a01007387 */ /* 0x0003e20000100a00 */
[----:B------:R-:W-:-:S03]  /*83800*/  IMAD R5, R2, 0x376, RZ ;  /* 0x0000037602057824 */ /* 0x000fc600078e02ff */
[----:B0-----:R-:W3:Y:S04]  /*83810*/  LDL.LU R9, [R1+0x1084] ;  /* 0x0010840001097983 */ /* 0x001ee80000300800 */
[----:B------:R-:W4:Y:S01]  /*83820*/  LDL.LU R14, [R1+0x10a0] ;  /* 0x0010a000010e7983 */ /* 0x000f220000300800 */
[----:B-1----:R-:W-:-:S03]  /*83830*/  IADD3 R10, P5, R6, R26, RZ ;  /* 0x0000001a060a7210 */ /* 0x002fc60007fbe0ff */
[----:B------:R-:W4:Y:S01]  /*83840*/  LDL.LU R18, [R1+0x10a4] ;  /* 0x0010a40001127983 */ /* 0x000f220000300800 */
[----:B------:R-:W-:-:S03]  /*83850*/  LEA.HI.X.SX32 R11, R19, R27, 0x1, P5 ;  /* 0x0000001b130b7211 */ /* 0x000fc600028f0eff */
[----:B------:R-:W4:Y:S01]  /*83860*/  LDL.LU R8, [R1+0x10a8] ;  /* 0x0010a80001087983 */ /* 0x000f220000300800 */
[----:B------:R-:W-:-:S03]  /*83870*/  IMAD R3, R2, 0x378, RZ ;  /* 0x0000037802037824 */ /* 0x000fc600078e02ff */
[----:B------:R0:W-:Y:S01]  /*83880*/  STL.64 [R1+0x10f8], R12 ;  /* 0x0010f80c01007387 */ /* 0x0001e20000100a00 */
[C---:B------:R-:W-:Y:S01]  /*83890*/  IMAD R15, R2.reuse, 0x1bb, RZ ;  /* 0x000001bb020f7824 */ /* 0x040fe200078e02ff */
[----:B------:R-:W-:Y:S01]  /*838a0*/  IADD3 R6, P6, R5, R26, RZ ;  /* 0x0000001a05067210 */ /* 0x000fe20007fde0ff */
[----:B------:R-:W-:Y:S01]  /*838b0*/  IMAD R19, R2, 0x1bc, RZ ;  /* 0x000001bc02137824 */ /* 0x000fe200078e02ff */
[----:B0-----:R-:W4:Y:S04]  /*838c0*/  LDL.LU R13, [R1+0x10ac] ;  /* 0x0010ac00010d7983 */ /* 0x001f280000300800 */
[----:B------:R-:W4:Y:S04]  /*838d0*/  LDL.LU R12, [R1+0x10b8] ;  /* 0x0010b800010c7983 */ /* 0x000f280000300800 */
[----:B------:R-:W4:Y:S04]  /*838e0*/  LDL.LU R22, [R1+0x10bc] ;  /* 0x0010bc0001167983 */ /* 0x000f280000300800 */
[----:B------:R-:W4:Y:S01]  /*838f0*/  LDL.LU R25, [R1+0x750] ;  /* 0x0007500001197983 */ /* 0x000f220000300800 */
[----:B------:R-:W-:-:S03]  /*83900*/  LEA.HI.X.SX32 R7, R15, R27, 0x1, P6 ;  /* 0x0000001b0f077211 */ /* 0x000fc600030f0eff */
[----:B------:R-:W4:Y:S04]  /*83910*/  LDL.LU R17, [R1+0x10c0] ;  /* 0x0010c00001117983 */ /* 0x000f280000300800 */
[----:B------:R0:W-:Y:S04]  /*83920*/  STL.64 [R1+0x10f0], R10 ;  /* 0x0010f00a01007387 */ /* 0x0001e80000100a00 */
[----:B------:R-:W-:Y:S04]  /*83930*/  STL.64 [R1+0x10e8], R6 ;  /* 0x0010e80601007387 */ /* 0x000fe80000100a00 */
[----:B------:R-:W4:Y:S01]  /*83940*/  LDL.LU R20, [R1+0x114c] ;  /* 0x00114c0001147983 */ /* 0x000f220000300800 */
[----:B0-----:R-:W-:-:S03]  /*83950*/  IADD3 R10, P5, R3, R26, RZ ;  /* 0x0000001a030a7210 */ /* 0x001fc60007fbe0ff */
[----:B------:R-:W4:Y:S01]  /*83960*/  LDL.LU R29, [R1+0x1170] ;  /* 0x00117000011d7983 */ /* 0x000f220000300800 */
[----:B------:R-:W-:-:S05]  /*83970*/  LEA.HI.X.SX32 R11, R19, R27, 0x1, P5 ;  /* 0x0000001b130b7211 */ /* 0x000fca00028f0eff */
[----:B------:R0:W-:Y:S04]  /*83980*/  STL.64 [R1+0x1110], R10 ;  /* 0x0011100a01007387 */ /* 0x0001e80000100a00 */
[----:B0-----:R-:W4:Y:S04]  /*83990*/  LDL.LU R11, [R1+0x11a8] ;  /* 0x0011a800010b7983 */ /* 0x001f280000300800 */
[----:B------:R-:W4:Y:S04]  /*839a0*/  LDL.LU R21, [R1+0x11ac] ;  /* 0x0011ac0001157983 */ /* 0x000f280000300800 */
[----:B------:R-:W4:Y:S04]  /*839b0*/  LDL.LU R10, [R1+0x1174] ;  /* 0x00117400010a7983 */ /* 0x000f280000300800 */
[----:B------:R-:W4:Y:S04]  /*839c0*/  LDL.LU R15, [R1+0x1178] ;  /* 0x00117800010f7983 */ /* 0x000f280000300800 */
[----:B------:R-:W4:Y:S01]  /*839d0*/  LDL.LU R19, [R1+0x117c] ;  /* 0x00117c0001137983 */ /* 0x000f220000300800 */
[----:B--2---:R-:W-:-:S03]  /*839e0*/  FSETP.NEU.AND P5, PT, R24, RZ, PT ;  /* 0x000000ff1800720b */ /* 0x004fc60003fad000 */
[----:B------:R-:W2:Y:S01]  /*839f0*/  LDL.LU R24, [R1+0x119c] ;  /* 0x00119c0001187983 */ /* 0x000ea20000300800 */
[C---:B------:R-:W-:Y:S02]  /*83a00*/  IMAD R4, R2.reuse, 0x37a, RZ ;  /* 0x0000037a02047824 */ /* 0x040fe400078e02ff */
[----:B------:R-:W-:-:S03]  /*83a10*/  IMAD R16, R2, 0x1bd, RZ ;  /* 0x000001bd02107824 */ /* 0x000fc600078e02ff */
[----:B------:R-:W-:Y:S01]  /*83a20*/  IADD3 R6, P6, R4, R26, RZ ;  /* 0x0000001a04067210 */ /* 0x000fe20007fde0ff */
[----:B------:R-:W-:-:S03]  /*83a30*/  IMAD R3, R2, 0x37c, RZ ;  /* 0x0000037c02037824 */ /* 0x000fc600078e02ff */
[----:B------:R-:W-:Y:S01]  /*83a40*/  LEA.HI.X.SX32 R7, R16, R27, 0x1, P6 ;  /* 0x0000001b10077211 */ /* 0x000fe200030f0eff */
[----:B------:R-:W-:-:S04]  /*83a50*/  IMAD R4, R2, 0x37e, RZ ;  /* 0x0000037e02047824 */ /* 0x000fc800078e02ff */
[----:B------:R0:W-:Y:S02]  /*83a60*/  STL.64 [R1+0x1158], R6 ;  /* 0x0011580601007387 */ /* 0x0001e40000100a00 */
[----:B0-----:R-:W-:Y:S01]  /*83a70*/  IADD3 R6, P6, R3, R26, RZ ;  /* 0x0000001a03067210 */ /* 0x001fe20007fde0ff */
[C---:B---3--:R-:W-:Y:S02]  /*83a80*/  FMUL R9, R28.reuse, R9 ;  /* 0x000000091c097220 */ /* 0x048fe40000400000 */
[C---:B----4-:R-:W-:Y:S02]  /*83a90*/  FMUL R14, R28.reuse, R14 ;  /* 0x0000000e1c0e7220 */ /* 0x050fe40000400000 */
[C---:B------:R-:W-:Y:S02]  /*83aa0*/  FMUL R18, R28.reuse, R18 ;  /* 0x000000121c127220 */ /* 0x040fe40000400000 */
[C---:B------:R-:W-:Y:S01]  /*83ab0*/  FMUL R8, R28.reuse, R8 ;  /* 0x000000081c087220 */ /* 0x040fe20000400000 */
[----:B------:R-:W-:Y:S04]  /*83ac0*/  STL [R1+0x1d88], R14 ;  /* 0x001d880e01007387 */ /* 0x000fe80000100800 */
[----:B------:R-:W-:Y:S04]  /*83ad0*/  STL [R1+0x1d8c], R18 ;  /* 0x001d8c1201007387 */ /* 0x000fe80000100800 */
[----:B------:R0:W-:Y:S01]  /*83ae0*/  STL.64 [R1+0x1d68], R8 ;  /* 0x001d680801007387 */ /* 0x0001e20000100a00 */
[----:B------:R-:W-:-:S02]  /*83af0*/  FMUL R13, R28, R13 ;  /* 0x0000000d1c0d7220 */ /* 0x000fc40000400000 */
[C---:B------:R-:W-:Y:S02]  /*83b00*/  FMUL R12, R28.reuse, R12 ;  /* 0x0000000c1c0c7220 */ /* 0x040fe40000400000 */
[----:B------:R-:W-:-:S03]  /*83b10*/  FMUL R22, R28, R22 ;  /* 0x000000161c167220 */ /* 0x000fc60000400000 */
[----:B------:R-:W-:Y:S01]  /*83b20*/  STL.64 [R1+0x1d90], R12 ;  /* 0x001d900c01007387 */ /* 0x000fe20000100a00 */
[----:B0-----:R-:W-:Y:S02]  /*83b30*/  IMAD R9, R2, 0x1bf, RZ ;  /* 0x000001bf02097824 */ /* 0x001fe400078e02ff */
[----:B------:R-:W-:Y:S02]  /*83b40*/  FMUL R28, R28, R17 ;  /* 0x000000111c1c7220 */ /* 0x000fe40000400000 */
[----:B------:R-:W-:Y:S01]  /*83b50*/  IMAD R17, R2, 0x1be, RZ ;  /* 0x000001be02117824 */ /* 0x000fe200078e02ff */
[----:B------:R0:W-:Y:S04]  /*83b60*/  STL [R1+0x1d98], R13 ;  /* 0x001d980d01007387 */ /* 0x0001e80000100800 */
[----:B------:R-:W-:-:S02]  /*83b70*/  LEA.HI.X.SX32 R7, R17, R27, 0x1, P6 ;  /* 0x0000001b11077211 */ /* 0x000fc400030f0eff */
[----:B------:R-:W-:Y:S01]  /*83b80*/  IADD3 R16, P6, R4, R26, RZ ;  /* 0x0000001a04107210 */ /* 0x000fe20007fde0ff */
[----:B------:R1:W-:Y:S01]  /*83b90*/  STL [R1+0x1d9c], R22 ;  /* 0x001d9c1601007387 */ /* 0x0003e20000100800 */
[----:B------:R-:W-:Y:S02]  /*83ba0*/  IMAD R8, R2, 0x380, RZ ;  /* 0x0000038002087824 */ /* 0x000fe400078e02ff */
[----:B------:R-:W-:Y:S01]  /*83bb0*/  LEA.HI.X.SX32 R17, R9, R27, 0x1, P6 ;  /* 0x0000001b09117211 */ /* 0x000fe200030f0eff */
[----:B------:R-:W-:Y:S04]  /*83bc0*/  STL [R1+0x1da0], R28 ;  /* 0x001da01c01007387 */ /* 0x000fe80000100800 */
[----:B------:R3:W-:Y:S01]  /*83bd0*/  STL.64 [R1+0x1150], R6 ;  /* 0x0011500601007387 */ /* 0x0007e20000100a00 */
[----:B------:R-:W-:-:S02]  /*83be0*/  FMUL R14, R25, R20 ;  /* 0x00000014190e7220 */ /* 0x000fc40000400000 */
[C---:B0-----:R-:W-:Y:S01]  /*83bf0*/  FMUL R13, R25.reuse, R29 ;  /* 0x0000001d190d7220 */ /* 0x041fe20000400000 */
[----:B-1----:R-:W-:Y:S01]  /*83c00*/  IADD3 R22, P6, R8, R26, RZ ;  /* 0x0000001a08167210 */ /* 0x002fe20007fde0ff */
[C---:B---3--:R-:W-:Y:S02]  /*83c10*/  FMUL R6, R25.reuse, R11 ;  /* 0x0000000b19067220 */ /* 0x048fe40000400000 */
[----:B------:R-:W3:Y:S01]  /*83c20*/  LDL.LU R11, [R1+0x25c] ;  /* 0x00025c00010b7983 */ /* 0x000ee20000300800 */
[C---:B------:R-:W-:Y:S02]  /*83c30*/  FMUL R4, R25.reuse, R21 ;  /* 0x0000001519047220 */ /* 0x040fe40000400000 */
[C---:B------:R-:W-:Y:S02]  /*83c40*/  FMUL R12, R25.reuse, R10 ;  /* 0x0000000a190c7220 */ /* 0x040fe40000400000 */
[----:B------:R-:W3:Y:S01]  /*83c50*/  LDL.LU R10, [R1+0x10c4] ;  /* 0x0010c400010a7983 */ /* 0x000ee20000300800 */
[----:B------:R-:W-:-:S03]  /*83c60*/  FMUL R7, R25, R15 ;  /* 0x0000000f19077220 */ /* 0x000fc60000400000 */
[----:B------:R-:W4:Y:S01]  /*83c70*/  LDL.LU R21, [R1+0x10c8] ;  /* 0x0010c80001157983 */ /* 0x000f220000300800 */
[----:B------:R-:W-:-:S03]  /*83c80*/  FMUL R3, R25, R19 ;  /* 0x0000001319037220 */ /* 0x000fc60000400000 */
[----:B------:R0:W-:Y:S04]  /*83c90*/  STL.64 [R1+0x1148], R16 ;  /* 0x0011481001007387 */ /* 0x0001e80000100a00 */
[----:B0-----:R-:W4:Y:S04]  /*83ca0*/  LDL.LU R17, [R1+0x10cc] ;  /* 0x0010cc0001117983 */ /* 0x001f280000300800 */
[----:B------:R-:W4:Y:S04]  /*83cb0*/  LDL.LU R15, [R1+0x10d0] ;  /* 0x0010d000010f7983 */ /* 0x000f280000300800 */
[----:B------:R-:W4:Y:S01]  /*83cc0*/  LDL.LU R19, [R1+0x10d4] ;  /* 0x0010d40001137983 */ /* 0x000f220000300800 */
[----:B--2---:R-:W-:-:S02]  /*83cd0*/  FMUL R5, R25, R24 ;  /* 0x0000001819057220 */ /* 0x004fc40000400000 */
[----:B------:R-:W-:Y:S01]  /*83ce0*/  IMAD R25, R2, 0x1c0, RZ ;  /* 0x000001c002197824 */ /* 0x000fe200078e02ff */
[----:B------:R-:W2:Y:S04]  /*83cf0*/  LDL.LU R24, [R1+0x10d8] ;  /* 0x0010d80001187983 */ /* 0x000ea80000300800 */
[----:B------:R-:W-:-:S05]  /*83d00*/  LEA.HI.X.SX32 R23, R25, R27, 0x1, P6 ;  /* 0x0000001b19177211 */ /* 0x000fca00030f0eff */
[----:B------:R0:W-:Y:S04]  /*83d10*/  STL.64 [R1+0x1178], R22 ;  /* 0x0011781601007387 */ /* 0x0001e80000100a00 */
[----:B------:R-:W2:Y:S04]  /*83d20*/  LDL.LU R18, [R1+0x10dc] ;  /* 0x0010dc0001127983 */ /* 0x000ea80000300800 */
[----:B------:R-:W2:Y:S01]  /*83d30*/  LDL.LU R16, [R1+0x10e0] ;  /* 0x0010e00001107983 */ /* 0x000ea20000300800 */
[----:B------:R-:W-:Y:S01]  /*83d40*/  F2FP.PACK_AB R4, R6, R4 ;  /* 0x000000040604723e */ /* 0x000fe200000000ff */
[----:B------:R-:W-:-:S02]  /*83d50*/  IMAD R6, R2, 0x382, RZ ;  /* 0x0000038202067824 */ /* 0x000fc400078e02ff */
[C---:B------:R-:W-:Y:S02]  /*83d60*/  IMAD R9, R2.reuse, 0x1c1, RZ ;  /* 0x000001c102097824 */ /* 0x040fe400078e02ff */
[----:B------:R-:W-:Y:S01]  /*83d70*/  IMAD R8, R2, 0x384, RZ ;  /* 0x0000038402087824 */ /* 0x000fe200078e02ff */
[----:B0-----:R-:W-:Y:S01]  /*83d80*/  IADD3 R22, P6, R6, R26, RZ ;  /* 0x0000001a06167210 */ /* 0x001fe20007fde0ff */
[----:B------:R-:W-:-:S03]  /*83d90*/  IMAD R25, R2, 0x1c2, RZ ;  /* 0x000001c202197824 */ /* 0x000fc600078e02ff */
[----:B------:R-:W-:Y:S02]  /*83da0*/  LEA.HI.X.SX32 R23, R9, R27, 0x1, P6 ;  /* 0x0000001b09177211 */ /* 0x000fe400030f0eff */
[----:B------:R-:W-:Y:S02]  /*83db0*/  IADD3 R8, P6, R8, R26, RZ ;  /* 0x0000001a08087210 */ /* 0x000fe40007fde0ff */
[----:B------:R-:W-:Y:S01]  /*83dc0*/  F2FP.PACK_AB R5, R3, R5 ;  /* 0x000000050305723e */ /* 0x000fe200000000ff */
[----:B------:R-:W-:Y:S01]  /*83dd0*/  IMAD R3, R2, 0x386, RZ ;  /* 0x0000038602037824 */ /* 0x000fe200078e02ff */
[----:B------:R-:W-:Y:S02]  /*83de0*/  F2FP.PACK_AB R6, R12, R7 ;  /* 0x000000070c06723e */ /* 0x000fe400000000ff */
[----:B------:R-:W-:Y:S01]  /*83df0*/  LEA.HI.X.SX32 R9, R25, R27, 0x1, P6 ;  /* 0x0000001b19097211 */ /* 0x000fe200030f0eff */
[----:B------:R-:W2:Y:S01]  /*83e00*/  LDL.LU R12, [R1+0x268] ;  /* 0x00026800010c7983 */ /* 0x000ea20000300800 */
[----:B------:R-:W-:-:S03]  /*83e10*/  F2FP.PACK_AB R7, R14, R13 ;  /* 0x0000000d0e07723e */ /* 0x000fc600000000ff */
[----:B------:R-:W-:Y:S01]  /*83e20*/  STL.64 [R1+0x11d8], R22 ;  /* 0x0011d81601007387 */ /* 0x000fe20000100a00 */
[----:B------:R-:W-:-:S03]  /*83e30*/  IMAD R14, R2, 0x1c3, RZ ;  /* 0x000001c3020e7824 */ /* 0x000fc600078e02ff */
[----:B------:R-:W2:Y:S04]  /*83e40*/  LDL.LU R13, [R1+0x10e4] ;  /* 0x0010e400010d7983 */ /* 0x000ea80000300800 */
[----:B------:R-:W2:Y:S04]  /*83e50*/  LDL.LU R25, [R1+0x1100] ;  /* 0x0011000001197983 */ /* 0x000ea80000300800 */
[----:B------:R0:W-:Y:S02]  /*83e60*/  STL.64 [R1+0x11d0], R8 ;  /* 0x0011d00801007387 */ /* 0x0001e40000100a00 */
[----:B0-----:R-:W-:-:S04]  /*83e70*/  IADD3 R8, P6, R3, R26, RZ ;  /* 0x0000001a03087210 */ /* 0x001fc80007fde0ff */
[----:B------:R-:W-:-:S05]  /*83e80*/  LEA.HI.X.SX32 R9, R14, R27, 0x1, P6 ;  /* 0x0000001b0e097211 */ /* 0x000fca00030f0eff */
[----:B------:R-:W-:Y:S01]  /*83e90*/  STL.64 [R1+0x11c8], R8 ;  /* 0x0011c80801007387 */ /* 0x000fe20000100a00 */
[----:B---3--:R-:W-:-:S03]  /*83ea0*/  FMUL R29, R11, R10 ;  /* 0x0000000a0b1d7220 */ /* 0x008fc60000400000 */
[----:B------:R-:W3:Y:S01]  /*83eb0*/  LDL.LU R10, [R1+0x1104] ;  /* 0x00110400010a7983 */ /* 0x000ee20000300800 */
[----:B----4-:R-:W-:-:S03]  /*83ec0*/  FMUL R21, R11, R21 ;  /* 0x000000150b157220 */ /* 0x010fc60000400000 */
[----:B------:R-:W-:Y:S04]  /*83ed0*/  STL [R1+0x1da4], R29 ;  /* 0x001da41d01007387 */ /* 0x000fe80000100800 */
[----:B------:R-:W-:Y:S01]  /*83ee0*/  STL [R1+0x1da8], R21 ;  /* 0x001da81501007387 */ /* 0x000fe20000100800 */
[C---:B------:R-:W-:Y:S02]  /*83ef0*/  FMUL R20, R11.reuse, R17 ;  /* 0x000000110b147220 */ /* 0x040fe40000400000 */
[----:B------:R-:W-:-:S03]  /*83f00*/  FMUL R17, R11, R15 ;  /* 0x0000000f0b117220 */ /* 0x000fc60000400000 */
[----:B------:R-:W-:Y:S01]  /*83f10*/  STL [R1+0x1dac], R20 ;  /* 0x001dac1401007387 */ /* 0x000fe20000100800 */
[----:B------:R-:W-:-:S03]  /*83f20*/  FMUL R14, R11, R19 ;  /* 0x000000130b0e7220 */ /* 0x000fc60000400000 */
[----:B------:R0:W-:Y:S04]  /*83f30*/  STL [R1+0x1db0], R17 ;  /* 0x001db01101007387 */ /* 0x0001e80000100800 */
[----:B------:R-:W4:Y:S04]  /*83f40*/  LDL.LU R15, [R1+0x110c] ;  /* 0x00110c00010f7983 */ /* 0x000f280000300800 */
[----:B------:R-:W-:Y:S04]  /*83f50*/  STL [R1+0x1dc4], R14 ;  /* 0x001dc40e01007387 */ /* 0x000fe80000100800 */
[----:B------:R-:W4:Y:S01]  /*83f60*/  LDL.LU R19, [R1+0x111c] ;  /* 0x00111c0001137983 */ /* 0x000f220000300800 */
[----:B--2---:R-:W-:-:S03]  /*83f70*/  FMUL R23, R11, R24 ;  /* 0x000000180b177220 */ /* 0x004fc60000400000 */
[----:B------:R-:W2:Y:S01]  /*83f80*/  LDL.LU R24, [R1+0x1124] ;  /* 0x0011240001187983 */ /* 0x000ea20000300800 */
[C---:B------:R-:W-:Y:S02]  /*83f90*/  FMUL R18, R11.reuse, R18 ;  /* 0x000000120b127220 */ /* 0x040fe40000400000 */
[----:B------:R-:W-:-:S03]  /*83fa0*/  FMUL R16, R11, R16 ;  /* 0x000000100b107220 */ /* 0x000fc60000400000 */
[----:B------:R1:W-:Y:S04]  /*83fb0*/  STL [R1+0x1dc8], R18 ;  /* 0x001dc81201007387 */ /* 0x0003e80000100800 */
[----:B------:R1:W-:Y:S04]  /*83fc0*/  STL [R1+0x1dcc], R16 ;  /* 0x001dcc1001007387 */ /* 0x0003e80000100800 */
[----:B0-----:R-:W2:Y:S01]  /*83fd0*/  LDL.LU R17, [R1+0x112c] ;  /* 0x00112c0001117983 */ /* 0x001ea20000300800 */
[C---:B------:R-:W-:Y:S02]  /*83fe0*/  IMAD R3, R2.reuse, 0x388, RZ ;  /* 0x0000038802037824 */ /* 0x040fe400078e02ff */
[----:B------:R-:W-:-:S03]  /*83ff0*/  IMAD R11, R2, 0x1c4, RZ ;  /* 0x000001c4020b7824 */ /* 0x000fc600078e02ff */
[----:B------:R-:W-:-:S04]  /*84000*/  IADD3 R8, P6, R3, R26, RZ ;  /* 0x0000001a03087210 */ /* 0x000fc80007fde0ff */
[----:B------:R-:W-:Y:S02]  /*84010*/  LEA.HI.X.SX32 R9, R11, R27, 0x1, P6 ;  /* 0x0000001b0b097211 */ /* 0x000fe400030f0eff */
[----:B------:R-:W2:Y:S04]  /*84020*/  LDL.LU R11, [R1+0x26c] ;  /* 0x00026c00010b7983 */ /* 0x000ea80000300800 */
[----:B------:R-:W-:Y:S01]  /*84030*/  STL.64 [R1+0x1170], R8 ;  /* 0x0011700801007387 */ /* 0x000fe20000100a00 */
[----:B------:R-:W-:-:S03]  /*84040*/  FMUL R28, R12, R13 ;  /* 0x0000000d0c1c7220 */ /* 0x000fc60000400000 */
[----:B------:R-:W2:Y:S01]  /*84050*/  LDL.LU R3, [R1+0x1134] ;  /* 0x0011340001037983 */ /* 0x000ea20000300800 */
[----:B------:R-:W-:-:S03]  /*84060*/  FMUL R22, R12, R25 ;  /* 0x000000190c167220 */ /* 0x000fc60000400000 */
[----:B------:R-:W-:Y:S04]  /*84070*/  STL [R1+0x1dd0], R28 ;  /* 0x001dd01c01007387 */ /* 0x000fe80000100800 */
[----:B-1----:R-:W2:Y:S04]  /*84080*/  LDL.LU R18, [R1+0x1108] ;  /* 0x0011080001127983 */ /* 0x002ea80000300800 */
[----:B------:R-:W2:Y:S04]  /*84090*/  LDL.LU R25, [R1+0x278] ;  /* 0x0002780001197983 */ /* 0x000ea80000300800 */
[----:B------:R-:W-:Y:S04]  /*840a0*/  STL.64 [R1+0x1db8], R22 ;  /* 0x001db81601007387 */ /* 0x000fe80000100a00 */
[----:B------:R0:W-:Y:S04]  /*840b0*/  STL [R1+0x1dc0], R23 ;  /* 0x001dc01701007387 */ /* 0x0001e80000100800 */
[----:B------:R-:W2:Y:S04]  /*840c0*/  LDL.LU R14, [R1+0x1118] ;  /* 0x00111800010e7983 */ /* 0x000ea80000300800 */
[----:B------:R-:W2:Y:S04]  /*840d0*/  LDL.LU R16, [R1+0x1120] ;  /* 0x0011200001107983 */ /* 0x000ea80000300800 */
[----:B0-----:R-:W2:Y:S04]  /*840e0*/  LDL.LU R23, [R1+0x1128] ;  /* 0x0011280001177983 */ /* 0x001ea80000300800 */
[----:B------:R-:W2:Y:S04]  /*840f0*/  LDL.LU R28, [R1+0x1138] ;  /* 0x00113800011c7983 */ /* 0x000ea80000300800 */
[----:B------:R-:W2:Y:S04]  /*84100*/  LDL.LU R22, [R1+0x113c] ;  /* 0x00113c0001167983 */ /* 0x000ea80000300800 */
[----:B------:R0:W-:Y:S02]  /*84110*/  STS.128 [R0+0xc80], R4 ;  /* 0x000c800400007388 */ /* 0x0001e40000000c00 */
[----:B0-----:R-:W-:-:S05]  /*84120*/  IMAD R5, R2, 0x38a, RZ ;  /* 0x0000038a02057824 */ /* 0x001fca00078e02ff */
[----:B------:R-:W-:Y:S01]  /*84130*/  IADD3 R8, P6, R5, R26, RZ ;  /* 0x0000001a05087210 */ /* 0x000fe20007fde0ff */
[C---:B---3--:R-:W-:Y:S02]  /*84140*/  FMUL R29, R12.reuse, R10 ;  /* 0x0000000a0c1d7220 */ /* 0x048fe40000400000 */
[----:B------:R-:W3:Y:S04]  /*84150*/  LDL.LU R10, [R1+0x1140] ;  /* 0x00114000010a7983 */ /* 0x000ee80000300800 */
[----:B------:R0:W-:Y:S04]  /*84160*/  STL [R1+0x1dd4], R29 ;  /* 0x001dd41d01007387 */ /* 0x0001e80000100800 */
[----:B0-----:R-:W3:Y:S01]  /*84170*/  LDL.LU R29, [R1+0x1130] ;  /* 0x00113000011d7983 */ /* 0x001ee20000300800 */
[----:B----4-:R-:W-:-:S05]  /*84180*/  FMUL R13, R12, R15 ;  /* 0x0000000f0c0d7220 */ /* 0x010fca0000400000 */
[----:B------:R-:W-:Y:S01]  /*84190*/  STL [R1+0x1dd8], R13 ;  /* 0x001dd80d01007387 */ /* 0x000fe20000100800 */
[----:B------:R-:W-:-:S03]  /*841a0*/  FMUL R20, R12, R19 ;  /* 0x000000130c147220 */ /* 0x000fc60000400000 */
[----:B------:R-:W4:Y:S04]  /*841b0*/  LDL.LU R15, [R1+0x118c] ;  /* 0x00118c00010f7983 */ /* 0x000f280000300800 */
[----:B------:R-:W4:Y:S04]  /*841c0*/  LDL.LU R19, [R1+0x1164] ;  /* 0x0011640001137983 */ /* 0x000f280000300800 */
[----:B------:R-:W4:Y:S04]  /*841d0*/  LDL.LU R7, [R1+0x1168] ;  /* 0x0011680001077983 */ /* 0x000f280000300800 */
[----:B------:R-:W4:Y:S01]  /*841e0*/  LDL.LU R5, [R1+0x116c] ;  /* 0x00116c0001057983 */ /* 0x000f220000300800 */
[----:B--2---:R-:W-:-:S03]  /*841f0*/  FMUL R21, R12, R24 ;  /* 0x000000180c157220 */ /* 0x004fc60000400000 */
[----:B------:R-:W2:Y:S04]  /*84200*/  LDL.LU R24, [R1+0x1180] ;  /* 0x0011800001187983 */ /* 0x000ea80000300800 */
[----:B------:R0:W-:Y:S04]  /*84210*/  STL.64 [R1+0x1de0], R20 ;  /* 0x001de01401007387 */ /* 0x0001e80000100a00 */
[----:B0-----:R-:W2:Y:S01]  /*84220*/  LDL.LU R20, [R1+0x1184] ;  /* 0x0011840001147983 */ /* 0x001ea20000300800 */
[----:B------:R-:W-:-:S03]  /*84230*/  FMUL R17, R12, R17 ;  /* 0x000000110c117220 */ /* 0x000fc60000400000 */
[----:B------:R0:W-:Y:S04]  /*84240*/  STL [R1+0x1de8], R21 ;  /* 0x001de81501007387 */ /* 0x0001e80000100800 */
[----:B0-----:R-:W2:Y:S04]  /*84250*/  LDL.LU R21, [R1+0x1160] ;  /* 0x0011600001157983 */ /* 0x001ea80000300800 */
[----:B------:R0:W-:Y:S04]  /*84260*/  STL [R1+0x1dec], R17 ;  /* 0x001dec1101007387 */ /* 0x0001e80000100800 */
[----:B0-----:R-:W2:Y:S01]  /*84270*/  LDL.LU R17, [R1+0x1144] ;  /* 0x0011440001117983 */ /* 0x001ea20000300800 */
[----:B------:R-:W-:-:S02]  /*84280*/  IMAD R6, R2, 0x1c5, RZ ;  /* 0x000001c502067824 */ /* 0x000fc400078e02ff */
[----:B------:R-:W-:Y:S02]  /*84290*/  FMUL R12, R12, R3 ;  /* 0x000000030c0c7220 */ /* 0x000fe40000400000 */
[----:B------:R-:W-:Y:S01]  /*842a0*/  IMAD R4, R2, 0x38c, RZ ;  /* 0x0000038c02047824 */ /* 0x000fe200078e02ff */
[----:B------:R-:W-:Y:S02]  /*842b0*/  LEA.HI.X.SX32 R9, R6, R27, 0x1, P6 ;  /* 0x0000001b06097211 */ /* 0x000fe400030f0eff */
[----:B------:R0:W-:Y:S01]  /*842c0*/  STL [R1+0x1df0], R12 ;  /* 0x001df00c01007387 */ /* 0x0001e20000100800 */
[----:B------:R-:W-:-:S03]  /*842d0*/  FMUL R18, R11, R18 ;  /* 0x000000120b127220 */ /* 0x000fc60000400000 */
[----:B------:R1:W-:Y:S01]  /*842e0*/  STL.64 [R1+0x11c0], R8 ;  /* 0x0011c00801007387 */ /* 0x0003e20000100a00 */
[----:B0-----:R-:W-:Y:S01]  /*842f0*/  IMAD R12, R2, 0x1c6, RZ ;  /* 0x000001c6020c7824 */ /* 0x001fe200078e02ff */
[----:B-1----:R-:W-:Y:S01]  /*84300*/  IADD3 R8, P6, R4, R26, RZ ;  /* 0x0000001a04087210 */ /* 0x002fe20007fde0ff */
[----:B------:R-:W-:Y:S02]  /*84310*/  IMAD R3, R2, 0x38e, RZ ;  /* 0x0000038e02037824 */ /* 0x000fe400078e02ff */
[C---:B------:R-:W-:Y:S01]  /*84320*/  FMUL R23, R11.reuse, R23 ;  /* 0x000000170b177220 */ /* 0x040fe20000400000 */
[----:B------:R-:W-:Y:S01]  /*84330*/  LEA.HI.X.SX32 R9, R12, R27, 0x1, P6 ;  /* 0x0000001b0c097211 */ /* 0x000fe200030f0eff */
[C---:B------:R-:W-:Y:S02]  /*84340*/  FMUL R28, R11.reuse, R28 ;  /* 0x0000001c0b1c7220 */ /* 0x040fe40000400000 */
[C---:B------:R-:W-:Y:S01]  /*84350*/  FMUL R13, R11.reuse, R22 ;  /* 0x000000160b0d7220 */ /* 0x040fe20000400000 */
[----:B------:R-:W-:Y:S01]  /*84360*/  STL [R1+0x1df4], R18 ;  /* 0x001df41201007387 */ /* 0x000fe20000100800 */
[----:B------:R-:W-:-:S02]  /*84370*/  FMUL R14, R11, R14 ;  /* 0x0000000e0b0e7220 */ /* 0x000fc40000400000 */
[C---:B------:R-:W-:Y:S02]  /*84380*/  FMUL R16, R11.reuse, R16 ;  /* 0x000000100b107220 */ /* 0x040fe40000400000 */
[C---:B---3--:R-:W-:Y:S02]  /*84390*/  FMUL R22, R11.reuse, R10 ;  /* 0x0000000a0b167220 */ /* 0x048fe40000400000 */
[C---:B------:R-:W-:Y:S02]  /*843a0*/  IMAD R10, R2.reuse, 0x1c7, RZ ;  /* 0x000001c7020a7824 */ /* 0x040fe400078e02ff */
[----:B------:R-:W-:Y:S02]  /*843b0*/  FMUL R29, R11, R29 ;  /* 0x0000001d0b1d7220 */ /* 0x000fe40000400000 */
[----:B------:R-:W-:-:S03]  /*843c0*/  IMAD R11, R2, 0x390, RZ ;  /* 0x00000390020b7824 */ /* 0x000fc600078e02ff */
[----:B------:R-:W-:Y:S04]  /*843d0*/  STL.64 [R1+0x1df8], R28 ;  /* 0x001df81c01007387 */ /* 0x000fe80000100a00 */
[----:B------:R-:W-:Y:S04]  /*843e0*/  STL.64 [R1+0x1e00], R22 ;  /* 0x001e001601007387 */ /* 0x000fe80000100a00 */
[----:B------:R0:W-:Y:S02]  /*843f0*/  STL.64 [R1+0x11b8], R8 ;  /* 0x0011b80801007387 */ /* 0x0001e40000100a00 */
[----:B0-----:R-:W-:Y:S01]  /*84400*/  IADD3 R8, P6, R3, R26, RZ ;  /* 0x0000001a03087210 */ /* 0x001fe20007fde0ff */
[----:B----4-:R-:W-:-:S02]  /*84410*/  FMUL R4, R25, R15 ;  /* 0x0000000f19047220 */ /* 0x010fc40000400000 */
[C---:B------:R-:W-:Y:S01]  /*84420*/  FMUL R19, R25.reuse, R19 ;  /* 0x0000001319137220 */ /* 0x040fe20000400000 */
[----:B------:R-:W-:Y:S01]  /*84430*/  LEA.HI.X.SX32 R9, R10, R27, 0x1, P6 ;  /* 0x0000001b0a097211 */ /* 0x000fe200030f0eff */
[----:B------:R-:W3:Y:S01]  /*84440*/  LDL.LU R15, [R1+0x27c] ;  /* 0x00027c00010f7983 */ /* 0x000ee20000300800 */
[----:B------:R-:W-:Y:S01]  /*84450*/  FMUL R7, R25, R7 ;  /* 0x0000000719077220 */ /* 0x000fe20000400000 */
[----:B------:R-:W-:Y:S02]  /*84460*/  IADD3 R22, P6, R11, R26, RZ ;  /* 0x0000001a0b167210 */ /* 0x000fe40007fde0ff */
[----:B------:R-:W3:Y:S01]  /*84470*/  LDL.LU R12, [R1+0x1188] ;  /* 0x00118800010c7983 */ /* 0x000ee20000300800 */
[C---:B------:R-:W-:Y:S02]  /*84480*/  FMUL R3, R25.reuse, R5 ;  /* 0x0000000519037220 */ /* 0x040fe40000400000 */
[----:B------:R-:W-:Y:S02]  /*84490*/  IMAD R11, R2, 0x1c9, RZ ;  /* 0x000001c9020b7824 */ /* 0x000fe400078e02ff */
[----:B--2---:R-:W-:-:S02]  /*844a0*/  FMUL R5, R25, R24 ;  /* 0x0000001819057220 */ /* 0x004fc40000400000 */
[----:B------:R-:W-:Y:S02]  /*844b0*/  IMAD R24, R2, 0x394, RZ ;  /* 0x0000039402187824 */ /* 0x000fe400078e02ff */
[----:B------:R-:W-:-:S05]  /*844c0*/  FMUL R6, R25, R20 ;  /* 0x0000001419067220 */ /* 0x000fca0000400000 */
[----:B------:R-:W-:Y:S01]  /*844d0*/  F2FP.PACK_AB R4, R6, R4 ;  /* 0x000000040604723e */ /* 0x000fe200000000ff */
[C---:B------:R-:W-:Y:S02]  /*844e0*/  IMAD R6, R2.reuse, 0x392, RZ ;  /* 0x0000039202067824 */ /* 0x040fe400078e02ff */
[C---:B------:R-:W-:Y:S02]  /*844f0*/  FMUL R28, R25.reuse, R21 ;  /* 0x00000015191c7220 */ /* 0x040fe40000400000 */
[----:B------:R-:W-:Y:S02]  /*84500*/  FMUL R29, R25, R17 ;  /* 0x00000011191d7220 */ /* 0x000fe40000400000 */
[----:B------:R-:W-:Y:S01]  /*84510*/  IMAD R25, R2, 0x1c8, RZ ;  /* 0x000001c802197824 */ /* 0x000fe200078e02ff */
[----:B------:R-:W2:Y:S04]  /*84520*/  LDL.LU R17, [R1+0x1190] ;  /* 0x0011900001117983 */ /* 0x000ea80000300800 */
[----:B------:R-:W4:Y:S01]  /*84530*/  LDL.LU R18, [R1+0x1194] ;  /* 0x0011940001127983 */ /* 0x000f220000300800 */
[----:B------:R-:W-:-:S03]  /*84540*/  LEA.HI.X.SX32 R23, R25, R27, 0x1, P6 ;  /* 0x0000001b19177211 */ /* 0x000fc600030f0eff */
[----:B------:R0:W-:Y:S04]  /*84550*/  STL.64 [R1+0x11b0], R8 ;  /* 0x0011b00801007387 */ /* 0x0001e80000100a00 */
[----:B------:R-:W4:Y:S04]  /*84560*/  LDL.LU R21, [R1+0x11a0] ;  /* 0x0011a00001157983 */ /* 0x000f280000300800 */
[----:B0-----:R-:W4:Y:S04]  /*84570*/  LDL.LU R8, [R1+0x11a4] ;  /* 0x0011a40001087983 */ /* 0x001f280000300800 */
[----:B------:R-:W4:Y:S04]  /*84580*/  LDL.LU R9, [R1+0x11e0] ;  /* 0x0011e00001097983 */ /* 0x000f280000300800 */
[----:B------:R-:W4:Y:S04]  /*84590*/  LDL.LU R10, [R1+0x11e4] ;  /* 0x0011e400010a7983 */ /* 0x000f280000300800 */
[----:B------:R0:W-:Y:S01]  /*845a0*/  STL.64 [R1+0x11f8], R22 ;  /* 0x0011f81601007387 */ /* 0x0001e20000100a00 */
[----:B------:R-:W-:Y:S01]  /*845b0*/  IMAD R20, R2, 0x1ca, RZ ;  /* 0x000001ca02147824 */ /* 0x000fe200078e02ff */
[----:B------:R-:W-:-:S02]  /*845c0*/  F2FP.PACK_AB R5, R3, R5 ;  /* 0x000000050305723e */ /* 0x000fc400000000ff */
[----:B0-----:R-:W-:-:S04]  /*845d0*/  IADD3 R22, P6, R6, R26, RZ ;  /* 0x0000001a06167210 */ /* 0x001fc80007fde0ff */
[----:B------:R-:W-:Y:S02]  /*845e0*/  LEA.HI.X.SX32 R23, R11, R27, 0x1, P6 ;  /* 0x0000001b0b177211 */ /* 0x000fe400030f0eff */
[----:B------:R-:W-:Y:S02]  /*845f0*/  IADD3 R24, P6, R24, R26, RZ ;  /* 0x0000001a18187210 */ /* 0x000fe40007fde0ff */
[----:B------:R-:W-:Y:S01]  /*84600*/  F2FP.PACK_AB R6, R19, R7 ;  /* 0x000000071306723e */ /* 0x000fe200000000ff */
[----:B------:R0:W-:Y:S01]  /*84610*/  STL.64 [R1+0x1238], R22 ;  /* 0x0012381601007387 */ /* 0x0001e20000100a00 */
[----:B------:R-:W-:Y:S02]  /*84620*/  F2FP.PACK_AB R7, R29, R28 ;  /* 0x0000001c1d07723e */ /* 0x000fe400000000ff */
[----:B------:R-:W-:-:S03]  /*84630*/  LEA.HI.X.SX32 R25, R20, R27, 0x1, P6 ;  /* 0x0000001b14197211 */ /* 0x000fc600030f0eff */
[----:B------:R1:W-:Y:S04]  /*84640*/  STS.128 [R0+0xd00], R4 ;  /* 0x000d000400007388 */ /* 0x0003e80000000c00 */
[----:B0-----:R-:W4:Y:S04]  /*84650*/  LDL.LU.64 R22, [R1+0x1e00] ;  /* 0x001e000001167983 */ /* 0x001f280000300a00 */
[----:B------:R-:W4:Y:S04]  /*84660*/  LDL.LU R11, [R1+0xbdc] ;  /* 0x000bdc00010b7983 */ /* 0x000f280000300800 */
[----:B------:R-:W4:Y:S04]  /*84670*/  LDL.LU R19, [R1+0x11e8] ;  /* 0x0011e80001137983 */ /* 0x000f280000300800 */
[----:B------:R0:W-:Y:S04]  /*84680*/  STL.64 [R1+0x1230], R24 ;  /* 0x0012301801007387 */ /* 0x0001e80000100a00 */
[----:B-1----:R-:W4:Y:S01]  /*84690*/  LDL.LU R7, [R1+0x1198] ;  /* 0x0011980001077983 */ /* 0x002f220000300800 */
[----:B------:R-:W-:-:S02]  /*846a0*/  IMAD R3, R2, 0x396, RZ ;  /* 0x0000039602037824 */ /* 0x000fc400078e02ff */
[----:B------:R-:W-:-:S03]  /*846b0*/  IMAD R28, R2, 0x1cb, RZ ;  /* 0x000001cb021c7824 */ /* 0x000fc600078e02ff */
[----:B0-----:R-:W-:-:S04]  /*846c0*/  IADD3 R24, P6, R3, R26, RZ ;  /* 0x0000001a03187210 */ /* 0x001fc80007fde0ff */
[----:B------:R-:W-:-:S05]  /*846d0*/  LEA.HI.X.SX32 R25, R28, R27, 0x1, P6 ;  /* 0x0000001b1c197211 */ /* 0x000fca00030f0eff */
[----:B------:R0:W-:Y:S04]  /*846e0*/  STL.64 [R1+0x1228], R24 ;  /* 0x0012281801007387 */ /* 0x0001e80000100a00 */
[----:B0-----:R-:W4:Y:S04]  /*846f0*/  LDL.LU R24, [R1+0xbd8] ;  /* 0x000bd80001187983 */ /* 0x001f280000300800 */
[----:B------:R-:W4:Y:S01]  /*84700*/  LDL.LU R25, [R1+0x1200] ;  /* 0x0012000001197983 */ /* 0x000f220000300800 */
[----:B------:R-:W-:-:S05]  /*84710*/  IMAD R3, R2, 0x398, RZ ;  /* 0x0000039802037824 */ /* 0x000fca00078e02ff */
[----:B------:R-:W-:Y:S01]  /*84720*/  IADD3 R28, P6, R3, R26, RZ ;  /* 0x0000001a031c7210 */ /* 0x000fe20007fde0ff */
[C---:B---3--:R-:W-:Y:S02]  /*84730*/  FMUL R12, R15.reuse, R12 ;  /* 0x0000000c0f0c7220 */ /* 0x048fe40000400000 */
[C---:B--2---:R-:W-:Y:S02]  /*84740*/  FMUL R17, R15.reuse, R17 ;  /* 0x000000110f117220 */ /* 0x044fe40000400000 */
[C---:B----4-:R-:W-:Y:S02]  /*84750*/  FMUL R18, R15.reuse, R18 ;  /* 0x000000120f127220 */ /* 0x050fe40000400000 */
[C---:B------:R-:W-:Y:S02]  /*84760*/  FMUL R6, R15.reuse, R21 ;  /* 0x000000150f067220 */ /* 0x040fe40000400000 */
[C---:B------:R-:W-:Y:S02]  /*84770*/  FMUL R5, R15.reuse, R8 ;  /* 0x000000080f057220 */ /* 0x040fe40000400000 */
[----:B------:R-:W-:-:S02]  /*84780*/  FMUL R3, R15, R9 ;  /* 0x000000090f037220 */ /* 0x000fc40000400000 */
[C---:B------:R-:W-:Y:S02]  /*84790*/  FMUL R4, R15.reuse, R10 ;  /* 0x0000000a0f047220 */ /* 0x040fe40000400000 */
[----:B------:R-:W2:Y:S01]  /*847a0*/  LDL.LU R10, [R1+0xbd4] ;  /* 0x000bd400010a7983 */ /* 0x000ea20000300800 */
[----:B------:R-:W-:-:S03]  /*847b0*/  FMUL R7, R15, R7 ;  /* 0x000000070f077220 */ /* 0x000fc60000400000 */
[----:B------:R-:W2:Y:S01]  /*847c0*/  LDL.LU R15, [R1+0x1204] ;  /* 0x00120400010f7983 */ /* 0x000ea20000300800 */
[C---:B------:R-:W-:Y:S02]  /*847d0*/  IMAD R21, R2.reuse, 0x1cc, RZ ;  /* 0x000001cc02157824 */ /* 0x040fe400078e02ff */
[C---:B------:R-:W-:Y:S02]  /*847e0*/  IMAD R20, R2.reuse, 0x39a, RZ ;  /* 0x0000039a02147824 */ /* 0x040fe400078e02ff */
[----:B------:R-:W-:Y:S01]  /*847f0*/  IMAD R9, R2, 0x1cd, RZ ;  /* 0x000001cd02097824 */ /* 0x000fe200078e02ff */
[----:B------:R-:W-:Y:S02]  /*84800*/  LEA.HI.X.SX32 R29, R21, R27, 0x1, P6 ;  /* 0x0000001b151d7211 */ /* 0x000fe400030f0eff */
[----:B------:R-:W-:Y:S01]  /*84810*/  IADD3 R20, P6, R20, R26, RZ ;  /* 0x0000001a14147210 */ /* 0x000fe20007fde0ff */
[----:B------:R-:W-:-:S03]  /*84820*/  IMAD R8, R2, 0x39c, RZ ;  /* 0x0000039c02087824 */ /* 0x000fc600078e02ff */
[----:B------:R-:W-:Y:S01]  /*84830*/  LEA.HI.X.SX32 R21, R9, R27, 0x1, P6 ;  /* 0x0000001b09157211 */ /* 0x000fe200030f0eff */
[----:B------:R0:W-:Y:S01]  /*84840*/  STL.64 [R1+0x11f0], R28 ;  /* 0x0011f01c01007387 */ /* 0x0001e20000100a00 */
[----:B------:R-:W-:Y:S01]  /*84850*/  F2FP.PACK_AB R4, R3, R4 ;  /* 0x000000040304723e */ /* 0x000fe200000000ff */
[C---:B------:R-:W-:Y:S02]  /*84860*/  IMAD R3, R2.reuse, 0x39e, RZ ;  /* 0x0000039e02037824 */ /* 0x040fe400078e02ff */
[----:B0-----:R-:W3:Y:S04]  /*84870*/  LDL.LU.64 R28, [R1+0x1df8] ;  /* 0x001df800011c7983 */ /* 0x001ee80000300a00 */
[----:B------:R0:W-:Y:S01]  /*84880*/  STL.64 [R1+0x1220], R20 ;  /* 0x0012201401007387 */ /* 0x0001e20000100a00 */
[----:B------:R-:W-:-:S02]  /*84890*/  IMAD R9, R2, 0x1cf, RZ ;  /* 0x000001cf02097824 */ /* 0x000fc400078e02ff */
[----:B0-----:R-:W-:Y:S01]  /*848a0*/  IMAD R21, R2, 0x1ce, RZ ;  /* 0x000001ce02157824 */ /* 0x001fe200078e02ff */
[----:B------:R-:W-:Y:S01]  /*848b0*/  IADD3 R20, P6, R8, R26, RZ ;  /* 0x0000001a08147210 */ /* 0x000fe20007fde0ff */
[----:B------:R-:W-:Y:S02]  /*848c0*/  FFMA R8, R19, 0.69314718246459960938, R11 ;  /* 0x3f31721813087823 */ /* 0x000fe4000000000b */
[----:B------:R-:W4:Y:S01]  /*848d0*/  LDL.LU R11, [R1+0xbd0] ;  /* 0x000bd000010b7983 */ /* 0x000f220000300800 */
[----:B------:R-:W-:-:S03]  /*848e0*/  LEA.HI.X.SX32 R21, R21, R27, 0x1, P6 ;  /* 0x0000001b15157211 */ /* 0x000fc600030f0eff */
[----:B------:R0:W-:Y:S04]  /*848f0*/  STL [R1+0x270], R8 ;  /* 0x0002700801007387 */ /* 0x0001e80000100800 */
[----:B------:R-:W4:Y:S04]  /*84900*/  LDL.LU R19, [R1+0x1270] ;  /* 0x0012700001137983 */ /* 0x000f280000300800 */
[----:B------:R1:W-:Y:S01]  /*84910*/  STL.64 [R1+0x1218], R20 ;  /* 0x0012181401007387 */ /* 0x0003e20000100a00 */
[----:B------:R-:W-:Y:S01]  /*84920*/  F2FP.PACK_AB R5, R6, R5 ;  /* 0x000000050605723e */ /* 0x000fe200000000ff */
[----:B0-----:R-:W-:Y:S01]  /*84930*/  IMAD R8, R2, 0x3a0, RZ ;  /* 0x000003a002087824 */ /* 0x001fe200078e02ff */
[----:B------:R-:W-:-:S02]  /*84940*/  F2FP.PACK_AB R6, R18, R7 ;  /* 0x000000071206723e */ /* 0x000fc400000000ff */
[----:B-1----:R-:W-:Y:S01]  /*84950*/  IADD3 R20, P6, R3, R26, RZ ;  /* 0x0000001a03147210 */ /* 0x002fe20007fde0ff */
[----:B------:R-:W3:Y:S03]  /*84960*/  LDL.LU R18, [R1+0x1df4] ;  /* 0x001df40001127983 */ /* 0x000ee60000300800 */
[----:B------:R-:W-:Y:S01]  /*84970*/  LEA.HI.X.SX32 R21, R9, R27, 0x1, P6 ;  /* 0x0000001b09157211 */ /* 0x000fe200030f0eff */
[----:B------:R-:W-:-:S04]  /*84980*/  IMAD R7, R2, 0x1d0, RZ ;  /* 0x000001d002077824 */ /* 0x000fc800078e02ff */
[----:B------:R0:W-:Y:S01]  /*84990*/  STL.64 [R1+0x11e8], R20 ;  /* 0x0011e81401007387 */ /* 0x0001e20000100a00 */
[C---:B------:R-:W-:Y:S02]  /*849a0*/  IMAD R3, R2.reuse, 0x3a2, RZ ;  /* 0x000003a202037824 */ /* 0x040fe400078e02ff */
[----:B------:R-:W-:Y:S01]  /*849b0*/  IMAD R9, R2, 0x1d1, RZ ;  /* 0x000001d102097824 */ /* 0x000fe200078e02ff */
[----:B0-----:R-:W-:Y:S01]  /*849c0*/  IADD3 R20, P6, R8, R26, RZ ;  /* 0x0000001a08147210 */ /* 0x001fe20007fde0ff */
[----:B------:R-:W-:Y:S02]  /*849d0*/  FFMA R8, R25, 0.69314718246459960938, R24 ;  /* 0x3f31721819087823 */ /* 0x000fe40000000018 */
[----:B------:R-:W3:Y:S01]  /*849e0*/  LDL.LU R24, [R1+0xbcc] ;  /* 0x000bcc0001187983 */ /* 0x000ee20000300800 */
[----:B------:R-:W-:-:S03]  /*849f0*/  LEA.HI.X.SX32 R21, R7, R27, 0x1, P6 ;  /* 0x0000001b07157211 */ /* 0x000fc600030f0eff */
[----:B------:R0:W-:Y:S04]  /*84a00*/  STL [R1+0x274], R8 ;  /* 0x0002740801007387 */ /* 0x0001e80000100800 */
[----:B------:R-:W3:Y:S04]  /*84a10*/  LDL.LU R25, [R1+0x1278] ;  /* 0x0012780001197983 */ /* 0x000ee80000300800 */
[----:B------:R1:W-:Y:S01]  /*84a20*/  STL.64 [R1+0x1210], R20 ;  /* 0x0012101401007387 */ /* 0x0003e20000100a00 */
[----:B------:R-:W-:Y:S01]  /*84a30*/  F2FP.PACK_AB R7, R12, R17 ;  /* 0x000000110c07723e */ /* 0x000fe200000000ff */
[----:B0-----:R-:W-:-:S02]  /*84a40*/  IMAD R8, R2, 0x3a4, RZ ;  /* 0x000003a402087824 */ /* 0x001fc400078e02ff */
[----:B------:R-:W3:Y:S04]  /*84a50*/  LDL.LU R12, [R1+0x1df0] ;  /* 0x001df000010c7983 */ /* 0x000ee80000300800 */
[----:B------:R-:W3:Y:S01]  /*84a60*/  LDL.LU R17, [R1+0x1dec] ;  /* 0x001dec0001117983 */ /* 0x000ee20000300800 */
[----:B-1----:R-:W-:-:S04]  /*84a70*/  IADD3 R20, P6, R3, R26, RZ ;  /* 0x0000001a03147210 */ /* 0x002fc80007fde0ff */
[----:B------:R-:W-:-:S05]  /*84a80*/  LEA.HI.X.SX32 R21, R9, R27, 0x1, P6 ;  /* 0x0000001b09157211 */ /* 0x000fca00030f0eff */
[----:B------:R0:W-:Y:S02]  /*84a90*/  STL.64 [R1+0x1208], R20 ;  /* 0x0012081401007387 */ /* 0x0001e40000100a00 */
[----:B0-----:R-:W-:Y:S01]  /*84aa0*/  IADD3 R20, P6, R8, R26, RZ ;  /* 0x0000001a08147210 */ /* 0x001fe20007fde0ff */
[----:B------:R-:W-:-:S05]  /*84ab0*/  IMAD R8, R2, 0x1d2, RZ ;  /* 0x000001d202087824 */ /* 0x000fca00078e02ff */
[----:B------:R-:W-:Y:S01]  /*84ac0*/  LEA.HI.X.SX32 R21, R8, R27, 0x1, P6 ;  /* 0x0000001b08157211 */ /* 0x000fe200030f0eff */
[----:B--2---:R-:W-:Y:S02]  /*84ad0*/  FFMA R9, R15, 0.69314718246459960938, R10 ;  /* 0x3f3172180f097823 */ /* 0x004fe4000000000a */
[----:B------:R-:W2:Y:S04]  /*84ae0*/  LDL.LU R10, [R1+0xbc8] ;  /* 0x000bc800010a7983 */ /* 0x000ea80000300800 */
[----:B------:R-:W-:Y:S04]  /*84af0*/  STL [R1+0x278], R9 ;  /* 0x0002780901007387 */ /* 0x000fe80000100800 */
[----:B------:R-:W2:Y:S04]  /*84b00*/  LDL.LU R15, [R1+0x127c] ;  /* 0x00127c00010f7983 */ /* 0x000ea80000300800 */
[----:B------:R0:W-:Y:S04]  /*84b10*/  STL.64 [R1+0x1200], R20 ;  /* 0x0012001401007387 */ /* 0x0001e80000100a00 */
[----:B0-----:R-:W2:Y:S01]  /*84b20*/  LDL.LU R21, [R1+0x1de8] ;  /* 0x001de80001157983 */ /* 0x001ea20000300800 */
[----:B------:R-:W-:-:S02]  /*84b30*/  IMAD R3, R2, 0x3a6, RZ ;  /* 0x000003a602037824 */ /* 0x000fc400078e02ff */
[----:B------:R-:W-:Y:S01]  /*84b40*/  IMAD R9, R2, 0x1d3, RZ ;  /* 0x000001d302097824 */ /* 0x000fe200078e02ff */
[----:B------:R0:W-:Y:S02]  /*84b50*/  STS.128 [R0+0xd80], R4 ;  /* 0x000d800400007388 */ /* 0x0001e40000000c00 */
[----:B------:R-:W-:-:S05]  /*84b60*/  IADD3 R20, P6, R3, R26, RZ ;  /* 0x0000001a03147210 */ /* 0x000fca0007fde0ff */
[----:B------:R1:W-:Y:S01]  /*84b70*/  STL [R1+0x11e0], R20 ;  /* 0x0011e01401007387 */ /* 0x0003e20000100800 */
[----:B0-----:R-:W-:Y:S01]  /*84b80*/  MOV R6, R20 ;  /* 0x0000001400067202 */ /* 0x001fe20000000f00 */
[----:B----4-:R-:W-:Y:S02]  /*84b90*/  FFMA R4, R19, 0.69314718246459960938, R11 ;  /* 0x3f31721813047823 */ /* 0x010fe4000000000b */
[C---:B------:R-:W-:Y:S02]  /*84ba0*/  IMAD R8, R2.reuse, 0x3a8, RZ ;  /* 0x000003a802087824 */ /* 0x040fe400078e02ff */
[C---:B------:R-:W-:Y:S02]  /*84bb0*/  IMAD R3, R2.reuse, 0x3aa, RZ ;  /* 0x000003aa02037824 */ /* 0x040fe400078e02ff */
[C---:B------:R-:W-:Y:S02]  /*84bc0*/  IMAD R6, R2.reuse, 0x1d5, RZ ;  /* 0x000001d502067824 */ /* 0x040fe400078e02ff */
[----:B------:R-:W-:Y:S01]  /*84bd0*/  IMAD R5, R2, 0x3ac, RZ ;  /* 0x000003ac02057824 */ /* 0x000fe200078e02ff */
[----:B--2---:R-:W-:-:S02]  /*84be0*/  MOV R7, R21 ;  /* 0x0000001500077202 */ /* 0x004fc40000000f00 */
[----:B------:R-:W-:Y:S01]  /*84bf0*/  LEA.HI.X.SX32 R7, R9, R27, 0x1, P6 ;  /* 0x0000001b09077211 */ /* 0x000fe200030f0eff */
[----:B-1----:R-:W2:Y:S04]  /*84c00*/  LDL.LU.64 R20, [R1+0x1de0] ;  /* 0x001de00001147983 */ /* 0x002ea80000300a00 */
[----:B------:R-:W4:Y:S04]  /*84c10*/  LDL.LU R11, [R1+0xbc4] ;  /* 0x000bc400010b7983 */ /* 0x000f280000300800 */
[----:B------:R0:W-:Y:S04]  /*84c20*/  STL [R1+0x11e4], R7 ;  /* 0x0011e40701007387 */ /* 0x0001e80000100800 */
[----:B------:R1:W-:Y:S04]  /*84c30*/  STL [R1+0x27c], R4 ;  /* 0x00027c0401007387 */ /* 0x0003e80000100800 */
[----:B------:R-:W4:Y:S01]  /*84c40*/  LDL.LU R19, [R1+0x1280] ;  /* 0x0012800001137983 */ /* 0x000f220000300800 */
[----:B------:R-:W-:Y:S01]  /*84c50*/  IADD3 R8, P6, R8, R26, RZ ;  /* 0x0000001a08087210 */ /* 0x000fe20007fde0ff */
[----:B0-----:R-:W-:-:S05]  /*84c60*/  IMAD R7, R2, 0x1d4, RZ ;  /* 0x000001d402077824 */ /* 0x001fca00078e02ff */
[----:B------:R-:W-:-:S05]  /*84c70*/  LEA.HI.X.SX32 R9, R7, R27, 0x1, P6 ;  /* 0x0000001b07097211 */ /* 0x000fca00030f0eff */
[----:B------:R0:W-:Y:S01]  /*84c80*/  STL.64 [R1+0x11a8], R8 ;  /* 0x0011a80801007387 */ /* 0x0001e20000100a00 */
[----:B-1----:R-:W-:-:S03]  /*84c90*/  F2FP.PACK_AB R4, R13, R22 ;  /* 0x000000160d04723e */ /* 0x002fc600000000ff */
[----:B------:R-:W2:Y:S01]  /*84ca0*/  LDL.LU R13, [R1+0x1dd8] ;  /* 0x001dd800010d7983 */ /* 0x000ea20000300800 */
[----:B0-----:R-:W-:-:S04]  /*84cb0*/  IADD3 R8, P6, R3, R26, RZ ;  /* 0x0000001a03087210 */ /* 0x001fc80007fde0ff */
[----:B------:R-:W-:Y:S01]  /*84cc0*/  LEA.HI.X.SX32 R9, R6, R27, 0x1, P6 ;  /* 0x0000001b06097211 */ /* 0x000fe200030f0eff */
[----:B------:R-:W-:-:S04]  /*84cd0*/  IMAD R6, R2, 0x1d6, RZ ;  /* 0x000001d602067824 */ /* 0x000fc800078e02ff */
[----:B------:R0:W-:Y:S01]  /*84ce0*/  STL.64 [R1+0x11a0], R8 ;  /* 0x0011a00801007387 */ /* 0x0001e20000100a00 */
[C---:B------:R-:W-:Y:S02]  /*84cf0*/  IMAD R3, R2.reuse, 0x3ae, RZ ;  /* 0x000003ae02037824 */ /* 0x040fe400078e02ff */
[----:B------:R-:W-:Y:S01]  /*84d00*/  IMAD R22, R2, 0x1d7, RZ ;  /* 0x000001d702167824 */ /* 0x000fe200078e02ff */
[----:B0-----:R-:W-:Y:S01]  /*84d10*/  IADD3 R8, P6, R5, R26, RZ ;  /* 0x0000001a05087210 */ /* 0x001fe20007fde0ff */
[----:B---3--:R-:W-:Y:S02]  /*84d20*/  FFMA R5, R25, 0.69314718246459960938, R24 ;  /* 0x3f31721819057823 */ /* 0x008fe40000000018 */
[----:B------:R-:W3:Y:S01]  /*84d30*/  LDL.LU R24, [R1+0xbc0] ;  /* 0x000bc00001187983 */ /* 0x000ee20000300800 */
[----:B------:R-:W-:-:S03]  /*84d40*/  LEA.HI.X.SX32 R9, R6, R27, 0x1, P6 ;  /* 0x0000001b06097211 */ /* 0x000fc600030f0eff */
[----:B------:R0:W-:Y:S01]  /*84d50*/  STL [R1+0x260], R5 ;  /* 0x0002600501007387 */ /* 0x0001e20000100800 */
[----:B------:R-:W-:-:S03]  /*84d60*/  IMAD R7, R2, 0x3b0, RZ ;  /* 0x000003b002077824 */ /* 0x000fc600078e02ff */
[----:B------:R-:W3:Y:S04]  /*84d70*/  LDL.LU R25, [R1+0x1284] ;  /* 0x0012840001197983 */ /* 0x000ee80000300800 */
[----:B------:R1:W-:Y:S01]  /*84d80*/  STL.64 [R1+0x1198], R8 ;  /* 0x0011980801007387 */ /* 0x0003e20000100a00 */
[----:B0-----:R-:W-:-:S03]  /*84d90*/  F2FP.PACK_AB R5, R29, R28 ;  /* 0x0000001c1d05723e */ /* 0x001fc600000000ff */
[----:B------:R-:W2:Y:S01]  /*84da0*/  LDL.LU R29, [R1+0x1dd4] ;  /* 0x001dd400011d7983 */ /* 0x000ea20000300800 */
[----:B------:R-:W-:-:S03]  /*84db0*/  F2FP.PACK_AB R6, R16, R23 ;  /* 0x000000171006723e */ /* 0x000fc600000000ff */
[----:B------:R-:W2:Y:S01]  /*84dc0*/  LDL.LU R28, [R1+0x1dd0] ;  /* 0x001dd000011c7983 */ /* 0x000ea20000300800 */
[----:B-1----:R-:W-:-:S03]  /*84dd0*/  IADD3 R8, P6, R3, R26, RZ ;  /* 0x0000001a03087210 */ /* 0x002fc60007fde0ff */
[----:B------:R-:W2:Y:S01]  /*84de0*/  LDL.LU R16, [R1+0x1dcc] ;  /* 0x001dcc0001107983 */ /* 0x000ea20000300800 */
[-C--:B------:R-:W-:Y:S02]  /*84df0*/  LEA.HI.X.SX32 R9, R22, R27.reuse, 0x1, P6 ;  /* 0x0000001b16097211 */ /* 0x080fe400030f0eff */
[----:B------:R-:W-:Y:S01]  /*84e00*/  IADD3 R22, P6, R7, R26, RZ ;  /* 0x0000001a07167210 */ /* 0x000fe20007fde0ff */
[C---:B------:R-:W-:Y:S02]  /*84e10*/  IMAD R7, R2.reuse, 0x1d8, RZ ;  /* 0x000001d802077824 */ /* 0x040fe400078e02ff */
[----:B------:R0:W-:Y:S01]  /*84e20*/  STL.64 [R1+0x1168], R8 ;  /* 0x0011680801007387 */ /* 0x0001e20000100a00 */
[----:B------:R-:W-:Y:S02]  /*84e30*/  IMAD R3, R2, 0x3b2, RZ ;  /* 0x000003b202037824 */ /* 0x000fe400078e02ff */
[----:B------:R-:W-:Y:S01]  /*84e40*/  LEA.HI.X.SX32 R23, R7, R27, 0x1, P6 ;  /* 0x0000001b07177211 */ /* 0x000fe200030f0eff */
[----:B0-----:R-:W-:-:S02]  /*84e50*/  FFMA R8, R15, 0.69314718246459960938, R10 ;  /* 0x3f3172180f087823 */ /* 0x001fc4000000000a */
[----:B------:R-:W2:Y:S01]  /*84e60*/  LDL.LU R10, [R1+0x9bc] ;  /* 0x0009bc00010a7983 */ /* 0x000ea20000300800 */
[----:B------:R-:W-:-:S03]  /*84e70*/  IMAD R9, R2, 0x1d9, RZ ;  /* 0x000001d902097824 */ /* 0x000fc600078e02ff */
[----:B------:R0:W-:Y:S04]  /*84e80*/  STL [R1+0x264], R8 ;  /* 0x0002640801007387 */ /* 0x0001e80000100800 */
[----:B------:R-:W2:Y:S04]  /*84e90*/  LDL.LU R15, [R1+0x1288] ;  /* 0x00128800010f7983 */ /* 0x000ea80000300800 */
[----:B------:R1:W-:Y:S01]  /*84ea0*/  STL.64 [R1+0x1190], R22 ;  /* 0x0011901601007387 */ /* 0x0003e20000100a00 */
[----:B------:R-:W-:Y:S01]  /*84eb0*/  F2FP.PACK_AB R7, R18, R14 ;  /* 0x0000000e1207723e */ /* 0x000fe200000000ff */
[----:B0-----:R-:W-:-:S02]  /*84ec0*/  IMAD R8, R2, 0x3b4, RZ ;  /* 0x000003b402087824 */ /* 0x001fc400078e02ff */
[----:B------:R-:W2:Y:S04]  /*84ed0*/  LDL.LU R18, [R1+0x1dc8] ;  /* 0x001dc80001127983 */ /* 0x000ea80000300800 */
[----:B------:R-:W2:Y:S01]  /*84ee0*/  LDL.LU R14, [R1+0x1dc4] ;  /* 0x001dc400010e7983 */ /* 0x000ea20000300800 */
[----:B-1----:R-:W-:-:S04]  /*84ef0*/  IADD3 R22, P6, R3, R26, RZ ;  /* 0x0000001a03167210 */ /* 0x002fc80007fde0ff */
[----:B------:R-:W-:-:S05]  /*84f00*/  LEA.HI.X.SX32 R23, R9, R27, 0x1, P6 ;  /* 0x0000001b09177211 */ /* 0x000fca00030f0eff */
[----:B------:R0:W-:Y:S02]  /*84f10*/  STL.64 [R1+0x1188], R22 ;  /* 0x0011881601007387 */ /* 0x0001e40000100a00 */
[----:B0-----:R-:W-:Y:S01]  /*84f20*/  IADD3 R22, P6, R8, R26, RZ ;  /* 0x0000001a08167210 */ /* 0x001fe20007fde0ff */
[----:B------:R-:W-:-:S05]  /*84f30*/  IMAD R8, R2, 0x1da, RZ ;  /* 0x000001da02087824 */ /* 0x000fca00078e02ff */
[----:B------:R-:W-:Y:S01]  /*84f40*/  LEA.HI.X.SX32 R23, R8, R27, 0x1, P6 ;  /* 0x0000001b08177211 */ /* 0x000fe200030f0eff */
[----:B----4-:R-:W-:Y:S02]  /*84f50*/  FFMA R9, R19, 0.69314718246459960938, R11 ;  /* 0x3f31721813097823 */ /* 0x010fe4000000000b */
[----:B------:R-:W4:Y:S04]  /*84f60*/  LDL.LU R11, [R1+0x9b4] ;  /* 0x0009b400010b7983 */ /* 0x000f280000300800 */
[----:B------:R-:W-:Y:S04]  /*84f70*/  STL [R1+0x268], R9 ;  /* 0x0002680901007387 */ /* 0x000fe80000100800 */
[----:B------:R-:W4:Y:S04]  /*84f80*/  LDL.LU R19, [R1+0x128c] ;  /* 0x00128c0001137983 */ /* 0x000f280000300800 */
[----:B------:R0:W-:Y:S04]  /*84f90*/  STL.64 [R1+0x1180], R22 ;  /* 0x0011801601007387 */ /* 0x0001e80000100a00 */
[----:B0-----:R-:W2:Y:S01]  /*84fa0*/  LDL.LU R23, [R1+0x1dc0] ;  /* 0x001dc00001177983 */ /* 0x001ea20000300800 */
[----:B------:R-:W-:-:S02]  /*84fb0*/  IMAD R3, R2, 0x3b6, RZ ;  /* 0x000003b602037824 */ /* 0x000fc400078e02ff */
[----:B------:R-:W-:-:S03]  /*84fc0*/  IMAD R9, R2, 0x1db, RZ ;  /* 0x000001db02097824 */ /* 0x000fc600078e02ff */
[----:B------:R-:W-:Y:S01]  /*84fd0*/  IADD3 R22, P6, R3, R26, RZ ;  /* 0x0000001a03167210 */ /* 0x000fe20007fde0ff */
[----:B------:R0:W-:Y:S04]  /*84fe0*/  STS.128 [R0+0xe00], R4 ;  /* 0x000e000400007388 */ /* 0x0001e80000000c00 */
[----:B------:R1:W-:Y:S01]  /*84ff0*/  STL [R1+0x1160], R22 ;  /* 0x0011601601007387 */ /* 0x0003e20000100800 */
[----:B0-----:R-:W-:Y:S02]  /*85000*/  IMAD.MOV.U32 R6, RZ, RZ, R22 ;  /* 0x000000ffff067224 */ /* 0x001fe400078e0016 */
[----:B---3--:R-:W-:Y:S02]  /*85010*/  FFMA R4, R25, 0.69314718246459960938, R24 ;  /* 0x3f31721819047823 */ /* 0x008fe40000000018 */
[----:B------:R-:W-:-:S02]  /*85020*/  IMAD R8, R2, 0x3b8, RZ ;  /* 0x000003b802087824 */ /* 0x000fc400078e02ff */
[C---:B------:R-:W-:Y:S02]  /*85030*/  IMAD R3, R2.reuse, 0x3ba, RZ ;  /* 0x000003ba02037824 */ /* 0x040fe400078e02ff */
[C---:B------:R-:W-:Y:S02]  /*85040*/  IMAD R6, R2.reuse, 0x1dd, RZ ;  /* 0x000001dd02067824 */ /* 0x040fe400078e02ff */
[----:B------:R-:W-:Y:S01]  /*85050*/  IMAD R5, R2, 0x3bc, RZ ;  /* 0x000003bc02057824 */ /* 0x000fe200078e02ff */
[----:B--2---:R-:W-:Y:S02]  /*85060*/  MOV R7, R23 ;  /* 0x0000001700077202 */ /* 0x004fe40000000f00 */
[----:B-1----:R-:W2:Y:S01]  /*85070*/  LDL.LU.64 R22, [R1+0x1db8] ;  /* 0x001db80001167983 */ /* 0x002ea20000300a00 */
[----:B------:R-:W-:-:S03]  /*85080*/  LEA.HI.X.SX32 R7, R9, R27, 0x1, P6 ;  /* 0x0000001b09077211 */ /* 0x000fc600030f0eff */
[----:B------:R-:W3:Y:S04]  /*85090*/  LDL.LU R24, [R1+0x9b0] ;  /* 0x0009b00001187983 */ /* 0x000ee80000300800 */
[----:B------:R0:W-:Y:S04]  /*850a0*/  STL [R1+0x1164], R7 ;  /* 0x0011640701007387 */ /* 0x0001e80000100800 */
[----:B------:R1:W-:Y:S04]  /*850b0*/  STL [R1+0x26c], R4 ;  /* 0x00026c0401007387 */ /* 0x0003e80000100800 */
[----:B------:R-:W3:Y:S01]  /*850c0*/  LDL.LU R25, [R1+0x1294] ;  /* 0x0012940001197983 */ /* 0x000ee20000300800 */
[----:B------:R-:W-:Y:S01]  /*850d0*/  IADD3 R8, P6, R8, R26, RZ ;  /* 0x0000001a08087210 */ /* 0x000fe20007fde0ff */
[----:B0-----:R-:W-:-:S05]  /*850e0*/  IMAD R7, R2, 0x1dc, RZ ;  /* 0x000001dc02077824 */ /* 0x001fca00078e02ff */
[----:B------:R-:W-:-:S05]  /*850f0*/  LEA.HI.X.SX32 R9, R7, R27, 0x1, P6 ;  /* 0x0000001b07097211 */ /* 0x000fca00030f0eff */
[----:B------:R0:W-:Y:S01]  /*85100*/  STL.64 [R1+0x1140], R8 ;  /* 0x0011400801007387 */ /* 0x0001e20000100a00 */
[----:B-1----:R-:W-:-:S03]  /*85110*/  F2FP.PACK_AB R4, R17, R12 ;  /* 0x0000000c1104723e */ /* 0x002fc600000000ff */
[----:B------:R-:W3:Y:S01]  /*85120*/  LDL.LU R17, [R1+0x1db0] ;  /* 0x001db00001117983 */ /* 0x000ee20000300800 */
[----:B0-----:R-:W-:-:S04]  /*85130*/  IADD3 R8, P6, R3, R26, RZ ;  /* 0x0000001a03087210 */ /* 0x001fc80007fde0ff */
        /* <DEDUP_REMOVED lines=9> */
[----:B------:R0:W-:Y:S01]  /*851d0*/  STL [R1+0x250], R5 ;  /* 0x0002500501007387 */ /* 0x0001e20000100800 */
[----:B------:R-:W-:-:S03]  /*851e0*/  IMAD R7, R2, 0x3c0, RZ ;  /* 0x000003c002077824 */ /* 0x000fc600078e02ff */
[----:B------:R-:W3:Y:S04]  /*851f0*/  LDL.LU R15, [R1+0x1290] ;  /* 0x00129000010f7983 */ /* 0x000ee80000300800 */
[----:B------:R1:W-:Y:S01]  /*85200*/  STL.64 [R1+0x1130], R8 ;  /* 0x0011300801007387 */ /* 0x0003e20000100a00 */
[----:B0-----:R-:W-:-:S03]  /*85210*/  F2FP.PACK_AB R5, R20, R21 ;  /* 0x000000151405723e */ /* 0x001fc600000000ff */
[----:B------:R-:W3:Y:S01]  /*85220*/  LDL.LU R20, [R1+0x1dac] ;  /* 0x001dac0001147983 */ /* 0x000ee20000300800 */
[----:B------:R-:W-:-:S03]  /*85230*/  F2FP.PACK_AB R6, R29, R13 ;  /* 0x0000000d1d06723e */ /* 0x000fc600000000ff */
[----:B------:R-:W3:Y:S01]  /*85240*/  LDL.LU R21, [R1+0x1da8] ;  /* 0x001da80001157983 */ /* 0x000ee20000300800 */
[----:B-1----:R-:W-:-:S03]  /*85250*/  IADD3 R8, P6, R3, R26, RZ ;  /* 0x0000001a03087210 */ /* 0x002fc60007fde0ff */
[----:B------:R-:W3:Y:S01]  /*85260*/  LDL.LU R29, [R1+0x1da4] ;  /* 0x001da400011d7983 */ /* 0x000ee20000300800 */
[-C--:B------:R-:W-:Y:S02]  /*85270*/  LEA.HI.X.SX32 R9, R12, R27.reuse, 0x1, P6 ;  /* 0x0000001b0c097211 */ /* 0x080fe400030f0eff */
[----:B------:R-:W-:Y:S01]  /*85280*/  IADD3 R12, P6, R7, R26, RZ ;  /* 0x0000001a070c7210 */ /* 0x000fe20007fde0ff */
[C---:B------:R-:W-:Y:S02]  /*85290*/  IMAD R7, R2.reuse, 0x1e0, RZ ;  /* 0x000001e002077824 */ /* 0x040fe400078e02ff */
[----:B------:R4:W-:Y:S01]  /*852a0*/  STL.64 [R1+0x1108], R8 ;  /* 0x0011080801007387 */ /* 0x0009e20000100a00 */
[----:B------:R-:W-:Y:S02]  /*852b0*/  IMAD R3, R2, 0x3c2, RZ ;  /* 0x000003c202037824 */ /* 0x000fe400078e02ff */
[----:B------:R-:W-:Y:S01]  /*852c0*/  LEA.HI.X.SX32 R13, R7, R27, 0x1, P6 ;  /* 0x0000001b070d7211 */ /* 0x000fe200030f0eff */
[----:B----4-:R-:W-:-:S02]  /*852d0*/  FFMA R8, R19, 0.69314718246459960938, R11 ;  /* 0x3f31721813087823 */ /* 0x010fc4000000000b */
[----:B------:R-:W4:Y:S01]  /*852e0*/  LDL.LU R11, [R1+0x828] ;  /* 0x00082800010b7983 */ /* 0x000f220000300800 */
[----:B------:R-:W-:-:S03]  /*852f0*/  IMAD R9, R2, 0x1e1, RZ ;  /* 0x000001e102097824 */ /* 0x000fc600078e02ff */
[----:B------:R0:W-:Y:S04]  /*85300*/  STL [R1+0x254], R8 ;  /* 0x0002540801007387 */ /* 0x0001e80000100800 */
[----:B------:R-:W4:Y:S04]  /*85310*/  LDL.LU R19, [R1+0x129c] ;  /* 0x00129c0001137983 */ /* 0x000f280000300800 */
[----:B------:R1:W-:Y:S01]  /*85320*/  STL.64 [R1+0x1128], R12 ;  /* 0x0011280c01007387 */ /* 0x0003e20000100a00 */
[----:B0-----:R-:W-:Y:S01]  /*85330*/  IMAD R8, R2, 0x3c4, RZ ;  /* 0x000003c402087824 */ /* 0x001fe200078e02ff */
[----:B-1----:R-:W-:-:S04]  /*85340*/  IADD3 R12, P6, R3, R26, RZ ;  /* 0x0000001a030c7210 */ /* 0x002fc80007fde0ff */
[----:B------:R-:W-:Y:S02]  /*85350*/  LEA.HI.X.SX32 R13, R9, R27, 0x1, P6 ;  /* 0x0000001b090d7211 */ /* 0x000fe400030f0eff */
[----:B--2---:R-:W-:Y:S02]  /*85360*/  F2FP.PACK_AB R7, R28, R22 ;  /* 0x000000161c07723e */ /* 0x004fe400000000ff */
[----:B------:R-:W2:Y:S04]  /*85370*/  LDL.LU R28, [R1+0x1da0] ;  /* 0x001da000011c7983 */ /* 0x000ea80000300800 */
[----:B------:R-:W2:Y:S04]  /*85380*/  LDL.LU R22, [R1+0x1d9c] ;  /* 0x001d9c0001167983 */ /* 0x000ea80000300800 */
[----:B------:R0:W-:Y:S01]  /*85390*/  STL.64 [R1+0x1120], R12 ;  /* 0x0011200c01007387 */ /* 0x0001e20000100a00 */
[----:B---3--:R-:W-:-:S03]  /*853a0*/  FFMA R9, R25, 0.69314718246459960938, R24 ;  /* 0x3f31721819097823 */ /* 0x008fc60000000018 */
[----:B------:R-:W3:Y:S01]  /*853b0*/  LDL.LU R24, [R1+0x810] ;  /* 0x0008100001187983 */ /* 0x000ee20000300800 */
[----:B0-----:R-:W-:Y:S01]  /*853c0*/  IADD3 R12, P6, R8, R26, RZ ;  /* 0x0000001a080c7210 */ /* 0x001fe20007fde0ff */
[----:B------:R-:W-:Y:S02]  /*853d0*/  IMAD R8, R2, 0x1e2, RZ ;  /* 0x000001e202087824 */ /* 0x000fe400078e02ff */
[----:B------:R-:W-:Y:S03]  /*853e0*/  STL [R1+0x258], R9 ;  /* 0x0002580901007387 */ /* 0x000fe60000100800 */
[----:B------:R-:W-:Y:S01]  /*853f0*/  LEA.HI.X.SX32 R13, R8, R27, 0x1, P6 ;  /* 0x0000001b080d7211 */ /* 0x000fe200030f0eff */
[----:B------:R-:W3:Y:S04]  /*85400*/  LDL.LU R25, [R1+0x12a0] ;  /* 0x0012a00001197983 */ /* 0x000ee80000300800 */
[----:B------:R0:W-:Y:S04]  /*85410*/  STL.64 [R1+0x1118], R12 ;  /* 0x0011180c01007387 */ /* 0x0001e80000100a00 */
[----:B0-----:R-:W2:Y:S01]  /*85420*/  LDL.LU R13, [R1+0x1d98] ;  /* 0x001d9800010d7983 */ /* 0x001ea20000300800 */
[----:B------:R-:W-:-:S02]  /*85430*/  IMAD R3, R2, 0x3c6, RZ ;  /* 0x000003c602037824 */ /* 0x000fc400078e02ff */
[C---:B------:R-:W-:Y:S01]  /*85440*/  IMAD R9, R2.reuse, 0x1e3, RZ ;  /* 0x000001e302097824 */ /* 0x040fe200078e02ff */
[----:B------:R0:W-:Y:S02]  /*85450*/  STS.128 [R0+0xe80], R4 ;  /* 0x000e800400007388 */ /* 0x0001e40000000c00 */
[----:B------:R-:W-:Y:S01]  /*85460*/  IADD3 R12, P6, R3, R26, RZ ;  /* 0x0000001a030c7210 */ /* 0x000fe20007fde0ff */
[----:B------:R-:W-:-:S04]  /*85470*/  IMAD R8, R2, 0x3c8, RZ ;  /* 0x000003c802087824 */ /* 0x000fc800078e02ff */
[----:B------:R1:W-:Y:S01]  /*85480*/  STL [R1+0x1100], R12 ;  /* 0x0011000c01007387 */ /* 0x0003e20000100800 */
[----:B0-----:R-:W-:Y:S01]  /*85490*/  MOV R6, R12 ;  /* 0x0000000c00067202 */ /* 0x001fe20000000f00 */
[----:B------:R-:W-:Y:S02]  /*854a0*/  FFMA R4, R15, 0.69314718246459960938, R10 ;  /* 0x3f3172180f047823 */ /* 0x000fe4000000000a */
[C---:B------:R-:W-:Y:S02]  /*854b0*/  IMAD R3, R2.reuse, 0x3ca, RZ ;  /* 0x000003ca02037824 */ /* 0x040fe400078e02ff */
[C---:B------:R-:W-:Y:S02]  /*854c0*/  IMAD R6, R2.reuse, 0x1e5, RZ ;  /* 0x000001e502067824 */ /* 0x040fe400078e02ff */
[----:B------:R-:W-:Y:S02]  /*854d0*/  IMAD R5, R2, 0x3cc, RZ ;  /* 0x000003cc02057824 */ /* 0x000fe400078e02ff */
[----:B--2---:R-:W-:Y:S01]  /*854e0*/  IMAD.MOV.U32 R7, RZ, RZ, R13 ;  /* 0x000000ffff077224 */ /* 0x004fe200078e000d */
[----:B------:R-:W-:Y:S01]  /*854f0*/  LEA.HI.X.SX32 R7, R9, R27, 0x1, P6 ;  /* 0x0000001b09077211 */ /* 0x000fe200030f0eff */
[----:B-1----:R-:W2:Y:S01]  /*85500*/  LDL.LU.64 R12, [R1+0x1d90] ;  /* 0x001d9000010c7983 */ /* 0x002ea20000300a00 */
[----:B------:R-:W-:-:S03]  /*85510*/  IADD3 R8, P6, R8, R26, RZ ;  /* 0x0000001a08087210 */ /* 0x000fc60007fde0ff */
[----:B------:R-:W2:Y:S04]  /*85520*/  LDL.LU R10, [R1+0x7f8] ;  /* 0x0007f800010a7983 */ /* 0x000ea80000300800 */
[----:B------:R0:W-:Y:S02]  /*85530*/  STL [R1+0x1104], R7 ;  /* 0x0011040701007387 */ /* 0x0001e40000100800 */
[----:B0-----:R-:W-:Y:S02]  /*85540*/  IMAD R7, R2, 0x1e4, RZ ;  /* 0x000001e402077824 */ /* 0x001fe400078e02ff */
[----:B------:R0:W-:Y:S03]  /*85550*/  STL [R1+0x25c], R4 ;  /* 0x00025c0401007387 */ /* 0x0001e60000100800 */
[----:B------:R-:W-:Y:S01]  /*85560*/  LEA.HI.X.SX32 R9, R7, R27, 0x1, P6 ;  /* 0x0000001b07097211 */ /* 0x000fe200030f0eff */
[----:B------:R-:W2:Y:S04]  /*85570*/  LDL.LU R15, [R1+0x12ac] ;  /* 0x0012ac00010f7983 */ /* 0x000ea80000300800 */
[----:B------:R1:W-:Y:S01]  /*85580*/  STL.64 [R1+0x10e0], R8 ;  /* 0x0010e00801007387 */ /* 0x0003e20000100a00 */
[----:B0-----:R-:W-:-:S03]  /*85590*/  F2FP.PACK_AB R4, R18, R16 ;  /* 0x000000101204723e */ /* 0x001fc600000000ff */
[----:B------:R-:W2:Y:S01]  /*855a0*/  LDL.LU R18, [R1+0x1d8c] ;  /* 0x001d8c0001127983 */ /* 0x000ea20000300800 */
[----:B-1----:R-:W-:-:S04]  /*855b0*/  IADD3 R8, P6, R3, R26, RZ ;  /* 0x0000001a03087210 */ /* 0x002fc80007fde0ff */
[----:B------:R-:W-:Y:S01]  /*855c0*/  LEA.HI.X.SX32 R9, R6, R27, 0x1, P6 ;  /* 0x0000001b06097211 */ /* 0x000fe200030f0eff */
[----:B------:R-:W-:-:S04]  /*855d0*/  IMAD R6, R2, 0x1e6, RZ ;  /* 0x000001e602067824 */ /* 0x000fc800078e02ff */
[----:B------:R0:W-:Y:S01]  /*855e0*/  STL.64 [R1+0x10d8], R8 ;  /* 0x0010d80801007387 */ /* 0x0001e20000100a00 */
[C---:B------:R-:W-:Y:S02]  /*855f0*/  IMAD R3, R2.reuse, 0x3ce, RZ ;  /* 0x000003ce02037824 */ /* 0x040fe400078e02ff */
[----:B------:R-:W-:Y:S01]  /*85600*/  IMAD R16, R2, 0x1e7, RZ ;  /* 0x000001e702107824 */ /* 0x000fe200078e02ff */
[----:B0-----:R-:W-:Y:S01]  /*85610*/  IADD3 R8, P6, R5, R26, RZ ;  /* 0x0000001a05087210 */ /* 0x001fe20007fde0ff */
[----:B----4-:R-:W-:Y:S02]  /*85620*/  FFMA R5, R19, 0.69314718246459960938, R11 ;  /* 0x3f31721813057823 */ /* 0x010fe4000000000b */
[----:B------:R-:W4:Y:S01]  /*85630*/  LDL.LU R11, [R1+0x7d0] ;  /* 0x0007d000010b7983 */ /* 0x000f220000300800 */
[----:B------:R-:W-:-:S03]  /*85640*/  LEA.HI.X.SX32 R9, R6, R27, 0x1, P6 ;  /* 0x0000001b06097211 */ /* 0x000fc600030f0eff */
[----:B------:R0:W-:Y:S01]  /*85650*/  STL [R1+0x240], R5 ;  /* 0x0002400501007387 */ /* 0x0001e20000100800 */
[----:B------:R-:W-:-:S03]  /*85660*/  IMAD R7, R2, 0x3d0, RZ ;  /* 0x000003d002077824 */ /* 0x000fc600078e02ff */
[----:B------:R-:W4:Y:S04]  /*85670*/  LDL.LU R19, [R1+0x12b0] ;  /* 0x0012b00001137983 */ /* 0x000f280000300800 */
[----:B------:R1:W-:Y:S01]  /*85680*/  STL.64 [R1+0x10d0], R8 ;  /* 0x0010d00801007387 */ /* 0x0003e20000100a00 */
[----:B0-----:R-:W-:-:S03]  /*85690*/  F2FP.PACK_AB R5, R14, R23 ;  /* 0x000000170e05723e */ /* 0x001fc600000000ff */
[----:B------:R-:W4:Y:S01]  /*856a0*/  LDL.LU R14, [R1+0x1d88] ;  /* 0x001d8800010e7983 */ /* 0x000f220000300800 */
[----:B------:R-:W-:-:S03]  /*856b0*/  F2FP.PACK_AB R6, R20, R17 ;  /* 0x000000111406723e */ /* 0x000fc600000000ff */
[----:B------:R-:W4:Y:S01]  /*856c0*/  LDL.LU R23, [R1+0x1d84] ;  /* 0x001d840001177983 */ /* 0x000f220000300800 */
[----:B-1----:R-:W-:-:S03]  /*856d0*/  IADD3 R8, P6, R3, R26, RZ ;  /* 0x0000001a03087210 */ /* 0x002fc60007fde0ff */
[----:B------:R-:W4:Y:S01]  /*856e0*/  LDL.LU R20, [R1+0x1d80] ;  /* 0x001d800001147983 */ /* 0x000f220000300800 */
[-C--:B------:R-:W-:Y:S02]  /*856f0*/  LEA.HI.X.SX32 R9, R16, R27.reuse, 0x1, P6 ;  /* 0x0000001b10097211 */ /* 0x080fe400030f0eff */
[----:B------:R-:W-:Y:S01]  /*85700*/  IADD3 R16, P6, R7, R26, RZ ;  /* 0x0000001a07107210 */ /* 0x000fe20007fde0ff */
[C---:B------:R-:W-:Y:S02]  /*85710*/  IMAD R7, R2.reuse, 0x1e8, RZ ;  /* 0x000001e802077824 */ /* 0x040fe400078e02ff */
[----:B------:R3:W-:Y:S01]  /*85720*/  STL.64 [R1+0x10a8], R8 ;  /* 0x0010a80801007387 */ /* 0x0007e20000100a00 */
[----:B------:R-:W-:Y:S02]  /*85730*/  IMAD R3, R2, 0x3d2, RZ ;  /* 0x000003d202037824 */ /* 0x000fe400078e02ff */
[----:B------:R-:W-:Y:S01]  /*85740*/  LEA.HI.X.SX32 R17, R7, R27, 0x1, P6 ;  /* 0x0000001b07117211 */ /* 0x000fe200030f0eff */
[----:B---3--:R-:W-:-:S02]  /*85750*/  FFMA R8, R25, 0.69314718246459960938, R24 ;  /* 0x3f31721819087823 */ /* 0x008fc40000000018 */
[----:B------:R-:W3:Y:S01]  /*85760*/  LDL.LU R24, [R1+0x7c4] ;  /* 0x0007c40001187983 */ /* 0x000ee20000300800 */
[----:B------:R-:W-:-:S03]  /*85770*/  IMAD R9, R2, 0x1e9, RZ ;  /* 0x000001e902097824 */ /* 0x000fc600078e02ff */
[----:B------:R-:W-:Y:S04]  /*85780*/  STL [R1+0x244], R8 ;  /* 0x0002440801007387 */ /* 0x000fe80000100800 */
[----:B------:R-:W3:Y:S04]  /*85790*/  LDL.LU R25, [R1+0x12b4] ;  /* 0x0012b40001197983 */ /* 0x000ee80000300800 */
[----:B------:R0:W-:Y:S01]  /*857a0*/  STL.64 [R1+0x10c8], R16 ;  /* 0x0010c81001007387 */ /* 0x0001e20000100a00 */
[----:B------:R-:W-:-:S03]  /*857b0*/  F2FP.PACK_AB R7, R29, R21 ;  /* 0x000000151d07723e */ /* 0x000fc600000000ff */
[----:B------:R-:W3:Y:S04]  /*857c0*/  LDL.LU R29, [R1+0x1d7c] ;  /* 0x001d7c00011d7983 */ /* 0x000ee80000300800 */
[----:B------:R-:W3:Y:S01]  /*857d0*/  LDL.LU R21, [R1+0x1d78] ;  /* 0x001d780001157983 */ /* 0x000ee20000300800 */
[----:B0-----:R-:W-:-:S04]  /*857e0*/  IADD3 R16, P6, R3, R26, RZ ;  /* 0x0000001a03107210 */ /* 0x001fc80007fde0ff */
[----:B------:R-:W-:-:S05]  /*857f0*/  LEA.HI.X.SX32 R17, R9, R27, 0x1, P6 ;  /* 0x0000001b09117211 */ /* 0x000fca00030f0eff */
[----:B------:R0:W-:Y:S04]  /*85800*/  STL.64 [R1+0x10c0], R16 ;  /* 0x0010c01001007387 */ /* 0x0001e80000100a00 */
[----:B0-----:R-:W3:Y:S01]  /*85810*/  LDL.LU.64 R16, [R1+0x1d70] ;  /* 0x001d700001107983 */ /* 0x001ee20000300a00 */
[----:B------:R-:W-:-:S05]  /*85820*/  IMAD R8, R2, 0x3d4, RZ ;  /* 0x000003d402087824 */ /* 0x000fca00078e02ff */
[----:B------:R-:W-:Y:S01]  /*85830*/  IADD3 R8, P6, R8, R26, RZ ;  /* 0x0000001a08087210 */ /* 0x000fe20007fde0ff */
[----:B------:R-:W-:Y:S01]  /*85840*/  IMAD R3, R2, 0x3d6, RZ ;  /* 0x000003d602037824 */ /* 0x000fe200078e02ff */
[----:B------:R-:W-:Y:S01]  /*85850*/  STS.128 [R0+0xf00], R4 ;  /* 0x000f000400007388 */ /* 0x000fe20000000c00 */
[----:B--2---:R-:W-:-:S03]  /*85860*/  FFMA R10, R15, 0.69314718246459960938, R10 ;  /* 0x3f3172180f0a7823 */ /* 0x004fc6000000000a */
[----:B------:R-:W2:Y:S04]  /*85870*/  LDL.LU R15, [R1+0x7bc] ;  /* 0x0007bc00010f7983 */ /* 0x000ea80000300800 */
[----:B------:R0:W-:Y:S02]  /*85880*/  STL [R1+0x248], R10 ;  /* 0x0002480a01007387 */ /* 0x0001e40000100800 */
[C---:B0-----:R-:W-:Y:S02]  /*85890*/  IMAD R10, R2.reuse, 0x3d8, RZ ;  /* 0x000003d8020a7824 */ /* 0x041fe400078e02ff */
[----:B----4-:R-:W-:Y:S01]  /*858a0*/  FFMA R5, R19, 0.69314718246459960938, R11 ;  /* 0x3f31721813057823 */ /* 0x010fe2000000000b */
[----:B---3--:R-:W-:Y:S02]  /*858b0*/  LEA.HI.X.SX32 R9, R17, R27, 0x1, P6 ;  /* 0x0000001b11097211 */ /* 0x008fe400030f0eff */
[----:B------:R-:W2:Y:S04]  /*858c0*/  LDL.LU R17, [R1+0x12bc] ;  /* 0x0012bc0001117983 */ /* 0x000ea80000300800 */
[----:B------:R0:W-:Y:S02]  /*858d0*/  STL.64 [R1+0x10b8], R8 ;  /* 0x0010b80801007387 */ /* 0x0001e40000100a00 */
[----:B0-----:R-:W-:Y:S01]  /*858e0*/  IMAD R9, R2, 0x1eb, RZ ;  /* 0x000001eb02097824 */ /* 0x001fe200078e02ff */
[----:B------:R-:W-:-:S04]  /*858f0*/  IADD3 R8, P6, R3, R26, RZ ;  /* 0x0000001a03087210 */ /* 0x000fc80007fde0ff */
[----:B------:R-:W-:Y:S02]  /*85900*/  LEA.HI.X.SX32 R9, R9, R27, 0x1, P6 ;  /* 0x0000001b09097211 */ /* 0x000fe400030f0eff */
[----:B------:R-:W-:-:S03]  /*85910*/  IADD3 R4, P6, R10, R26, RZ ;  /* 0x0000001a0a047210 */ /* 0x000fc60007fde0ff */
[----:B------:R0:W-:Y:S04]  /*85920*/  STL.64 [R1+0x10a0], R8 ;  /* 0x0010a00801007387 */ /* 0x0001e80000100a00 */
[----:B0-----:R-:W3:Y:S04]  /*85930*/  LDL.LU.64 R8, [R1+0x1d68] ;  /* 0x001d680001087983 */ /* 0x001ee80000300a00 */
[----:B------:R0:W-:Y:S04]  /*85940*/  STL [R1+0x24c], R5 ;  /* 0x00024c0501007387 */ /* 0x0001e80000100800 */
[----:B------:R-:W4:Y:S01]  /*85950*/  LDL.LU R19, [R1+0x7a4] ;  /* 0x0007a40001137983 */ /* 0x000f220000300800 */
[----:B0-----:R-:W-:-:S03]  /*85960*/  LEA.HI.X.SX32 R5, R21, R27, 0x1, P6 ;  /* 0x0000001b15057211 */ /* 0x001fc600030f0eff */
[----:B------:R-:W4:Y:S04]  /*85970*/  LDL.LU R21, [R1+0x12c4] ;  /* 0x0012c40001157983 */ /* 0x000f280000300800 */
[----:B------:R0:W-:Y:S02]  /*85980*/  STL.64 [R1+0x1080], R4 ;  /* 0x0010800401007387 */ /* 0x0001e40000100a00 */
[----:B0-----:R-:W-:Y:S02]  /*85990*/  F2FP.PACK_AB R4, R22, R28 ;  /* 0x0000001c1604723e */ /* 0x001fe400000000ff */
[----:B------:R-:W2:Y:S04]  /*859a0*/  LDL.LU R22, [R1+0x1d60] ;  /* 0x001d600001167983 */ /* 0x000ea80000300800 */
[----:B------:R-:W2:Y:S01]  /*859b0*/  LDL.LU R28, [R1+0x1d5c] ;  /* 0x001d5c00011c7983 */ /* 0x000ea20000300800 */
[----:B------:R-:W-:-:S02]  /*859c0*/  IMAD R3, R2, 0x3da, RZ ;  /* 0x000003da02037824 */ /* 0x000fc400078e02ff */
[C---:B------:R-:W-:Y:S02]  /*859d0*/  IMAD R7, R2.reuse, 0x1ed, RZ ;  /* 0x000001ed02077824 */ /* 0x040fe400078e02ff */
[----:B------:R-:W-:Y:S01]  /*859e0*/  IMAD R6, R2, 0x3dc, RZ ;  /* 0x000003dc02067824 */ /* 0x000fe200078e02ff */
[----:B------:R-:W-:Y:S02]  /*859f0*/  IADD3 R10, P6, R3, R26, RZ ;  /* 0x0000001a030a7210 */ /* 0x000fe40007fde0ff */
[----:B------:R-:W-:Y:S02]  /*85a00*/  F2FP.PACK_AB R5, R13, R12 ;  /* 0x0000000c0d05723e */ /* 0x000fe400000000ff */
[----:B------:R-:W-:Y:S02]  /*85a10*/  LEA.HI.X.SX32 R11, R7, R27, 0x1, P6 ;  /* 0x0000001b070b7211 */ /* 0x000fe400030f0eff */
[----:B------:R-:W-:Y:S01]  /*85a20*/  IADD3 R12, P6, R6, R26, RZ ;  /* 0x0000001a060c7210 */ /* 0x000fe20007fde0ff */
[----:B------:R-:W-:-:S02]  /*85a30*/  FFMA R6, R25, 0.69314718246459960938, R24 ;  /* 0x3f31721819067823 */ /* 0x000fc40000000018 */
[----:B------:R-:W4:Y:S04]  /*85a40*/  LDL.LU R24, [R1+0x180] ;  /* 0x0001800001187983 */ /* 0x000f280000300800 */
[----:B------:R-:W-:Y:S04]  /*85a50*/  STL.64 [R1+0xbd8], R10 ;  /* 0x000bd80a01007387 */ /* 0x000fe80000100a00 */
[----:B------:R3:W-:Y:S04]  /*85a60*/  STL [R1+0x230], R6 ;  /* 0x0002300601007387 */ /* 0x0007e80000100800 */
[----:B------:R-:W4:Y:S01]  /*85a70*/  LDL.LU R25, [R1+0x798] ;  /* 0x0007980001197983 */ /* 0x000f220000300800 */
[----:B---3--:R-:W-:-:S02]  /*85a80*/  F2FP.PACK_AB R6, R18, R8 ;  /* 0x000000081206723e */ /* 0x008fc400000000ff */
[----:B--2---:R-:W-:Y:S02]  /*85a90*/  LEA.HI.X.SX32 R13, R28, R27, 0x1, P6 ;  /* 0x0000001b1c0d7211 */ /* 0x004fe400030f0eff */
[----:B------:R-:W2:Y:S04]  /*85aa0*/  LDL.LU R28, [R1+0x12c0] ;  /* 0x0012c000011c7983 */ /* 0x000ea80000300800 */
[----:B------:R0:W-:Y:S04]  /*85ab0*/  STL.64 [R1+0xbd0], R12 ;  /* 0x000bd00c01007387 */ /* 0x0001e80000100a00 */
[----:B------:R-:W3:Y:S01]  /*85ac0*/  LDL.LU R18, [R1+0x1d58] ;  /* 0x001d580001127983 */ /* 0x000ee20000300800 */
[----:B------:R-:W-:-:S02]  /*85ad0*/  IMAD R3, R2, 0x3de, RZ ;  /* 0x000003de02037824 */ /* 0x000fc400078e02ff */
[C---:B------:R-:W-:Y:S01]  /*85ae0*/  IMAD R11, R2.reuse, 0x1ef, RZ ;  /* 0x000001ef020b7824 */ /* 0x040fe200078e02ff */
[----:B------:R-:W2:Y:S02]  /*85af0*/  LDL.LU R8, [R1+0x1d54] ;  /* 0x001d540001087983 */ /* 0x000ea40000300800 */
[----:B0-----:R-:W-:Y:S01]  /*85b00*/  IADD3 R12, P6, R3, R26, RZ ;  /* 0x0000001a030c7210 */ /* 0x001fe20007fde0ff */
[----:B------:R-:W-:-:S03]  /*85b10*/  IMAD R10, R2, 0x3e0, RZ ;  /* 0x000003e0020a7824 */ /* 0x000fc600078e02ff */
[----:B------:R-:W-:Y:S02]  /*85b20*/  LEA.HI.X.SX32 R13, R11, R27, 0x1, P6 ;  /* 0x0000001b0b0d7211 */ /* 0x000fe400030f0eff */
[----:B------:R-:W-:Y:S02]  /*85b30*/  F2FP.PACK_AB R7, R9, R14 ;  /* 0x0000000e0907723e */ /* 0x000fe400000000ff */
[----:B------:R-:W2:Y:S04]  /*85b40*/  LDL.LU R9, [R1+0x1d50] ;  /* 0x001d500001097983 */ /* 0x000ea80000300800 */
[----:B------:R0:W-:Y:S01]  /*85b50*/  STL.64 [R1+0x9b8], R12 ;  /* 0x0009b80c01007387 */ /* 0x0001e20000100a00 */
[----:B------:R-:W-:Y:S02]  /*85b60*/  IMAD R3, R2, 0x3e2, RZ ;  /* 0x000003e202037824 */ /* 0x000fe400078e02ff */
[----:B0-----:R-:W-:Y:S01]  /*85b70*/  FFMA R13, R17, 0.69314718246459960938, R15 ;  /* 0x3f317218110d7823 */ /* 0x001fe2000000000f */
[----:B------:R-:W-:-:S04]  /*85b80*/  IADD3 R12, P6, R10, R26, RZ ;  /* 0x0000001a0a0c7210 */ /* 0x000fc80007fde0ff */
[----:B------:R-:W-:Y:S01]  /*85b90*/  STL [R1+0x234], R13 ;  /* 0x0002340d01007387 */ /* 0x000fe20000100800 */
[----:B------:R-:W-:-:S03]  /*85ba0*/  IMAD R11, R2, 0x1f1, RZ ;  /* 0x000001f1020b7824 */ /* 0x000fc600078e02ff */
[----:B------:R-:W2:Y:S04]  /*85bb0*/  LDL.LU R15, [R1+0x778] ;  /* 0x00077800010f7983 */ /* 0x000ea80000300800 */
[----:B------:R-:W2:Y:S01]  /*85bc0*/  LDL.LU R17, [R1+0x12b8] ;  /* 0x0012b80001117983 */ /* 0x000ea20000300800 */
[----:B------:R-:W-:-:S03]  /*85bd0*/  IMAD R10, R2, 0x3e4, RZ ;  /* 0x000003e4020a7824 */ /* 0x000fc600078e02ff */
[----:B------:R0:W-:Y:S04]  /*85be0*/  STS.128 [R0+0xf80], R4 ;  /* 0x000f800400007388 */ /* 0x0001e80000000c00 */
[----:B------:R-:W-:Y:S01]  /*85bf0*/  BAR.SYNC.DEFER_BLOCKING 0x0 ;  /* 0x0000000000007b1d */ /* 0x000fe20000010000 */
[C---:B0-----:R-:W-:Y:S02]  /*85c00*/  IMAD R0, R2.reuse, 0x3e6, RZ ;  /* 0x000003e602007824 */ /* 0x041fe400078e02ff */
[----:B------:R-:W-:-:S03]  /*85c10*/  IMAD R4, R2, 0x1f3, RZ ;  /* 0x000001f302047824 */ /* 0x000fc600078e02ff */
[----:B----4-:R-:W-:Y:S01]  /*85c20*/  STG.E.U16 [R26.64], R24 ;  /* 0x000000181a007986 */ /* 0x010fe2000c101506 */
[----:B---3--:R-:W-:-:S05]  /*85c30*/  LEA.HI.X.SX32 R13, R18, R27, 0x1, P6 ;  /* 0x0000001b120d7211 */ /* 0x008fca00030f0eff */
[----:B------:R0:W-:Y:S04]  /*85c40*/  STL.64 [R1+0xbc8], R12 ;  /* 0x000bc80c01007387 */ /* 0x0001e80000100a00 */
[----:B------:R-:W3:Y:S01]  /*85c50*/  LDL.LU R18, [R1+0x774] ;  /* 0x0007740001127983 */ /* 0x000ee20000300800 */
[----:B0-----:R-:W-:-:S04]  /*85c60*/  IADD3 R12, P6, R3, R26, RZ ;  /* 0x0000001a030c7210 */ /* 0x001fc80007fde0ff */
[----:B------:R-:W-:Y:S01]  /*85c70*/  LEA.HI.X.SX32 R13, R11, R27, 0x1, P6 ;  /* 0x0000001b0b0d7211 */ /* 0x000fe200030f0eff */
[----:B------:R-:W-:Y:S01]  /*85c80*/  FFMA R3, R21, 0.69314718246459960938, R19 ;  /* 0x3f31721815037823 */ /* 0x000fe20000000013 */
[----:B------:R-:W-:-:S03]  /*85c90*/  IADD3 R6, P6, R10, R26, RZ ;  /* 0x0000001a0a067210 */ /* 0x000fc60007fde0ff */
[----:B------:R-:W-:Y:S04]  /*85ca0*/  STL.64 [R1+0xbc0], R12 ;  /* 0x000bc00c01007387 */ /* 0x000fe80000100a00 */
[----:B------:R-:W3:Y:S01]  /*85cb0*/  LDL.LU R19, [R1+0x1298] ;  /* 0x0012980001137983 */ /* 0x000ee20000300800 */
[----:B------:R-:W-:-:S03]  /*85cc0*/  LEA.HI.X.SX32 R7, R22, R27, 0x1, P6 ;  /* 0x0000001b16077211 */ /* 0x000fc600030f0eff */
[----:B------:R-:W-:Y:S04]  /*85cd0*/  STL [R1+0x238], R3 ;  /* 0x0002380301007387 */ /* 0x000fe80000100800 */
[----:B------:R0:W-:Y:S02]  /*85ce0*/  STL.64 [R1+0x9b0], R6 ;  /* 0x0009b00601007387 */ /* 0x0001e40000100a00 */
[----:B0-----:R-:W-:-:S04]  /*85cf0*/  IADD3 R6, P6, R0, R26, RZ ;  /* 0x0000001a00067210 */ /* 0x001fc80007fde0ff */
[----:B------:R-:W-:-:S05]  /*85d00*/  LEA.HI.X.SX32 R7, R4, R27, 0x1, P6 ;  /* 0x0000001b04077211 */ /* 0x000fca00030f0eff */
[----:B------:R2:W-:Y:S01]  /*85d10*/  STL.64 [R1+0x7f8], R6 ;  /* 0x0007f80601007387 */ /* 0x0005e20000100a00 */
[----:B------:R-:W-:Y:S02]  /*85d20*/  IMAD R3, R2, 0x3e8, RZ ;  /* 0x000003e802037824 */ /* 0x000fe400078e02ff */
[----:B--2---:R-:W-:-:S05]  /*85d30*/  FFMA R7, R28, 0.69314718246459960938, R25 ;  /* 0x3f3172181c077823 */ /* 0x004fca0000000019 */
[----:B------:R0:W-:Y:S04]  /*85d40*/  STL [R1+0x23c], R7 ;  /* 0x00023c0701007387 */ /* 0x0001e80000100800 */
[----:B------:R-:W2:Y:S04]  /*85d50*/  LDL.LU R21, [R1+0x76c] ;  /* 0x00076c0001157983 */ /* 0x000ea80000300800 */
[----:B------:R-:W2:Y:S01]  /*85d60*/  LDL.LU R22, [R1+0x12a8] ;  /* 0x0012a80001167983 */ /* 0x000ea20000300800 */
[----:B------:R-:W-:-:S04]  /*85d70*/  IADD3 R6, P6, R3, R26, RZ ;  /* 0x0000001a03067210 */ /* 0x000fc80007fde0ff */
[----:B0-----:R-:W-:Y:S02]  /*85d80*/  LEA.HI.X.SX32 R7, R29, R27, 0x1, P6 ;  /* 0x0000001b1d077211 */ /* 0x001fe400030f0eff */
[----:B------:R-:W-:Y:S02]  /*85d90*/  PRMT R0, R24, 0x7632, R0 ;  /* 0x0000763218007816 */ /* 0x000fe40000000000 */
[----:B------:R-:W4:Y:S04]  /*85da0*/  LDL.LU R24, [R1+0x760] ;  /* 0x0007600001187983 */ /* 0x000f280000300800 */
[----:B------:R0:W-:Y:S04]  /*85db0*/  STL.64 [R1+0x828], R6 ;  /* 0x0008280601007387 */ /* 0x0001e80000100a00 */
[----:B------:R-:W4:Y:S01]  /*85dc0*/  LDL.LU R25, [R1+0x12a4] ;  /* 0x0012a40001197983 */ /* 0x000f220000300800 */
[----:B------:R-:W-:-:S02]  /*85dd0*/  IMAD R5, R2, 0x3ea, RZ ;  /* 0x000003ea02057824 */ /* 0x000fc400078e02ff */
[C---:B------:R-:W-:Y:S01]  /*85de0*/  IMAD R4, R2.reuse, 0x1f5, RZ ;  /* 0x000001f502047824 */ /* 0x040fe200078e02ff */
[----:B------:R1:W-:Y:S02]  /*85df0*/  STG.E.U16 [R8.64], R0 ;  /* 0x0000000008007986 */ /* 0x0003e4000c101506 */
[----:B0-----:R-:W-:Y:S01]  /*85e00*/  IADD3 R6, P6, R5, R26, RZ ;  /* 0x0000001a05067210 */ /* 0x001fe20007fde0ff */
[----:B------:R-:W-:Y:S01]  /*85e10*/  IMAD R3, R2, 0x3ec, RZ ;  /* 0x000003ec02037824 */ /* 0x000fe200078e02ff */
[----:B------:R-:W4:Y:S02]  /*85e20*/  LDL.LU R28, [R1+0x754] ;  /* 0x00075400011c7983 */ /* 0x000f240000300800 */
[----:B------:R-:W-:Y:S02]  /*85e30*/  LEA.HI.X.SX32 R7, R4, R27, 0x1, P6 ;  /* 0x0000001b04077211 */ /* 0x000fe400030f0eff */
[----:B------:R-:W4:Y:S04]  /*85e40*/  LDL.LU R29, [R1+0x1274] ;  /* 0x00127400011d7983 */ /* 0x000f280000300800 */
[----:B-1----:R-:W0:Y:S04]  /*85e50*/  S2R R9, SR_TID.X ;  /* 0x0000000000097919 */ /* 0x002e280000002100 */
[----:B------:R1:W-:Y:S01]  /*85e60*/  STL.64 [R1+0x810], R6 ;  /* 0x0008100601007387 */ /* 0x0003e20000100a00 */
[----:B------:R-:W-:-:S02]  /*85e70*/  IMAD R0, R2, 0x3ee, RZ ;  /* 0x000003ee02007824 */ /* 0x000fc400078e02ff */
[----:B------:R-:W-:Y:S01]  /*85e80*/  IMAD R5, R2, 0x1f7, RZ ;  /* 0x000001f702057824 */ /* 0x000fe200078e02ff */
[----:B-1----:R-:W-:Y:S01]  /*85e90*/  IADD3 R6, P6, R3, R26, RZ ;  /* 0x0000001a03067210 */ /* 0x002fe20007fde0ff */
[----:B------:R-:W-:-:S03]  /*85ea0*/  FFMA R3, R17, 0.69314718246459960938, R15 ;  /* 0x3f31721811037823 */ /* 0x000fc6000000000f */
[----:B------:R-:W-:Y:S02]  /*85eb0*/  LEA.HI.X.SX32 R7, R16, R27, 0x1, P6 ;  /* 0x0000001b10077211 */ /* 0x000fe400030f0eff */
[----:B------:R-:W-:Y:S04]  /*85ec0*/  STL [R1+0x220], R3 ;  /* 0x0002200301007387 */ /* 0x000fe80000100800 */
[----:B------:R1:W-:Y:S01]  /*85ed0*/  STL.64 [R1+0x7d0], R6 ;  /* 0x0007d00601007387 */ /* 0x0003e20000100a00 */
[----:B------:R-:W-:-:S03]  /*85ee0*/  IMAD R4, R2, 0x3f0, RZ ;  /* 0x000003f002047824 */ /* 0x000fc600078e02ff */
[----:B0-----:R-:W-:Y:S01]  /*85ef0*/  STL [R1+0x1898], R9 ;  /* 0x0018980901007387 */ /* 0x001fe20000100800 */
[----:B-1----:R-:W-:-:S04]  /*85f00*/  IADD3 R6, P6, R0, R26, RZ ;  /* 0x0000001a00067210 */ /* 0x002fc80007fde0ff */
[----:B------:R-:W-:Y:S01]  /*85f10*/  LEA.HI.X.SX32 R7, R5, R27, 0x1, P6 ;  /* 0x0000001b05077211 */ /* 0x000fe200030f0eff */
[----:B------:R-:W-:Y:S01]  /*85f20*/  IMAD R5, R2, 0x1f9, RZ ;  /* 0x000001f902057824 */ /* 0x000fe200078e02ff */
[----:B------:R-:W-:-:S04]  /*85f30*/  SHF.L.U32 R0, R9, 0x4, RZ ;  /* 0x0000000409007819 */ /* 0x000fc800000006ff */
[----:B------:R-:W-:Y:S01]  /*85f40*/  LOP3.LUT R0, R0, 0x70, RZ, 0xc0, !PT ;  /* 0x0000007000007812 */ /* 0x000fe200078ec0ff */
[----:B---3--:R-:W-:-:S05]  /*85f50*/  FFMA R3, R19, 0.69314718246459960938, R18 ;  /* 0x3f31721813037823 */ /* 0x008fca0000000012 */
[----:B------:R0:W-:Y:S04]  /*85f60*/  STL [R1+0x224], R3 ;  /* 0x0002240301007387 */ /* 0x0001e80000100800 */
[----:B------:R1:W-:Y:S04]  /*85f70*/  STL.64 [R1+0x798], R6 ;  /* 0x0007980601007387 */ /* 0x0003e80000100a00 */
[----:B------:R-:W3:Y:S01]  /*85f80*/  S2R R19, SR_TID.X ;  /* 0x0000000000137919 */ /* 0x000ee20000002100 */
[----:B0-----:R-:W-:Y:S01]  /*85f90*/  IMAD R3, R2, 0x3f2, RZ ;  /* 0x000003f202037824 */ /* 0x001fe200078e02ff */
[----:B-1----:R-:W-:-:S04]  /*85fa0*/  IADD3 R6, P6, R4, R26, RZ ;  /* 0x0000001a04067210 */ /* 0x002fc80007fde0ff */
[----:B------:R-:W-:-:S05]  /*85fb0*/  LEA.HI.X.SX32 R7, R20, R27, 0x1, P6 ;  /* 0x0000001b14077211 */ /* 0x000fca00030f0eff */
[----:B------:R0:W-:Y:S01]  /*85fc0*/  STL.64 [R1+0x778], R6 ;  /* 0x0007780601007387 */ /* 0x0001e20000100a00 */
[----:B------:R-:W-:Y:S01]  /*85fd0*/  IMAD R4, R2, 0x3f4, RZ ;  /* 0x000003f402047824 */ /* 0x000fe200078e02ff */
[----:B0-----:R-:W-:-:S04]  /*85fe0*/  IADD3 R6, P6, R3, R26, RZ ;  /* 0x0000001a03067210 */ /* 0x001fc80007fde0ff */
[----:B------:R-:W-:-:S05]  /*85ff0*/  LEA.HI.X.SX32 R7, R5, R27, 0x1, P6 ;  /* 0x0000001b05077211 */ /* 0x000fca00030f0eff */
[----:B------:R2:W-:Y:S01]  /*86000*/  STL.64 [R1+0x7c0], R6 ;  /* 0x0007c00601007387 */ /* 0x0005e20000100a00 */
[----:B------:R-:W-:Y:S01]  /*86010*/  IMAD R3, R2, 0x3f6, RZ ;  /* 0x000003f602037824 */ /* 0x000fe200078e02ff */
[----:B---3--:R-:W-:Y:S01]  /*86020*/  LOP3.LUT R8, R19, 0xe0, RZ, 0xc0, !PT ;  /* 0x000000e013087812 */ /* 0x008fe200078ec0ff */
[----:B--2---:R-:W-:Y:S01]  /*86030*/  FFMA R7, R22, 0.69314718246459960938, R21 ;  /* 0x3f31721816077823 */ /* 0x004fe20000000015 */
[----:B------:R-:W-:-:S04]  /*86040*/  IADD3 R6, P6, R4, R26, RZ ;  /* 0x0000001a04067210 */ /* 0x000fc80007fde0ff */
[----:B------:R0:W-:Y:S01]  /*86050*/  STL [R1+0x228], R7 ;  /* 0x0002280701007387 */ /* 0x0001e20000100800 */
[----:B------:R-:W-:Y:S01]  /*86060*/  IMAD R5, R2, 0x1fb, RZ ;  /* 0x000001fb02057824 */ /* 0x000fe200078e02ff */
[----:B------:R-:W-:Y:S02]  /*86070*/  LEA R0, R8, R0, 0x2 ;  /* 0x0000000008007211 */ /* 0x000fe400078e10ff */
[----:B0-----:R-:W-:Y:S01]  /*86080*/  LEA.HI.X.SX32 R7, R23, R27, 0x1, P6 ;  /* 0x0000001b17077211 */ /* 0x001fe200030f0eff */
[----:B----4-:R-:W-:-:S04]  /*86090*/  FFMA R8, R25, 0.69314718246459960938, R24 ;  /* 0x3f31721819087823 */ /* 0x010fc80000000018 */
[----:B------:R0:W-:Y:S04]  /*860a0*/  STL.64 [R1+0x7a0], R6 ;  /* 0x0007a00601007387 */ /* 0x0001e80000100a00 */
[----:B------:R1:W-:Y:S01]  /*860b0*/  STL [R1+0x22c], R8 ;  /* 0x00022c0801007387 */ /* 0x0003e20000100800 */
[----:B0-----:R-:W-:-:S04]  /*860c0*/  IADD3 R6, P6, R3, R26, RZ ;  /* 0x0000001a03067210 */ /* 0x001fc80007fde0ff */
[----:B------:R-:W-:-:S05]  /*860d0*/  LEA.HI.X.SX32 R7, R5, R27, 0x1, P6 ;  /* 0x0000001b05077211 */ /* 0x000fca00030f0eff */
[----:B------:R-:W-:Y:S04]  /*860e0*/  STL.64 [R1+0x770], R6 ;  /* 0x0007700601007387 */ /* 0x000fe80000100a00 */
[----:B-1----:R-:W2:Y:S04]  /*860f0*/  LDL.LU.64 R8, [R1+0xa20] ;  /* 0x000a200001087983 */ /* 0x002ea80000300a00 */
[----:B--2---:R0:W-:Y:S04]  /*86100*/  STL.64 [R1+0x1d28], R8 ;  /* 0x001d280801007387 */ /* 0x0041e80000100a00 */
[----:B0-----:R-:W2:Y:S04]  /*86110*/  LDL.LU.64 R8, [R1+0xa30] ;  /* 0x000a300001087983 */ /* 0x001ea80000300a00 */
[----:B--2---:R0:W-:Y:S04]  /*86120*/  STL.64 [R1+0x1d30], R8 ;  /* 0x001d300801007387 */ /* 0x0041e80000100a00 */
[----:B0-----:R-:W2:Y:S04]  /*86130*/  LDL.LU.64 R8, [R1+0xa38] ;  /* 0x000a380001087983 */ /* 0x001ea80000300a00 */
[----:B--2---:R0:W-:Y:S04]  /*86140*/  STL.64 [R1+0x1d38], R8 ;  /* 0x001d380801007387 */ /* 0x0041e80000100a00 */
[----:B0-----:R-:W2:Y:S04]  /*86150*/  LDL.LU.64 R8, [R1+0xa40] ;  /* 0x000a400001087983 */ /* 0x001ea80000300a00 */
[----:B--2---:R-:W-:Y:S04]  /*86160*/  STL.64 [R1+0x1d40], R8 ;  /* 0x001d400801007387 */ /* 0x004fe80000100a00 */
[----:B------:R-:W2:Y:S04]  /*86170*/  LDL.LU R7, [R1+0x50] ;  /* 0x0000500001077983 */ /* 0x000ea80000300800 */
[----:B------:R-:W3:Y:S01]  /*86180*/  LDL.LU.64 R10, [R1+0xa18] ;  /* 0x000a1800010a7983 */ /* 0x000ee20000300a00 */
[----:B------:R-:W-:-:S02]  /*86190*/  IMAD R4, R2, 0x3f8, RZ ;  /* 0x000003f802047824 */ /* 0x000fc400078e02ff */
[C---:B------:R-:W-:Y:S01]  /*861a0*/  IMAD R5, R2.reuse, 0x1fc, RZ ;  /* 0x000001fc02057824 */ /* 0x040fe200078e02ff */
[----:B---3--:R0:W-:Y:S04]  /*861b0*/  STL.64 [R1+0x1d48], R10 ;  /* 0x001d480a01007387 */ /* 0x0081e80000100a00 */
[----:B0-----:R-:W3:Y:S01]  /*861c0*/  LDL.LU.64 R10, [R1+0x378] ;  /* 0x00037800010a7983 */ /* 0x001ee20000300a00 */
[----:B------:R-:W-:Y:S01]  /*861d0*/  IMAD R3, R2, 0x3fa, RZ ;  /* 0x000003fa02037824 */ /* 0x000fe200078e02ff */
[----:B------:R-:W-:Y:S02]  /*861e0*/  IADD3 R26, P6, R4, R26, RZ ;  /* 0x0000001a041a7210 */ /* 0x000fe40007fde0ff */
[----:B------:R-:W4:Y:S04]  /*861f0*/  LDL.LU.64 R12, [R1+0xa10] ;  /* 0x000a1000010c7983 */ /* 0x000f280000300a00 */
[----:B------:R-:W2:Y:S01]  /*86200*/  LDL.LU R18, [R1+0x170] ;  /* 0x0001700001127983 */ /* 0x000ea20000300800 */
[----:B------:R-:W-:-:S03]  /*86210*/  FFMA R6, R29, 0.69314718246459960938, R28 ;  /* 0x3f3172181d067823 */ /* 0x000fc6000000001c */
[----:B------:R-:W2:Y:S01]  /*86220*/  LDL.LU.64 R14, [R1+0xa08] ;  /* 0x000a0800010e7983 */ /* 0x000ea20000300a00 */
[----:B------:R-:W-:-:S03]  /*86230*/  IMAD R4, R2, 0x1fd, RZ ;  /* 0x000001fd02047824 */ /* 0x000fc600078e02ff */
[----:B------:R-:W2:Y:S04]  /*86240*/  LDL.LU.64 R16, [R1+0xa00] ;  /* 0x000a000001107983 */ /* 0x000ea80000300a00 */
[----:B------:R-:W2:Y:S04]  /*86250*/  LDL.LU R19, [R1+0x100] ;  /* 0x0001000001137983 */ /* 0x000ea80000300800 */
[----:B------:R-:W2:Y:S04]  /*86260*/  LDL.LU.64 R20, [R1+0x9f8] ;  /* 0x0009f80001147983 */ /* 0x000ea80000300a00 */
[----:B------:R-:W2:Y:S04]  /*86270*/  LDL.LU.64 R22, [R1+0x9f0] ;  /* 0x0009f00001167983 */ /* 0x000ea80000300a00 */
[----:B------:R-:W2:Y:S04]  /*86280*/  LDL.LU R28, [R1+0xa0] ;  /* 0x0000a000011c7983 */ /* 0x000ea80000300800 */
[----:B------:R-:W2:Y:S04]  /*86290*/  LDL.LU.64 R24, [R1+0x9e8] ;  /* 0x0009e80001187983 */ /* 0x000ea80000300a00 */
[----:B------:R-:W2:Y:S04]  /*862a0*/  LDL.LU R29, [R1+0x40] ;  /* 0x00004000011d7983 */ /* 0x000ea80000300800 */
[----:B------:R0:W-:Y:S04]  /*862b0*/  STL [R1+0x18c0], R6 ;  /* 0x0018c00601007387 */ /* 0x0001e80000100800 */
[----:B0-----:R-:W2:Y:S01]  /*862c0*/  LDL.LU R6, [R1+0xb0] ;  /* 0x0000b00001067983 */ /* 0x001ea20000300800 */
[----:B---3--:R-:W-:-:S02]  /*862d0*/  LEA.HI.X.SX32 R27, R5, R11, 0x1, P6 ;  /* 0x0000000b051b7211 */ /* 0x008fc400030f0eff */
[----:B------:R-:W-:Y:S01]  /*862e0*/  IADD3 R8, P6, R3, R10, RZ ;  /* 0x0000000a03087210 */ /* 0x000fe20007fde0ff */
[----:B------:R-:W-:-:S03]  /*862f0*/  IMAD R3, R2, 0x3fc, RZ ;  /* 0x000003fc02037824 */ /* 0x000fc600078e02ff */
[----:B------:R-:W-:Y:S01]  /*86300*/  LEA.HI.X.SX32 R9, R4, R11, 0x1, P6 ;  /* 0x0000000b04097211 */ /* 0x000fe200030f0eff */
[----:B------:R0:W-:Y:S04]  /*86310*/  STL.64 [R1+0x768], R26 ;  /* 0x0007681a01007387 */ /* 0x0001e80000100a00 */
[----:B0-----:R-:W3:Y:S04]  /*86320*/  LDL.LU.64 R26, [R1+0x9e0] ;  /* 0x0009e000011a7983 */ /* 0x001ee80000300a00 */
[----:B------:R-:W2:Y:S04]  /*86330*/  LDL.LU.64 R4, [R1+0xa28] ;  /* 0x000a280001047983 */ /* 0x000ea80000300a00 */
[----:B------:R0:W-:Y:S02]  /*86340*/  STL.64 [R1+0x760], R8 ;  /* 0x0007600801007387 */ /* 0x0001e40000100a00 */
[C---:B0-----:R-:W-:Y:S01]  /*86350*/  IMAD R9, R2.reuse, 0x1fe, RZ ;  /* 0x000001fe02097824 */ /* 0x041fe200078e02ff */
[----:B------:R-:W-:Y:S01]  /*86360*/  IADD3 R8, P6, R3, R10, RZ ;  /* 0x0000000a03087210 */ /* 0x000fe20007fde0ff */
[----:B------:R-:W-:-:S03]  /*86370*/  IMAD R3, R2, 0x3fe, RZ ;  /* 0x000003fe02037824 */ /* 0x000fc600078e02ff */
[----:B------:R-:W-:-:S05]  /*86380*/  LEA.HI.X.SX32 R9, R9, R11, 0x1, P6 ;  /* 0x0000000b09097211 */ /* 0x000fca00030f0eff */
[----:B------:R0:W-:Y:S02]  /*86390*/  STL.64 [R1+0x750], R8 ;  /* 0x0007500801007387 */ /* 0x0001e40000100a00 */
[----:B0-----:R-:W-:Y:S02]  /*863a0*/  IADD3 R8, P6, R3, R10, RZ ;  /* 0x0000000a03087210 */ /* 0x001fe40007fde0ff */
[----:B------:R-:W0:Y:S01]  /*863b0*/  S2R R3, SR_TID.X ;  /* 0x0000000000037919 */ /* 0x000e220000002100 */
[----:B------:R-:W-:-:S05]  /*863c0*/  IMAD R2, R2, 0x1ff, RZ ;  /* 0x000001ff02027824 */ /* 0x000fca00078e02ff */
[----:B------:R-:W-:Y:S02]  /*863d0*/  LEA.HI.X.SX32 R9, R2, R11, 0x1, P6 ;  /* 0x0000000b02097211 */ /* 0x000fe400030f0eff */
[----:B0-----:R-:W-:-:S04]  /*863e0*/  LOP3.LUT R3, R3, 0x18, RZ, 0xc0, !PT ;  /* 0x0000001803037812 */ /* 0x001fc800078ec0ff */
[----:B------:R-:W-:-:S05]  /*863f0*/  LEA.HI R3, R3, R0, RZ, 0x1f ;  /* 0x0000000003037211 */ /* 0x000fca00078ff8ff */
[----:B------:R0:W-:Y:S04]  /*86400*/  STL [R1+0x1320], R3 ;  /* 0x0013200301007387 */ /* 0x0001e80000100800 */
[----:B0-----:R-:W2:Y:S04]  /*86410*/  LDL.LU R3, [R1+0x110] ;  /* 0x0001100001037983 */ /* 0x001ea80000300800 */
[----:B------:R-:W2:Y:S04]  /*86420*/  LDL.LU.64 R10, [R1+0x1d48] ;  /* 0x001d4800010a7983 */ /* 0x000ea80000300a00 */
[----:B------:R0:W-:Y:S04]  /*86430*/  STL.64 [R1+0x378], R8 ;  /* 0x0003780801007387 */ /* 0x0001e80000100a00 */
[----:B0-----:R-:W2:Y:S04]  /*86440*/  LDL.LU.64 R8, [R1+0x1d40] ;  /* 0x001d400001087983 */ /* 0x001ea80000300a00 */
[----:B--2---:R0:W-:Y:S04]  /*86450*/  STG.E.U16 [R8.64], R3 ;  /* 0x0000000308007986 */ /* 0x0041e8000c101506 */
[----:B0-----:R-:W2:Y:S01]  /*86460*/  LDL.LU.64 R8, [R1+0x1d38] ;  /* 0x001d380001087983 */ /* 0x001ea20000300a00 */
[----:B------:R-:W-:-:S05]  /*86470*/  PRMT R2, R3, 0x7632, R2 ;  /* 0x0000763203027816 */ /* 0x000fca0000000002 */
[----:B--2---:R0:W-:Y:S04]  /*86480*/  STG.E.U16 [R8.64], R2 ;  /* 0x0000000208007986 */ /* 0x0041e8000c101506 */
[----:B0-----:R-:W2:Y:S01]  /*86490*/  LDL.LU.64 R8, [R1+0x1d30] ;  /* 0x001d300001087983 */ /* 0x001ea20000300a00 */
[----:B------:R-:W-:Y:S02]  /*864a0*/  PRMT R0, R6, 0x7632, R0 ;  /* 0x0000763206007816 */ /* 0x000fe40000000000 */
[----:B------:R-:W-:Y:S01]  /*864b0*/  PRMT R2, R7, 0x7632, R2 ;  /* 0x0000763207027816 */ /* 0x000fe20000000002 */
[----:B--2---:R0:W-:Y:S04]  /*864c0*/  STG.E.U16 [R8.64], R6 ;  /* 0x0000000608007986 */ /* 0x0041e8000c101506 */
[----:B0-----:R-:W2:Y:S04]  /*864d0*/  LDL.LU.64 R8, [R1+0x1d28] ;  /* 0x001d280001087983 */ /* 0x001ea80000300a00 */
[----:B------:R0:W-:Y:S02]  /*864e0*/  STG.E.U16 [R4.64], R0 ;  /* 0x0000000004007986 */ /* 0x0001e4000c101506 */
[----:B0-----:R-:W-:-:S02]  /*864f0*/  PRMT R0, R18, 0x7632, R0 ;  /* 0x0000763212007816 */ /* 0x001fc40000000000 */
[----:B--2---:R-:W-:Y:S04]  /*86500*/  STG.E.U16 [R8.64], R7 ;  /* 0x0000000708007986 */ /* 0x004fe8000c101506 */
[----:B------:R0:W-:Y:S04]  /*86510*/  STG.E.U16 [R10.64], R2 ;  /* 0x000000020a007986 */ /* 0x0001e8000c101506 */
[----:B----4-:R-:W-:Y:S04]  /*86520*/  STG.E.U16 [R12.64], R18 ;  /* 0x000000120c007986 */ /* 0x010fe8000c101506 */
[----:B------:R1:W-:Y:S01]  /*86530*/  STG.E.U16 [R14.64], R0 ;  /* 0x000000000e007986 */ /* 0x0003e2000c101506 */
[----:B0-----:R-:W-:-:S03]  /*86540*/  PRMT R2, R19, 0x7632, R2 ;  /* 0x0000763213027816 */ /* 0x001fc60000000002 */
[----:B------:R-:W-:Y:S04]  /*86550*/  STG.E.U16 [R16.64], R19 ;  /* 0x0000001310007986 */ /* 0x000fe8000c101506 */
[----:B------:R-:W-:Y:S01]  /*86560*/  STG.E.U16 [R20.64], R2 ;  /* 0x0000000214007986 */ /* 0x000fe2000c101506 */
[----:B-1----:R-:W-:-:S03]  /*86570*/  PRMT R0, R28, 0x7632, R0 ;  /* 0x000076321c007816 */ /* 0x002fc60000000000 */
[----:B------:R-:W-:Y:S04]  /*86580*/  STG.E.U16 [R22.64], R28 ;  /* 0x0000001c16007986 */ /* 0x000fe8000c101506 */
[----:B------:R-:W-:Y:S04]  /*86590*/  STG.E.U16 [R24.64], R0 ;  /* 0x0000000018007986 */ /* 0x000fe8000c101506 */
[----:B---3--:R0:W-:Y:S04]  /*865a0*/  STG.E.U16 [R26.64], R29 ;  /* 0x0000001d1a007986 */ /* 0x0081e8000c101506 */
[----:B0-----:R-:W2:Y:S04]  /*865b0*/  LDL.LU.64 R26, [R1+0x9d8] ;  /* 0x0009d800011a7983 */ /* 0x001ea80000300a00 */
[----:B------:R-:W3:Y:S04]  /*865c0*/  LDL.LU R3, [R1+0x150] ;  /* 0x0001500001037983 */ /* 0x000ee80000300800 */
        /* <DEDUP_REMOVED lines=8> */
[----:B------:R-:W4:Y:S04]  /*86650*/  LDL.LU R6, [R1+0xe0] ;  /* 0x0000e00001067983 */ /* 0x000f280000300800 */
[----:B------:R-:W2:Y:S04]  /*86660*/  LDL.LU.64 R4, [R1+0x968] ;  /* 0x0009680001047983 */ /* 0x000ea80000300a00 */
        /* <DEDUP_REMOVED lines=20> */
[----:B------:R-:W-:-:S03]  /*867b0*/  PRMT R2, R29, 0x7632, R2 ;  /* 0x000076321d027816 */ /* 0x000fc60000000002 */
[----:B--2---:R0:W-:Y:S04]  /*867c0*/  STL.64 [R1+0x1d20], R4 ;  /* 0x001d200401007387 */ /* 0x0041e80000100a00 */
[----:B0-----:R-:W3:Y:S04]  /*867d0*/  LDL.LU.64 R4, [R1+0x9d0] ;  /* 0x0009d00001047983 */ /* 0x001ee80000300a00 */
[----:B------:R-:W2:Y:S04]  /*867e0*/  LDL.LU.64 R8, [R1+0x960] ;  /* 0x0009600001087983 */ /* 0x000ea80000300a00 */
[----:B------:R-:W2:Y:S04]  /*867f0*/  LDL.LU R7, [R1+0x80] ;  /* 0x0000800001077983 */ /* 0x000ea80000300800 */
[----:B------:R-:W2:Y:S04]  /*86800*/  LDL.LU.64 R10, [R1+0x958] ;  /* 0x00095800010a7983 */ /* 0x000ea80000300a00 */
        /* <DEDUP_REMOVED lines=8> */
[----:B------:R-:W2:Y:S04]  /*86890*/  LDL.LU R29, [R1+0x70] ;  /* 0x00007000011d7983 */ /* 0x000ea80000300800 */
[----:B------:R0:W-:Y:S04]  /*868a0*/  STG.E.U16 [R26.64], R2 ;  /* 0x000000021a007986 */ /* 0x0001e8000c101506 */
[----:B------:R-:W2:Y:S04]  /*868b0*/  LDL.LU.64 R24, [R1+0x928] ;  /* 0x0009280001187983 */ /* 0x000ea80000300a00 */
[----:B0-----:R-:W2:Y:S04]  /*868c0*/  LDL.LU.64 R26, [R1+0x920] ;  /* 0x00092000011a7983 */ /* 0x001ea80000300a00 */
[----:B---3--:R0:W-:Y:S04]  /*868d0*/  STG.E.U16 [R4.64], R3 ;  /* 0x0000000304007986 */ /* 0x0081e8000c101506 */
[----:B0-----:R-:W3:Y:S01]  /*868e0*/  LDL.LU.64 R4, [R1+0x1d20] ;  /* 0x001d200001047983 */ /* 0x001ee20000300a00 */
[----:B------:R-:W-:-:S03]  /*868f0*/  PRMT R0, R3, 0x7632, R0 ;  /* 0x0000763203007816 */ /* 0x000fc60000000000 */
[----:B------:R-:W2:Y:S04]  /*86900*/  LDL.LU R3, [R1+0x1d18] ;  /* 0x001d180001037983 */ /* 0x000ea80000300800 */
[----:B---3--:R0:W-:Y:S04]  /*86910*/  STG.E.U16 [R4.64], R0 ;  /* 0x0000000004007986 */ /* 0x0081e8000c101506 */
[----:B0-----:R-:W3:Y:S01]  /*86920*/  LDL.LU.64 R4, [R1+0x1d10] ;  /* 0x001d100001047983 */ /* 0x001ee20000300a00 */
[----:B--2---:R-:W-:-:S03]  /*86930*/  PRMT R2, R3, 0x7632, R2 ;  /* 0x0000763203027816 */ /* 0x004fc60000000002 */
[----:B---3--:R0:W-:Y:S04]  /*86940*/  STG.E.U16 [R4.64], R3 ;  /* 0x0000000304007986 */ /* 0x0081e8000c101506 */
[----:B0-----:R-:W2:Y:S04]  /*86950*/  LDL.LU.64 R4, [R1+0x1d08] ;  /* 0x001d080001047983 */ /* 0x001ea80000300a00 */
[----:B------:R-:W3:Y:S04]  /*86960*/  LDL.LU R3, [R1+0x1d00] ;  /* 0x001d000001037983 */ /* 0x000ee80000300800 */
[----:B--2---:R0:W-:Y:S04]  /*86970*/  STG.E.U16 [R4.64], R2 ;  /* 0x0000000204007986 */ /* 0x0041e8000c101506 */
[----:B0-----:R-:W2:Y:S01]  /*86980*/  LDL.LU.64 R4, [R1+0x1cf8] ;  /* 0x001cf80001047983 */ /* 0x001ea20000300a00 */
[----:B---3--:R-:W-:-:S03]  /*86990*/  PRMT R0, R3, 0x7632, R0 ;  /* 0x0000763203007816 */ /* 0x008fc60000000000 */
[----:B--2---:R0:W-:Y:S04]  /*869a0*/  STG.E.U16 [R4.64], R3 ;  /* 0x0000000304007986 */ /* 0x0041e8000c101506 */
        /* <DEDUP_REMOVED lines=13> */
[----:B--2---:R0:W-:Y:S04]  /*86a80*/  STG.E.U16 [R4.64], R0 ;  /* 0x0000000004007986 */ /* 0x0041e8000c101506 */
[----:B0-----:R-:W2:Y:S01]  /*86a90*/  LDL.LU.64 R4, [R1+0x1cb8] ;  /* 0x001cb80001047983 */ /* 0x001ea20000300a00 */
[----:B----4-:R-:W-:-:S03]  /*86aa0*/  PRMT R2, R6, 0x7632, R2 ;  /* 0x0000763206027816 */ /* 0x010fc60000000002 */
[----:B--2---:R0:W-:Y:S04]  /*86ab0*/  STG.E.U16 [R4.64], R6 ;  /* 0x0000000604007986 */ /* 0x0041e8000c101506 */
[----:B0-----:R-:W2:Y:S01]  /*86ac0*/  LDL.LU.64 R4, [R1+0x1cb0] ;  /* 0x001cb00001047983 */ /* 0x001ea20000300a00 */
[----:B------:R-:W-:-:S03]  /*86ad0*/  PRMT R0, R7, 0x7632, R0 ;  /* 0x0000763207007816 */ /* 0x000fc60000000000 */
[----:B--2---:R0:W-:Y:S04]  /*86ae0*/  STG.E.U16 [R4.64], R2 ;  /* 0x0000000204007986 */ /* 0x0041e8000c101506 */
[----:B------:R-:W-:Y:S04]  /*86af0*/  STG.E.U16 [R8.64], R7 ;  /* 0x0000000708007986 */ /* 0x000fe8000c101506 */
[----:B------:R1:W-:Y:S01]  /*86b00*/  STG.E.U16 [R10.64], R0 ;  /* 0x000000000a007986 */ /* 0x0003e2000c101506 */
[----:B0-----:R-:W-:-:S03]  /*86b10*/  PRMT R2, R18, 0x7632, R2 ;  /* 0x0000763212027816 */ /* 0x001fc60000000002 */
[----:B------:R-:W-:Y:S04]  /*86b20*/  STG.E.U16 [R12.64], R18 ;  /* 0x000000120c007986 */ /* 0x000fe8000c101506 */
[----:B------:R0:W-:Y:S01]  /*86b30*/  STG.E.U16 [R14.64], R2 ;  /* 0x000000020e007986 */ /* 0x0001e2000c101506 */
[----:B-1----:R-:W-:-:S03]  /*86b40*/  PRMT R0, R19, 0x7632, R0 ;  /* 0x0000763213007816 */ /* 0x002fc60000000000 */
[----:B------:R-:W-:Y:S04]  /*86b50*/  STG.E.U16 [R16.64], R19 ;  /* 0x0000001310007986 */ /* 0x000fe8000c101506 */
[----:B------:R-:W-:Y:S01]  /*86b60*/  STG.E.U16 [R20.64], R0 ;  /* 0x0000000014007986 */ /* 0x000fe2000c101506 */
[----:B0-----:R-:W-:-:S03]  /*86b70*/  PRMT R2, R28, 0x7632, R2 ;  /* 0x000076321c027816 */ /* 0x001fc60000000002 */
[----:B------:R-:W-:Y:S04]  /*86b80*/  STG.E.U16 [R22.64], R28 ;  /* 0x0000001c16007986 */ /* 0x000fe8000c101506 */
[----:B------:R-:W-:Y:S04]  /*86b90*/  STG.E.U16 [R24.64], R2 ;  /* 0x0000000218007986 */ /* 0x000fe8000c101506 */
[----:B------:R0:W-:Y:S04]  /*86ba0*/  STG.E.U16 [R26.64], R29 ;  /* 0x0000001d1a007986 */ /* 0x0001e8000c101506 */
[----:B0-----:R-:W2:Y:S04]  /*86bb0*/  LDL.LU.64 R26, [R1+0x918] ;  /* 0x00091800011a7983 */ /* 0x001ea80000300a00 */
[----:B------:R-:W3:Y:S04]  /*86bc0*/  LDL.LU R3, [R1] ;  /* 0x0000000001037983 */ /* 0x000ee80000300800 */
        /* <DEDUP_REMOVED lines=39> */
[----:B------:R-:W2:Y:S04]  /*86e40*/  LDL.LU R19, [R1+0x1c0] ;  /* 0x0001c00001137983 */ /* 0x000ea80000300800 */
[----:B------:R-:W2:Y:S04]  /*86e50*/  LDL.LU R28, [R1+0x1d0] ;  /* 0x0001d000011c7983 */ /* 0x000ea80000300800 */
[----:B------:R-:W2:Y:S04]  /*86e60*/  LDL.LU.64 R16, [R1+0x890] ;  /* 0x0008900001107983 */ /* 0x000ea80000300a00 */
[----:B------:R-:W2:Y:S04]  /*86e70*/  LDL.LU.64 R20, [R1+0x888] ;  /* 0x0008880001147983 */ /* 0x000ea80000300a00 */
[----:B------:R-:W2:Y:S04]  /*86e80*/  LDL.LU.64 R22, [R1+0x880] ;  /* 0x0008800001167983 */ /* 0x000ea80000300a00 */
[----:B------:R0:W-:Y:S04]  /*86e90*/  STG.E.U16 [R26.64], R0 ;  /* 0x000000001a007986 */ /* 0x0001e8000c101506 */
[----:B------:R-:W2:Y:S04]  /*86ea0*/  LDL.LU.64 R24, [R1+0x878] ;  /* 0x0008780001187983 */ /* 0x000ea80000300a00 */
[----:B0-----:R-:W2:Y:S04]  /*86eb0*/  LDL.LU.64 R26, [R1+0x870] ;  /* 0x00087000011a7983 */ /* 0x001ea80000300a00 */
[----:B------:R-:W2:Y:S04]  /*86ec0*/  LDL.LU R29, [R1+0x1e0] ;  /* 0x0001e000011d7983 */ /* 0x000ea80000300800 */
        /* <DEDUP_REMOVED lines=272> */
[----:B0-----:R-:W3:Y:S01]  /*87fd0*/  LDL.LU.64 R4, [R1+0x668] ;  /* 0x0006680001047983 */ /* 0x001ee20000300a00 */
[----:B------:R-:W2:Y:S02]  /*87fe0*/  LDL.LU.64 R8, [R1+0x608] ;  /* 0x0006080001087983 */ /* 0x000ea40000300a00 */
[----:B------:R-:W2:Y:S02]  /*87ff0*/  LDL.LU R7, [R1+0x1b4] ;  /* 0x0001b40001077983 */ /* 0x000ea40000300800 */
[----:B------:R-:W2:Y:S01]  /*88000*/  LDL.LU.64 R10, [R1+0x600] ;  /* 0x00060000010a7983 */ /* 0x000ea20000300a00 */
[----:B------:R-:W2:Y:S01]  /*88010*/  LDL.LU.64 R12, [R1+0x5f8] ;  /* 0x0005f800010c7983 */ /* 0x000ea20000300a00 */
[----:B------:R-:W2:Y:S02]  /*88020*/  LDL.LU R18, [R1+0x1c4] ;  /* 0x0001c40001127983 */ /* 0x000ea40000300800 */
[----:B------:R-:W2:Y:S02]  /*88030*/  LDL.LU.64 R14, [R1+0x5f0] ;  /* 0x0005f000010e7983 */ /* 0x000ea40000300a00 */
[----:B------:R-:W2:Y:S01]  /*88040*/  LDL.LU.64 R16, [R1+0x5e8] ;  /* 0x0005e80001107983 */ /* 0x000ea20000300a00 */
[----:B------:R-:W2:Y:S01]  /*88050*/  LDL.LU R19, [R1+0x1d4] ;  /* 0x0001d40001137983 */ /* 0x000ea20000300800 */
[----:B------:R-:W2:Y:S02]  /*88060*/  LDL.LU.64 R20, [R1+0x5e0] ;  /* 0x0005e00001147983 */ /* 0x000ea40000300a00 */
[----:B------:R-:W2:Y:S02]  /*88070*/  LDL.LU.64 R22, [R1+0x5d8] ;  /* 0x0005d80001167983 */ /* 0x000ea40000300a00 */
[----:B------:R-:W2:Y:S01]  /*88080*/  LDL.LU R28, [R1+0x1e4] ;  /* 0x0001e400011c7983 */ /* 0x000ea20000300800 */
[----:B------:R-:W2:Y:S04]  /*88090*/  LDL.LU R29, [R1+0x1f4] ;  /* 0x0001f400011d7983 */ /* 0x000ea80000300800 */
[----:B------:R0:W-:Y:S01]  /*880a0*/  STG.E.U16 [R26.64], R2 ;  /* 0x000000021a007986 */ /* 0x0001e2000c101506 */
[----:B------:R-:W2:Y:S03]  /*880b0*/  LDL.LU.64 R24, [R1+0x5d0] ;  /* 0x0005d00001187983 */ /* 0x000ea60000300a00 */
[----:B0-----:R-:W2:Y:S04]  /*880c0*/  LDL.LU.64 R26, [R1+0x5c8] ;  /* 0x0005c800011a7983 */ /* 0x001ea80000300a00 */
[----:B---3--:R0:W-:Y:S04]  /*880d0*/  STG.E.U16 [R4.64], R3 ;  /* 0x0000000304007986 */ /* 0x0081e8000c101506 */
[----:B0-----:R-:W3:Y:S01]  /*880e0*/  LDL.LU.64 R4, [R1+0x1b40] ;  /* 0x001b400001047983 */ /* 0x001ee20000300a00 */
[----:B------:R-:W-:-:S02]  /*880f0*/  PRMT R0, R3, 0x7632, R0 ;  /* 0x0000763203007816 */ /* 0x000fc40000000000 */
[----:B------:R-:W2:Y:S03]  /*88100*/  LDL.LU R3, [R1+0x1b38] ;  /* 0x001b380001037983 */ /* 0x000ea60000300800 */
[----:B---3--:R0:W-:Y:S04]  /*88110*/  STG.E.U16 [R4.64], R0 ;  /* 0x0000000004007986 */ /* 0x0081e8000c101506 */
[----:B0-----:R-:W3:Y:S01]  /*88120*/  LDL.LU.64 R4, [R1+0x1b30] ;  /* 0x001b300001047983 */ /* 0x001ee20000300a00 */
[----:B--2---:R-:W-:-:S03]  /*88130*/  PRMT R2, R3, 0x7632, R2 ;  /* 0x0000763203027816 */ /* 0x004fc60000000002 */
[----:B---3--:R0:W-:Y:S04]  /*88140*/  STG.E.U16 [R4.64], R3 ;  /* 0x0000000304007986 */ /* 0x0081e8000c101506 */
[----:B0-----:R-:W2:Y:S01]  /*88150*/  LDL.LU.64 R4, [R1+0x1b28] ;  /* 0x001b280001047983 */ /* 0x001ea20000300a00 */
[----:B------:R-:W3:Y:S03]  /*88160*/  LDL.LU R3, [R1+0x1b20] ;  /* 0x001b200001037983 */ /* 0x000ee60000300800 */
[----:B--2---:R0:W-:Y:S04]  /*88170*/  STG.E.U16 [R4.64], R2 ;  /* 0x0000000204007986 */ /* 0x0041e8000c101506 */
[----:B0-----:R-:W2:Y:S01]  /*88180*/  LDL.LU.64 R4, [R1+0x1b18] ;  /* 0x001b180001047983 */ /* 0x001ea20000300a00 */
[----:B---3--:R-:W-:-:S03]  /*88190*/  PRMT R0, R3, 0x7632, R0 ;  /* 0x0000763203007816 */ /* 0x008fc60000000000 */
[----:B--2---:R0:W-:Y:S04]  /*881a0*/  STG.E.U16 [R4.64], R3 ;  /* 0x0000000304007986 */ /* 0x0041e8000c101506 */
        /* <DEDUP_REMOVED lines=19> */
[----:B--2---:R0:W-:Y:S01]  /*882e0*/  STG.E.U16 [R4.64], R2 ;  /* 0x0000000204007986 */ /* 0x0041e2000c101506 */
[----:B------:R-:W-:Y:S02]  /*882f0*/  STG.E.U16 [R8.64], R7 ;  /* 0x0000000708007986 */ /* 0x000fe4000c101506 */
[----:B------:R1:W-:Y:S02]  /*88300*/  STG.E.U16 [R10.64], R0 ;  /* 0x000000000a007986 */ /* 0x0003e4000c101506 */
[----:B------:R-:W-:Y:S01]  /*88310*/  STG.E.U16 [R12.64], R18 ;  /* 0x000000120c007986 */ /* 0x000fe2000c101506 */
[----:B0-----:R-:W-:Y:S02]  /*88320*/  PRMT R2, R18, 0x7632, R2 ;  /* 0x0000763212027816 */ /* 0x001fe40000000002 */
[----:B-1----:R-:W-:-:S03]  /*88330*/  PRMT R0, R19, 0x7632, R0 ;  /* 0x0000763213007816 */ /* 0x002fc60000000000 */
[----:B------:R0:W-:Y:S01]  /*88340*/  STG.E.U16 [R14.64], R2 ;  /* 0x000000020e007986 */ /* 0x0001e2000c101506 */
[----:B------:R-:W-:Y:S02]  /*88350*/  STG.E.U16 [R16.64], R19 ;  /* 0x0000001310007986 */ /* 0x000fe4000c101506 */
[----:B------:R-:W-:Y:S02]  /*88360*/  STG.E.U16 [R20.64], R0 ;  /* 0x0000000014007986 */ /* 0x000fe4000c101506 */
[----:B------:R-:W-:Y:S01]  /*88370*/  STG.E.U16 [R22.64], R28 ;  /* 0x0000001c16007986 */ /* 0x000fe2000c101506 */
[----:B0-----:R-:W-:-:S05]  /*88380*/  PRMT R2, R28, 0x7632, R2 ;  /* 0x000076321c027816 */ /* 0x001fca0000000002 */
[----:B------:R-:W-:Y:S01]  /*88390*/  STG.E.U16 [R24.64], R2 ;  /* 0x0000000218007986 */ /* 0x000fe2000c101506 */
[----:B------:R0:W-:Y:S03]  /*883a0*/  STG.E.U16 [R26.64], R29 ;  /* 0x0000001d1a007986 */ /* 0x0001e6000c101506 */
[----:B0-----:R-:W2:Y:S01]  /*883b0*/  LDL.LU.64 R26, [R1+0x5c0] ;  /* 0x0005c000011a7983 */ /* 0x001ea20000300a00 */
[----:B------:R-:W3:Y:S03]  /*883c0*/  LDL.LU R3, [R1+0x58] ;  /* 0x0000580001037983 */ /* 0x000ee60000300800 */
[----:B---3--:R0:W-:Y:S04]  /*883d0*/  STL [R1+0x1a78], R3 ;  /* 0x001a780301007387 */ /* 0x0081e80000100800 */
[----:B0-----:R-:W3:Y:S04]  /*883e0*/  LDL.LU R3, [R1+0xb8] ;  /* 0x0000b80001037983 */ /* 0x001ee80000300800 */
[----:B---3--:R0:W-:Y:S04]  /*883f0*/  STL [R1+0x1a90], R3 ;  /* 0x001a900301007387 */ /* 0x0081e80000100800 */
[----:B0-----:R-:W3:Y:S04]  /*88400*/  LDL.LU R3, [R1+0x118] ;  /* 0x0001180001037983 */ /* 0x001ee80000300800 */
[----:B---3--:R0:W-:Y:S04]  /*88410*/  STL [R1+0x1aa8], R3 ;  /* 0x001aa80301007387 */ /* 0x0081e80000100800 */
[----:B0-----:R-:W3:Y:S04]  /*88420*/  LDL.LU R3, [R1+0x188] ;  /* 0x0001880001037983 */ /* 0x001ee80000300800 */
[----:B---3--:R0:W-:Y:S04]  /*88430*/  STL [R1+0x1ac0], R3 ;  /* 0x001ac00301007387 */ /* 0x0081e80000100800 */
[----:B0-----:R-:W3:Y:S01]  /*88440*/  LDL.LU R3, [R1+0x204] ;  /* 0x0002040001037983 */ /* 0x001ee20000300800 */
[----:B------:R-:W4:Y:S02]  /*88450*/  LDL.LU R6, [R1+0x178] ;  /* 0x0001780001067983 */ /* 0x000f240000300800 */
[----:B------:R-:W2:Y:S02]  /*88460*/  LDL.LU.64 R4, [R1+0x560] ;  /* 0x0005600001047983 */ /* 0x000ea40000300a00 */
        /* <DEDUP_REMOVED lines=29> */
[----:B------:R-:W2:Y:S01]  /*88640*/  LDL.LU R19, [R1+0x48] ;  /* 0x0000480001137983 */ /* 0x000ea20000300800 */
[----:B------:R-:W2:Y:S01]  /*88650*/  LDL.LU R28, [R1+0x168] ;  /* 0x00016800011c7983 */ /* 0x000ea20000300800 */
[----:B------:R-:W2:Y:S02]  /*88660*/  LDL.LU.64 R16, [R1+0x538] ;  /* 0x0005380001107983 */ /* 0x000ea40000300a00 */
[----:B------:R-:W2:Y:S02]  /*88670*/  LDL.LU.64 R20, [R1+0x530] ;  /* 0x0005300001147983 */ /* 0x000ea40000300a00 */
[----:B------:R-:W2:Y:S01]  /*88680*/  LDL.LU.64 R22, [R1+0x528] ;  /* 0x0005280001167983 */ /* 0x000ea20000300a00 */
[----:B------:R0:W-:Y:S04]  /*88690*/  STG.E.U16 [R26.64], R0 ;  /* 0x000000001a007986 */ /* 0x0001e8000c101506 */
[----:B------:R-:W2:Y:S04]  /*886a0*/  LDL.LU.64 R24, [R1+0x520] ;  /* 0x0005200001187983 */ /* 0x000ea80000300a00 */
[----:B0-----:R-:W2:Y:S01]  /*886b0*/  LDL.LU.64 R26, [R1+0x518] ;  /* 0x00051800011a7983 */ /* 0x001ea20000300a00 */
[----:B------:R-:W2:Y:S03]  /*886c0*/  LDL.LU R29, [R1+0xf8] ;  /* 0x0000f800011d7983 */ /* 0x000ea60000300800 */
        /* <DEDUP_REMOVED lines=329> */
[----:B------:R1:W-:Y:S02]  /*89b60*/  STG.E.U16 [R20.64], R0 ;  /* 0x0000000014007986 */ /* 0x0003e4000c101506 */
[----:B------:R-:W-:Y:S01]  /*89b70*/  STG.E.U16 [R22.64], R28 ;  /* 0x0000001c16007986 */ /* 0x000fe2000c101506 */
[----:B0-----:R-:W-:Y:S02]  /*89b80*/  PRMT R2, R28, 0x7632, R2 ;  /* 0x000076321c027816 */ /* 0x001fe40000000002 */
[----:B-1----:R-:W-:-:S03]  /*89b90*/  PRMT R0, R29, 0x7632, R0 ;  /* 0x000076321d007816 */ /* 0x002fc60000000000 */
[----:B------:R-:W-:Y:S01]  /*89ba0*/  STG.E.U16 [R24.64], R2 ;  /* 0x0000000218007986 */ /* 0x000fe2000c101506 */
[----:B------:R0:W-:Y:S03]  /*89bb0*/  STG.E.U16 [R26.64], R29 ;  /* 0x0000001d1a007986 */ /* 0x0001e6000c101506 */
[----:B0-----:R-:W2:Y:S01]  /*89bc0*/  LDL.LU.64 R28, [R1+0x2f8] ;  /* 0x0002f800011c7983 */ /* 0x001ea20000300a00 */
[----:B------:R-:W3:Y:S02]  /*89bd0*/  LDL.LU R7, [R1+0x3c] ;  /* 0x00003c0001077983 */ /* 0x000ee40000300800 */
[----:B------:R-:W4:Y:S02]  /*89be0*/  LDL.LU R6, [R1+0xec] ;  /* 0x0000ec0001067983 */ /* 0x000f240000300800 */
[----:B----4-:R0:W-:Y:S04]  /*89bf0*/  STL [R1+0x18d4], R6 ;  /* 0x0018d40601007387 */ /* 0x0101e80000100800 */
[----:B0-----:R-:W4:Y:S01]  /*89c00*/  LDL.LU R6, [R1+0x15c] ;  /* 0x00015c0001067983 */ /* 0x001f220000300800 */
[----:B------:R-:W2:Y:S03]  /*89c10*/  LDL.LU R5, [R1+0x8c] ;  /* 0x00008c0001057983 */ /* 0x000ea60000300800 */
[----:B--2---:R0:W-:Y:S04]  /*89c20*/  STL [R1+0x18d0], R5 ;  /* 0x0018d00501007387 */ /* 0x0041e80000100800 */
[----:B0-----:R-:W2:Y:S04]  /*89c30*/  LDL.LU.64 R4, [R1+0x2d8] ;  /* 0x0002d80001047983 */ /* 0x001ea80000300a00 */
[----:B--2---:R0:W-:Y:S04]  /*89c40*/  STL.64 [R1+0x18d8], R4 ;  /* 0x0018d80401007387 */ /* 0x0041e80000100a00 */
[----:B0-----:R-:W2:Y:S04]  /*89c50*/  LDL.LU.64 R4, [R1+0x2e0] ;  /* 0x0002e00001047983 */ /* 0x001ea80000300a00 */
[----:B--2---:R0:W-:Y:S04]  /*89c60*/  STL.64 [R1+0x18e0], R4 ;  /* 0x0018e00401007387 */ /* 0x0041e80000100a00 */
[----:B0-----:R-:W2:Y:S04]  /*89c70*/  LDL.LU.64 R4, [R1+0x2e8] ;  /* 0x0002e80001047983 */ /* 0x001ea80000300a00 */
[----:B--2---:R0:W-:Y:S04]  /*89c80*/  STL.64 [R1+0x18e8], R4 ;  /* 0x0018e80401007387 */ /* 0x0041e80000100a00 */
[----:B0-----:R-:W3:Y:S01]  /*89c90*/  LDL.LU.64 R4, [R1+0x2f0] ;  /* 0x0002f00001047983 */ /* 0x001ee20000300a00 */
        /* <DEDUP_REMOVED lines=8> */
[----:B0-----:R-:W2:Y:S01]  /*89d20*/  LDL.LU.64 R8, [R1+0x2d0] ;  /* 0x0002d00001087983 */ /* 0x001ea20000300a00 */
[----:B------:R-:W2:Y:S03]  /*89d30*/  LDL.LU.64 R10, [R1+0x2a0] ;  /* 0x0002a000010a7983 */ /* 0x000ea60000300a00 */
[----:B--2---:R0:W-:Y:S04]  /*89d40*/  STL.64 [R1+0x1890], R10 ;  /* 0x0018900a01007387 */ /* 0x0041e80000100a00 */
[----:B0-----:R-:W2:Y:S04]  /*89d50*/  LDL.LU.64 R10, [R1+0x2a8] ;  /* 0x0002a800010a7983 */ /* 0x001ea80000300a00 */
[----:B------:R-:W-:Y:S01]  /*89d60*/  STG.E.U16 [R28.64], R0 ;  /* 0x000000001c007986 */ /* 0x000fe2000c101506 */
[----:B---3--:R-:W-:Y:S03]  /*89d70*/  STG.E.U16 [R4.64], R7 ;  /* 0x0000000704007986 */ /* 0x008fe6000c101506 */
[----:B--2---:R0:W-:Y:S04]  /*89d80*/  STL.64 [R1+0x18a0], R10 ;  /* 0x0018a00a01007387 */ /* 0x0041e80000100a00 */
[----:B0-----:R-:W2:Y:S01]  /*89d90*/  LDL.LU.64 R10, [R1+0x2b0] ;  /* 0x0002b000010a7983 */ /* 0x001ea20000300a00 */
[----:B------:R-:W3:Y:S02]  /*89da0*/  LDL.LU R16, [R1+0x14c] ;  /* 0x00014c0001107983 */ /* 0x000ee40000300800 */
[----:B------:R-:W2:Y:S02]  /*89db0*/  LDL.LU.64 R12, [R1+0x298] ;  /* 0x00029800010c7983 */ /* 0x000ea40000300a00 */
[----:B------:R-:W2:Y:S01]  /*89dc0*/  LDL.LU R17, [R1+0xdc] ;  /* 0x0000dc0001117983 */ /* 0x000ea20000300800 */
[----:B------:R-:W2:Y:S01]  /*89dd0*/  LDL.LU R26, [R1+0x7c] ;  /* 0x00007c00011a7983 */ /* 0x000ea20000300800 */
[----:B------:R-:W2:Y:S02]  /*89de0*/  LDL.LU.64 R14, [R1+0x290] ;  /* 0x00029000010e7983 */ /* 0x000ea40000300a00 */
[----:B------:R-:W2:Y:S02]  /*89df0*/  LDL.LU.64 R18, [R1+0x288] ;  /* 0x0002880001127983 */ /* 0x000ea40000300a00 */
[----:B------:R-:W2:Y:S01]  /*89e00*/  LDL.LU.64 R20, [R1+0x280] ;  /* 0x0002800001147983 */ /* 0x000ea20000300a00 */
[----:B------:R-:W2:Y:S01]  /*89e10*/  LDL.LU.64 R22, [R1+0x218] ;  /* 0x0002180001167983 */ /* 0x000ea20000300a00 */
[----:B------:R-:W2:Y:S02]  /*89e20*/  LDL.LU.64 R24, [R1+0x198] ;  /* 0x0001980001187983 */ /* 0x000ea40000300a00 */
[----:B------:R-:W2:Y:S02]  /*89e30*/  LDL.LU R27, [R1+0x1c] ;  /* 0x00001c00011b7983 */ /* 0x000ea40000300800 */
[----:B------:R-:W2:Y:S01]  /*89e40*/  LDL.LU.64 R28, [R1+0x190] ;  /* 0x00019000011c7983 */ /* 0x000ea20000300a00 */
[----:B------:R-:W2:Y:S01]  /*89e50*/  LDL.LU R3, [R1+0x13c] ;  /* 0x00013c0001037983 */ /* 0x000ea20000300800 */
[----:B------:R-:W2:Y:S01]  /*89e60*/  LDL.LU.64 R4, [R1+0x18e8] ;  /* 0x0018e80001047983 */ /* 0x000ea20000300a00 */
[----:B------:R-:W-:-:S05]  /*89e70*/  PRMT R2, R7, 0x7632, R2 ;  /* 0x0000763207027816 */ /* 0x000fca0000000002 */
[----:B--2---:R0:W-:Y:S04]  /*89e80*/  STG.E.U16 [R4.64], R2 ;  /* 0x0000000204007986 */ /* 0x0041e8000c101506 */
[----:B0-----:R-:W2:Y:S01]  /*89e90*/  LDL.LU.64 R4, [R1+0x18e0] ;  /* 0x0018e00001047983 */ /* 0x001ea20000300a00 */
[----:B------:R-:W3:Y:S01]  /*89ea0*/  LDL.LU R7, [R1+0xcc] ;  /* 0x0000cc0001077983 */ /* 0x000ee20000300800 */
[----:B----4-:R-:W-:Y:S02]  /*89eb0*/  PRMT R0, R6, 0x7632, R0 ;  /* 0x0000763206007816 */ /* 0x010fe40000000000 */
[----:B--2---:R0:W-:Y:S04]  /*89ec0*/  STG.E.U16 [R4.64], R6 ;  /* 0x0000000604007986 */ /* 0x0041e8000c101506 */
[----:B0-----:R-:W2:Y:S01]  /*89ed0*/  LDL.LU.64 R4, [R1+0x18d8] ;  /* 0x0018d80001047983 */ /* 0x001ea20000300a00 */
[----:B------:R-:W4:Y:S03]  /*89ee0*/  LDL.LU R6, [R1+0x18d4] ;  /* 0x0018d40001067983 */ /* 0x000f260000300800 */
[----:B--2---:R0:W-:Y:S01]  /*89ef0*/  STG.E.U16 [R4.64], R0 ;  /* 0x0000000004007986 */ /* 0x0041e2000c101506 */
[----:B----4-:R1:W-:Y:S03]  /*89f00*/  STG.E.U16 [R8.64], R6 ;  /* 0x0000000608007986 */ /* 0x0103e6000c101506 */
[----:B0-----:R-:W2:Y:S01]  /*89f10*/  LDL.LU R5, [R1+0x18d0] ;  /* 0x0018d00001057983 */ /* 0x001ea20000300800 */
[----:B------:R-:W4:Y:S02]  /*89f20*/  LDL.LU R4, [R1+0x6c] ;  /* 0x00006c0001047983 */ /* 0x000f240000300800 */
[----:B-1----:R-:W2:Y:S01]  /*89f30*/  LDL.LU.64 R8, [R1+0x18c8] ;  /* 0x0018c80001087983 */ /* 0x002ea20000300a00 */
[----:B------:R-:W-:-:S02]  /*89f40*/  PRMT R2, R6, 0x7632, R2 ;  /* 0x0000763206027816 */ /* 0x000fc40000000002 */
[----:B------:R-:W3:Y:S04]  /*89f50*/  LDL.LU R6, [R1+0x18c0] ;  /* 0x0018c00001067983 */ /* 0x000ee80000300800 */
[----:B--2---:R0:W-:Y:S04]  /*89f60*/  STG.E.U16 [R8.64], R2 ;  /* 0x0000000208007986 */ /* 0x0041e8000c101506 */
[----:B0-----:R-:W2:Y:S01]  /*89f70*/  LDL.LU.64 R8, [R1+0x18b8] ;  /* 0x0018b80001087983 */ /* 0x001ea20000300a00 */
[----:B------:R-:W-:-:S03]  /*89f80*/  PRMT R0, R5, 0x7632, R0 ;  /* 0x0000763205007816 */ /* 0x000fc60000000000 */
[----:B--2---:R0:W-:Y:S04]  /*89f90*/  STG.E.U16 [R8.64], R5 ;  /* 0x0000000508007986 */ /* 0x0041e8000c101506 */
[----:B0-----:R-:W2:Y:S01]  /*89fa0*/  LDL.LU.64 R8, [R1+0x18b0] ;  /* 0x0018b00001087983 */ /* 0x001ea20000300a00 */
[----:B------:R-:W3:Y:S03]  /*89fb0*/  LDL.LU R5, [R1+0xc] ;  /* 0x00000c0001057983 */ /* 0x000ee60000300800 */
[----:B--2---:R0:W-:Y:S04]  /*89fc0*/  STG.E.U16 [R8.64], R0 ;  /* 0x0000000008007986 */ /* 0x0041e8000c101506 */
[----:B0-----:R-:W2:Y:S01]  /*89fd0*/  LDL.LU R9, [R1+0x18a8] ;  /* 0x0018a80001097983 */ /* 0x001ea20000300800 */
[----:B------:R-:W3:Y:S03]  /*89fe0*/  LDL.LU R8, [R1+0x12c] ;  /* 0x00012c0001087983 */ /* 0x000ee60000300800 */
[----:B--2---:R0:W-:Y:S04]  /*89ff0*/  STG.E.U16 [R10.64], R9 ;  /* 0x000000090a007986 */ /* 0x0041e8000c101506 */
[----:B0-----:R-:W2:Y:S01]  /*8a000*/  LDL.LU.64 R10, [R1+0x18a0] ;  /* 0x0018a000010a7983 */ /* 0x001ea20000300a00 */
[----:B------:R-:W-:-:S02]  /*8a010*/  PRMT R2, R9, 0x7632, R2 ;  /* 0x0000763209027816 */ /* 0x000fc40000000002 */
[----:B------:R-:W3:Y:S03]  /*8a020*/  LDL.LU R9, [R1+0x1898] ;  /* 0x0018980001097983 */ /* 0x000ee60000300800 */
[----:B--2---:R0:W-:Y:S04]  /*8a030*/  STG.E.U16 [R10.64], R2 ;  /* 0x000000020a007986 */ /* 0x0041e8000c101506 */
[----:B0-----:R-:W2:Y:S01]  /*8a040*/  LDL.LU.64 R10, [R1+0x1890] ;  /* 0x00189000010a7983 */ /* 0x001ea20000300a00 */
[----:B---3--:R-:W-:Y:S02]  /*8a050*/  PRMT R0, R16, 0x7632, R0 ;  /* 0x0000763210007816 */ /* 0x008fe40000000000 */
[----:B------:R-:W-:Y:S01]  /*8a060*/  PRMT R2, R17, 0x7632, R2 ;  /* 0x0000763211027816 */ /* 0x000fe20000000002 */
[----:B--2---:R0:W-:Y:S02]  /*8a070*/  STG.E.U16 [R10.64], R16 ;  /* 0x000000100a007986 */ /* 0x0041e4000c101506 */
[----:B------:R1:W-:Y:S02]  /*8a080*/  STG.E.U16 [R12.64], R0 ;  /* 0x000000000c007986 */ /* 0x0003e4000c101506 */
[----:B------:R2:W-:Y:S02]  /*8a090*/  STG.E.U16 [R14.64], R17 ;  /* 0x000000110e007986 */ /* 0x0005e4000c101506 */
[----:B------:R3:W-:Y:S01]  /*8a0a0*/  STG.E.U16 [R18.64], R2 ;  /* 0x0000000212007986 */ /* 0x0007e2000c101506 */
[----:B------:R2:W-:Y:S04]  /*8a0b0*/  STG.E.U16 [R20.64], R26 ;  /* 0x0000001a14007986 */ /* 0x0005e8000c101506 */
[----:B0-----:R-:W4:Y:S01]  /*8a0c0*/  LDL.LU.64 R10, [R1+0x1888] ;  /* 0x00188800010a7983 */ /* 0x001f220000300a00 */
[----:B------:R-:W4:Y:S02]  /*8a0d0*/  LDL.LU R16, [R1+0x1880] ;  /* 0x0018800001107983 */ /* 0x000f240000300800 */
[----:B-1----:R-:W4:Y:S01]  /*8a0e0*/  LDL.LU.64 R12, [R1+0x1878] ;  /* 0x00187800010c7983 */ /* 0x002f220000300a00 */
[----:B------:R-:W-:Y:S01]  /*8a0f0*/  PRMT R0, R26, 0x7632, R0 ;  /* 0x000076321a007816 */ /* 0x000fe20000000000 */
[----:B--2---:R-:W2:Y:S01]  /*8a100*/  LDL.LU.64 R14, [R1+0x1870] ;  /* 0x00187000010e7983 */ /* 0x004ea20000300a00 */
[----:B------:R-:W2:Y:S02]  /*8a110*/  LDL.LU R17, [R1+0x1868] ;  /* 0x0018680001117983 */ /* 0x000ea40000300800 */
[----:B---3--:R-:W2:Y:S01]  /*8a120*/  LDL.LU.64 R18, [R1+0x1860] ;  /* 0x0018600001127983 */ /* 0x008ea20000300a00 */
[----:B------:R-:W-:Y:S01]  /*8a130*/  PRMT R2, R27, 0x7632, R2 ;  /* 0x000076321b027816 */ /* 0x000fe20000000002 */
[----:B------:R-:W4:Y:S01]  /*8a140*/  LDL.LU.64 R20, [R1+0x1858] ;  /* 0x0018580001147983 */ /* 0x000f220000300a00 */
[----:B------:R-:W2:Y:S03]  /*8a150*/  LDL.LU R26, [R1+0x1850] ;  /* 0x00185000011a7983 */ /* 0x000ea60000300800 */
[----:B------:R0:W-:Y:S01]  /*8a160*/  STG.E.U16 [R22.64], R0 ;  /* 0x0000000016007986 */ /* 0x0001e2000c101506 */
[----:B------:R1:W-:Y:S02]  /*8a170*/  STG.E.U16 [R24.64], R27 ;  /* 0x0000001b18007986 */ /* 0x0003e4000c101506 */
[----:B------:R1:W-:Y:S01]  /*8a180*/  STG.E.U16 [R28.64], R2 ;  /* 0x000000021c007986 */ /* 0x0003e2000c101506 */
[----:B0-----:R-:W2:Y:S01]  /*8a190*/  LDL.LU.64 R22, [R1+0x1848] ;  /* 0x0018480001167983 */ /* 0x001ea20000300a00 */
[----:B-1----:R-:W2:Y:S02]  /*8a1a0*/  LDL.LU.64 R24, [R1+0x1840] ;  /* 0x0018400001187983 */ /* 0x002ea40000300a00 */
[----:B------:R-:W2:Y:S02]  /*8a1b0*/  LDL.LU R27, [R1+0x1838] ;  /* 0x00183800011b7983 */ /* 0x000ea40000300800 */
[----:B------:R-:W2:Y:S01]  /*8a1c0*/  LDL.LU.64 R28, [R1+0x1830] ;  /* 0x00183000011c7983 */ /* 0x000ea20000300a00 */
[----:B------:R-:W-:-:S02]  /*8a1d0*/  PRMT R0, R3, 0x7632, R0 ;  /* 0x0000763203007816 */ /* 0x000fc40000000000 */
[----:B------:R-:W-:Y:S01]  /*8a1e0*/  PRMT R2, R7, 0x7632, R2 ;  /* 0x0000763207027816 */ /* 0x000fe20000000002 */
[----:B--2---:R0:W-:Y:S02]  /*8a1f0*/  STG.E.U16 [R28.64], R3 ;  /* 0x000000031c007986 */ /* 0x0041e4000c101506 */
[----:B------:R-:W-:Y:S02]  /*8a200*/  STG.E.U16 [R26.64], R0 ;  /* 0x000000001a007986 */ /* 0x000fe4000c101506 */
[----:B------:R1:W-:Y:S02]  /*8a210*/  STG.E.U16 [R24.64], R7 ;  /* 0x0000000718007986 */ /* 0x0003e4000c101506 */
[----:B------:R2:W-:Y:S01]  /*8a220*/  STG.E.U16 [R22.64], R2 ;  /* 0x0000000216007986 */ /* 0x0005e2000c101506 */
[----:B----4-:R4:W-:Y:S04]  /*8a230*/  STG.E.U16 [R20.64], R4 ;  /* 0x0000000414007986 */ /* 0x0109e8000c101506 */
[----:B0-----:R-:W3:Y:S01]  /*8a240*/  LDL.LU R29, [R1+0x1ac] ;  /* 0x0001ac00011d7983 */ /* 0x001ee20000300800 */
[----:B-1----:R-:W3:Y:S02]  /*8a250*/  LDL.LU R7, [R1+0x1bc] ;  /* 0x0001bc0001077983 */ /* 0x002ee40000300800 */
[----:B--2---:R-:W2:Y:S01]  /*8a260*/  LDL.LU.64 R22, [R1+0xa48] ;  /* 0x000a480001167983 */ /* 0x004ea20000300a00 */
[----:B----4-:R-:W4:Y:S01]  /*8a270*/  LDL.LU.64 R20, [R1+0xa50] ;  /* 0x000a500001147983 */ /* 0x010f220000300a00 */
[----:B------:R-:W-:-:S02]  /*8a280*/  PRMT R0, R4, 0x7632, R0 ;  /* 0x0000763204007816 */ /* 0x000fc40000000000 */
[----:B------:R-:W-:-:S03]  /*8a290*/  PRMT R2, R5, 0x7632, R2 ;  /* 0x0000763205027816 */ /* 0x000fc60000000002 */
[----:B------:R-:W-:Y:S01]  /*8a2a0*/  STG.E.U16 [R18.64], R0 ;  /* 0x0000000012007986 */ /* 0x000fe2000c101506 */
[----:B------:R0:W-:Y:S03]  /*8a2b0*/  STG.E.U16 [R16.64], R5 ;  /* 0x0000000510007986 */ /* 0x0001e6000c101506 */
[----:B0-----:R-:W0:Y:S01]  /*8a2c0*/  S2R R5, SR_TID.X ;  /* 0x0000000000057919 */ /* 0x001e220000002100 */
[----:B------:R-:W-:Y:S01]  /*8a2d0*/  STG.E.U16 [R14.64], R2 ;  /* 0x000000020e007986 */ /* 0x000fe2000c101506 */
[----:B------:R-:W-:Y:S01]  /*8a2e0*/  PRMT R0, R8, 0x7632, R0 ;  /* 0x0000763208007816 */ /* 0x000fe20000000000 */
[----:B------:R0:W-:Y:S01]  /*8a2f0*/  STG.E.U16 [R12.64], R8 ;  /* 0x000000080c007986 */ /* 0x0001e2000c101506 */
[----:B------:R-:W-:Y:S01]  /*8a300*/  LOP3.LUT R28, R9, 0xff, RZ, 0xc0, !PT ;  /* 0x000000ff091c7812 */ /* 0x000fe200078ec0ff */
[C---:B0-----:R-:W-:Y:S01]  /*8a310*/  IMAD.SHL.U32 R8, R5.reuse, 0x4000, RZ ;  /* 0x0000400005087824 */ /* 0x041fe200078e00ff */
[----:B------:R-:W-:-:S04]  /*8a320*/  LOP3.LUT R3, R5, 0xff, RZ, 0xc0, !PT ;  /* 0x000000ff05037812 */ /* 0x000fc800078ec0ff */
[----:B------:R-:W-:-:S04]  /*8a330*/  LOP3.LUT R8, R8, 0x18000, RZ, 0xc0, !PT ;  /* 0x0001800008087812 */ /* 0x000fc800078ec0ff */
[----:B------:R-:W-:Y:S01]  /*8a340*/  LEA R8, R3, R8, 0x4 ;  /* 0x0000000803087211 */ /* 0x000fe200078e20ff */
[----:B------:R-:W-:-:S04]  /*8a350*/  SHF.L.U32 R3, R9, 0xe, RZ ;  /* 0x0000000e09037819 */ /* 0x000fc800000006ff */
[----:B------:R-:W-:Y:S01]  /*8a360*/  LOP3.LUT R3, R3, 0x18000, RZ, 0xc0, !PT ;  /* 0x0001800003037812 */ /* 0x000fe200078ec0ff */
[----:B------:R-:W-:Y:S04]  /*8a370*/  STG.E.U16 [R10.64], R0 ;  /* 0x000000000a007986 */ /* 0x000fe8000c101506 */
[----:B------:R-:W0:Y:S01]  /*8a380*/  LDS.128 R12, [R8] ;  /* 0x00000000080c7984 */ /* 0x000e220000000c00 */
[----:B------:R-:W-:-:S05]  /*8a390*/  IMAD R3, R28, 0x10, R3 ;  /* 0x000000101c037824 */ /* 0x000fca00078e0203 */
[----:B------:R-:W-:Y:S01]  /*8a3a0*/  LOP3.LUT R3, R3, 0x20, RZ, 0x3c, !PT ;  /* 0x0000002003037812 */ /* 0x000fe200078e3cff */
[----:B------:R-:W-:Y:S01]  /*8a3b0*/  STL [R1+0x17c0], R2 ;  /* 0x0017c00201007387 */ /* 0x000fe20000100800 */
[----:B------:R-:W2:Y:S02]  /*8a3c0*/  LDL.LU.64 R16, [R1+0xa60] ;  /* 0x000a600001107983 */ /* 0x000ea40000300a00 */
[----:B------:R-:W2:Y:S02]  /*8a3d0*/  LDL.LU.64 R4, [R1+0xa58] ;  /* 0x000a580001047983 */ /* 0x000ea40000300a00 */
[----:B------:R-:W2:Y:S01]  /*8a3e0*/  LDL.LU R25, [R1+0x1cc] ;  /* 0x0001cc0001197983 */ /* 0x000ea20000300800 */
[----:B0-----:R-:W-:Y:S01]  /*8a3f0*/  STL [R1+0x194], R13 ;  /* 0x0001940d01007387 */ /* 0x001fe20000100800 */
[----:B------:R-:W-:Y:S02]  /*8a400*/  STL.64 [R1+0x198], R14 ;  /* 0x0001980e01007387 */ /* 0x000fe40000100a00 */
[----:B------:R-:W2:Y:S02]  /*8a410*/  LDL.LU.64 R26, [R1+0xa68] ;  /* 0x000a6800011a7983 */ /* 0x000ea40000300a00 */
[----:B------:R-:W2:Y:S01]  /*8a420*/  LDL.LU R18, [R1+0x1dc] ;  /* 0x0001dc0001127983 */ /* 0x000ea20000300800 */
[----:B------:R0:W-:Y:S04]  /*8a430*/  STL [R1+0x1818], R12 ;  /* 0x0018180c01007387 */ /* 0x0001e80000100800 */
[----:B0-----:R-:W2:Y:S01]  /*8a440*/  LDL.LU.64 R12, [R1+0xa70] ;  /* 0x000a7000010c7983 */ /* 0x001ea20000300a00 */
[----:B---3--:R-:W-:-:S03]  /*8a450*/  PRMT R0, R29, 0x7632, R0 ;  /* 0x000076321d007816 */ /* 0x008fc60000000000 */
[----:B----4-:R-:W-:Y:S02]  /*8a460*/  STG.E.U16 [R20.64], R29 ;  /* 0x0000001d14007986 */ /* 0x010fe4000c101506 */
[----:B--2---:R-:W-:Y:S02]  /*8a470*/  STG.E.U16 [R22.64], R0 ;  /* 0x0000000016007986 */ /* 0x004fe4000c101506 */
[----:B------:R-:W0:Y:S04]  /*8a480*/  LDS.128 R20, [R3] ;  /* 0x0000000003147984 */ /* 0x000e280000000c00 */
[----:B0-----:R-:W-:Y:S01]  /*8a490*/  STL [R1+0x114], R21 ;  /* 0x0001141501007387 */ /* 0x001fe20000100800 */
[----:B------:R0:W-:Y:S02]  /*8a4a0*/  STL.64 [R1+0x118], R22 ;  /* 0x0001181601007387 */ /* 0x0001e40000100a00 */
[----:B------:R-:W2:Y:S01]  /*8a4b0*/  LDL.LU.64 R14, [R1+0xa80] ;  /* 0x000a8000010e7983 */ /* 0x000ea20000300a00 */
[----:B0-----:R-:W-:-:S04]  /*8a4c0*/  SHF.L.U32 R22, R9, 0xe, RZ ;  /* 0x0000000e09167819 */ /* 0x001fc800000006ff */
[----:B------:R-:W-:-:S05]  /*8a4d0*/  LOP3.LUT R22, R22, 0x18000, RZ, 0xc0, !PT ;  /* 0x0001800016167812 */ /* 0x000fca00078ec0ff */
[----:B------:R-:W-:-:S05]  /*8a4e0*/  IMAD R22, R28, 0x10, R22 ;  /* 0x000000101c167824 */ /* 0x000fca00078e0216 */
[----:B------:R-:W-:Y:S02]  /*8a4f0*/  LOP3.LUT R22, R22, 0x40, RZ, 0x3c, !PT ;  /* 0x0000004016167812 */ /* 0x000fe400078e3cff */
[----:B------:R-:W-:Y:S02]  /*8a500*/  MOV R11, R20 ;  /* 0x00000014000b7202 */ /* 0x000fe40000000f00 */
[----:B------:R-:W-:Y:S01]  /*8a510*/  MOV R29, R6 ;  /* 0x00000006001d7202 */ /* 0x000fe20000000f00 */
[----:B--2---:R-:W-:Y:S01]  /*8a520*/  STL.64 [R1+0x1820], R14 ;  /* 0x0018200e01007387 */ /* 0x004fe20000100a00 */
[----:B------:R-:W-:Y:S02]  /*8a530*/  STL.64 [R1+0x1828], R12 ;  /* 0x0018280c01007387 */ /* 0x000fe40000100a00 */
[----:B------:R-:W0:Y:S04]  /*8a540*/  LDS.128 R12, [R22] ;  /* 0x00000000160c7984 */ /* 0x000e280000000c00 */
[----:B------:R-:W2:Y:S01]  /*8a550*/  LDL.LU.64 R20, [R1+0xa78] ;  /* 0x000a780001147983 */ /* 0x000ea20000300a00 */
[----:B------:R-:W3:Y:S01]  /*8a560*/  LDL.LU R19, [R1+0x1ec] ;  /* 0x0001ec0001137983 */ /* 0x000ee20000300800 */
[----:B------:R-:W4:Y:S03]  /*8a570*/  LDL.LU R6, [R1+0x1fc] ;  /* 0x0001fc0001067983 */ /* 0x000f260000300800 */
[----:B0-----:R0:W-:Y:S01]  /*8a580*/  STL [R1+0x94], R13 ;  /* 0x0000940d01007387 */ /* 0x0011e20000100800 */
[----:B------:R-:W-:Y:S01]  /*8a590*/  STL.64 [R1+0x98], R14 ;  /* 0x0000980e01007387 */ /* 0x000fe20000100a00 */
[----:B------:R-:W-:-:S02]  /*8a5a0*/  MOV R10, R12 ;  /* 0x0000000c000a7202 */ /* 0x000fc40000000f00 */
[----:B0-----:R-:W2:Y:S01]  /*8a5b0*/  LDL.LU.64 R12, [R1+0x1828] ;  /* 0x00182800010c7983 */ /* 0x001ea20000300a00 */
[----:B------:R-:W-:-:S03]  /*8a5c0*/  PRMT R0, R7, 0x7632, R0 ;  /* 0x0000763207007816 */ /* 0x000fc60000000000 */
[----:B------:R0:W-:Y:S04]  /*8a5d0*/  STG.E.U16 [R16.64], R7 ;  /* 0x0000000710007986 */ /* 0x0001e8000c101506 */
[----:B------:R1:W-:Y:S04]  /*8a5e0*/  STG.E.U16 [R4.64], R0 ;  /* 0x0000000004007986 */ /* 0x0003e8000c101506 */
[----:B0-----:R-:W3:Y:S01]  /*8a5f0*/  LDL.LU.64 R16, [R1+0xa88] ;  /* 0x000a880001107983 */ /* 0x001ee20000300a00 */
[----:B-1----:R-:W-:-:S03]  /*8a600*/  PRMT R0, R25, 0x7632, R0 ;  /* 0x0000763219007816 */ /* 0x002fc60000000000 */
[----:B------:R-:W3:Y:S01]  /*8a610*/  LDL.LU.64 R4, [R1+0xa98] ;  /* 0x000a980001047983 */ /* 0x000ee20000300a00 */
[----:B------:R-:W3:Y:S02]  /*8a620*/  LDL.LU R7, [R1+0x20c] ;  /* 0x00020c0001077983 */ /* 0x000ee40000300800 */
[----:B------:R-:W-:-:S05]  /*8a630*/  IMAD.SHL.U32 R23, R9, 0x4000, RZ ;  /* 0x0000400009177824 */ /* 0x000fca00078e00ff */
[----:B------:R-:W-:-:S04]  /*8a640*/  LOP3.LUT R23, R23, 0x18000, RZ, 0xc0, !PT ;  /* 0x0001800017177812 */ /* 0x000fc800078ec0ff */
[----:B------:R-:W-:-:S04]  /*8a650*/  LEA R23, R28, R23, 0x4 ;  /* 0x000000171c177211 */ /* 0x000fc800078e20ff */
[----:B------:R-:W-:Y:S01]  /*8a660*/  LOP3.LUT R23, R23, 0x60, RZ, 0x3c, !PT ;  /* 0x0000006017177812 */ /* 0x000fe200078e3cff */
[----:B--2---:R-:W-:Y:S01]  /*8a670*/  STG.E.U16 [R12.64], R25 ;  /* 0x000000190c007986 */ /* 0x004fe2000c101506 */
[----:B------:R0:W-:Y:S03]  /*8a680*/  STG.E.U16 [R26.64], R0 ;  /* 0x000000001a007986 */ /* 0x0001e6000c101506 */
[----:B------:R-:W1:Y:S01]  /*8a690*/  LDS.128 R12, [R23] ;  /* 0x00000000170c7984 */ /* 0x000e620000000c00 */
[----:B0-----:R-:W2:Y:S04]  /*8a6a0*/  LDL.LU.64 R26, [R1+0xaa8] ;  /* 0x000aa800011a7983 */ /* 0x001ea80000300a00 */
[----:B-1----:R-:W-:Y:S01]  /*8a6b0*/  STL [R1+0x14], R13 ;  /* 0x0000140d01007387 */ /* 0x002fe20000100800 */
[----:B------:R0:W-:Y:S01]  /*8a6c0*/  STL.64 [R1+0x18], R14 ;  /* 0x0000180e01007387 */ /* 0x0001e20000100a00 */
[----:B------:R-:W-:-:S02]  /*8a6d0*/  MOV R24, R12 ;  /* 0x0000000c00187202 */ /* 0x000fc40000000f00 */
[----:B0-----:R-:W3:Y:S03]  /*8a6e0*/  LDL.LU.64 R14, [R1+0x1820] ;  /* 0x00182000010e7983 */ /* 0x001ee60000300a00 */
[----:B------:R0:W-:Y:S02]  /*8a6f0*/  STL [R1+0x17f8], R24 ;  /* 0x0017f81801007387 */ /* 0x0001e40000100800 */
[----:B0-----:R-:W4:Y:S04]  /*8a700*/  LDL.LU.64 R24, [R1+0xab0] ;  /* 0x000ab00001187983 */ /* 0x001f280000300a00 */
[----:B--2---:R0:W-:Y:S04]  /*8a710*/  STL.64 [R1+0x1808], R26 ;  /* 0x0018081a01007387 */ /* 0x0041e80000100a00 */
[----:B0-----:R-:W2:Y:S04]  /*8a720*/  LDL.LU.64 R26, [R1+0xaa0] ;  /* 0x000aa000011a7983 */ /* 0x001ea80000300a00 */
[----:B---3--:R-:W-:Y:S02]  /*8a730*/  STG.E.U16 [R14.64], R18 ;  /* 0x000000120e007986 */ /* 0x008fe4000c101506 */
[----:B------:R-:W0:Y:S02]  /*8a740*/  LDS.128 R12, [R8+0x1000] ;  /* 0x00100000080c7984 */ /* 0x000e240000000c00 */
[----:B----4-:R1:W-:Y:S04]  /*8a750*/  STL.64 [R1+0x1800], R24 ;  /* 0x0018001801007387 */ /* 0x0103e80000100a00 */
[----:B-1----:R-:W3:Y:S01]  /*8a760*/  LDL.LU.64 R24, [R1+0xa90] ;  /* 0x000a900001187983 */ /* 0x002ee20000300a00 */
[----:B------:R-:W-:-:S05]  /*8a770*/  PRMT R0, R18, 0x7632, R0 ;  /* 0x0000763212007816 */ /* 0x000fca0000000000 */
[----:B------:R1:W-:Y:S01]  /*8a780*/  STG.E.U16 [R20.64], R0 ;  /* 0x0000000014007986 */ /* 0x0003e2000c101506 */
[----:B0-----:R-:W-:-:S03]  /*8a790*/  IMAD.MOV.U32 R2, RZ, RZ, R12 ;  /* 0x000000ffff027224 */ /* 0x001fc600078e000c */
[----:B--2---:R-:W-:Y:S01]  /*8a7a0*/  STL.64 [R1+0x1810], R26 ;  /* 0x0018101a01007387 */ /* 0x004fe20000100a00 */
[----:B-1----:R-:W2:Y:S02]  /*8a7b0*/  LDL.LU.64 R20, [R1+0xab8] ;  /* 0x000ab80001147983 */ /* 0x002ea40000300a00 */
[----:B------:R-:W-:Y:S02]  /*8a7c0*/  STL [R1+0x184], R13 ;  /* 0x0001840d01007387 */ /* 0x000fe40000100800 */
[----:B------:R0:W-:Y:S01]  /*8a7d0*/  STL.64 [R1+0x188], R14 ;  /* 0x0001880e01007387 */ /* 0x0001e20000100a00 */
[----:B------:R-:W4:Y:S04]  /*8a7e0*/  LDL.LU R12, [R1+0x1818] ;  /* 0x00181800010c7983 */ /* 0x000f280000300800 */
[----:B0-----:R-:W2:Y:S04]  /*8a7f0*/  LDL.LU.64 R14, [R1+0xac8] ;  /* 0x000ac800010e7983 */ /* 0x001ea80000300a00 */
[----:B---3--:R-:W-:Y:S02]  /*8a800*/  STG.E.U16 [R24.64], R19 ;  /* 0x0000001318007986 */ /* 0x008fe4000c101506 */
[----:B------:R-:W0:Y:S01]  /*8a810*/  LDS.128 R24, [R3+0x1000] ;  /* 0x0010000003187984 */ /* 0x000e220000000c00 */
[----:B------:R-:W-:Y:S01]  /*8a820*/  PRMT R0, R19, 0x7632, R0 ;  /* 0x0000763213007816 */ /* 0x000fe20000000000 */
[----:B--2---:R1:W-:Y:S04]  /*8a830*/  STL.64 [R1+0x17f0], R14 ;  /* 0x0017f00e01007387 */ /* 0x0043e80000100a00 */
[----:B-1----:R-:W4:Y:S01]  /*8a840*/  LDL.LU.64 R14, [R1+0xac0] ;  /* 0x000ac000010e7983 */ /* 0x002f220000300a00 */
[----:B------:R-:W2:Y:S02]  /*8a850*/  LDL.LU.64 R18, [R1+0xae0] ;  /* 0x000ae00001127983 */ /* 0x000ea40000300a00 */
[----:B0-----:R-:W-:Y:S02]  /*8a860*/  STL [R1+0x104], R25 ;  /* 0x0001041901007387 */ /* 0x001fe40000100800 */
[----:B------:R0:W-:Y:S02]  /*8a870*/  STL.64 [R1+0x108], R26 ;  /* 0x0001081a01007387 */ /* 0x0001e40000100a00 */
[----:B0-----:R-:W3:Y:S04]  /*8a880*/  LDL.LU.64 R26, [R1+0x1810] ;  /* 0x00181000011a7983 */ /* 0x001ee80000300a00 */
[----:B------:R0:W-:Y:S02]  /*8a890*/  STG.E.U16 [R16.64], R0 ;  /* 0x0000000010007986 */ /* 0x0001e4000c101506 */
[----:B0-----:R-:W-:-:S02]  /*8a8a0*/  MOV R16, R24 ;  /* 0x0000001800107202 */ /* 0x001fc40000000f00 */
[----:B------:R-:W-:Y:S01]  /*8a8b0*/  PRMT R0, R6, 0x7632, R0 ;  /* 0x0000763206007816 */ /* 0x000fe20000000000 */
[----:B---3--:R-:W-:Y:S02]  /*8a8c0*/  STG.E.U16 [R26.64], R6 ;  /* 0x000000061a007986 */ /* 0x008fe4000c101506 */
[----:B------:R-:W0:Y:S02]  /*8a8d0*/  LDS.128 R24, [R22+0x1000] ;  /* 0x0010000016187984 */ /* 0x000e240000000c00 */
[----:B--2---:R1:W-:Y:S02]  /*8a8e0*/  STL.64 [R1+0x17e8], R18 ;  /* 0x0017e81201007387 */ /* 0x0043e40000100a00 */
[----:B------:R2:W-:Y:S02]  /*8a8f0*/  STG.E.U16 [R4.64], R0 ;  /* 0x0000000004007986 */ /* 0x0005e4000c101506 */
[----:B-1----:R-:W3:Y:S01]  /*8a900*/  LDL.LU.64 R18, [R1+0xad0] ;  /* 0x000ad00001127983 */ /* 0x002ee20000300a00 */
[----:B------:R-:W-:Y:S03]  /*8a910*/  STL [R1+0x17e0], R16 ;  /* 0x0017e01001007387 */ /* 0x000fe60000100800 */
[----:B0-----:R-:W-:Y:S01]  /*8a920*/  STL [R1+0x84], R25 ;  /* 0x0000841901007387 */ /* 0x001fe20000100800 */
[----:B------:R0:W-:Y:S01]  /*8a930*/  STL.64 [R1+0x88], R26 ;  /* 0x0000881a01007387 */ /* 0x0001e20000100a00 */
[----:B--2---:R-:W-:-:S02]  /*8a940*/  MOV R5, R24 ;  /* 0x0000001800057202 */ /* 0x004fc40000000f00 */
[----:B0-----:R-:W2:Y:S01]  /*8a950*/  LDL.LU.64 R26, [R1+0x1808] ;  /* 0x00180800011a7983 */ /* 0x001ea20000300a00 */
[----:B------:R-:W2:Y:S01]  /*8a960*/  LDL.LU.64 R24, [R1+0x1800] ;  /* 0x0018000001187983 */ /* 0x000ea20000300a00 */
[----:B------:R-:W-:Y:S02]  /*8a970*/  PRMT R0, R7, 0x7632, R0 ;  /* 0x0000763207007816 */ /* 0x000fe40000000000 */
[----:B--2---:R0:W-:Y:S03]  /*8a980*/  STG.E.U16 [R24.64], R7 ;  /* 0x0000000718007986 */ /* 0x0041e6000c101506 */
[----:B------:R1:W-:Y:S02]  /*8a990*/  STG.E.U16 [R26.64], R0 ;  /* 0x000000001a007986 */ /* 0x0003e4000c101506 */
[----:B------:R-:W2:Y:S04]  /*8a9a0*/  LDS.128 R24, [R23+0x1000] ;  /* 0x0010000017187984 */ /* 0x000ea80000000c00 */
[----:B----4-:R-:W-:Y:S01]  /*8a9b0*/  STG.E.U16 [R14.64], R12 ;  /* 0x0000000c0e007986 */ /* 0x010fe2000c101506 */
[----:B0-----:R-:W4:Y:S01]  /*8a9c0*/  LDL.LU.64 R6, [R1+0xad8] ;  /* 0x000ad80001067983 */ /* 0x001f220000300a00 */
[----:B-1----:R-:W-:-:S02]  /*8a9d0*/  PRMT R0, R12, 0x7632, R0 ;  /* 0x000076320c007816 */ /* 0x002fc40000000000 */
[----:B------:R-:W0:Y:S03]  /*8a9e0*/  LDS.128 R12, [R8+0x2000] ;  /* 0x00200000080c7984 */ /* 0x000e260000000c00 */
[----:B------:R-:W-:Y:S01]  /*8a9f0*/  STG.E.U16 [R20.64], R0 ;  /* 0x0000000014007986 */ /* 0x000fe2000c101506 */
[----:B---3--:R-:W-:Y:S02]  /*8aa00*/  STG.E.U16 [R18.64], R11 ;  /* 0x0000000b12007986 */ /* 0x008fe4000c101506 */
[----:B------:R-:W1:Y:S04]  /*8aa10*/  LDS.128 R16, [R3+0x2000] ;  /* 0x0020000003107984 */ /* 0x000e680000000c00 */
[----:B--2---:R-:W-:Y:S01]  /*8aa20*/  IMAD.MOV.U32 R4, RZ, RZ, R24 ;  /* 0x000000ffff047224 */ /* 0x004fe200078e0018 */
[----:B------:R-:W-:Y:S01]  /*8aa30*/  STL [R1+0x4], R25 ;  /* 0x0000041901007387 */ /* 0x000fe20000100800 */
[----:B------:R-:W-:Y:S02]  /*8aa40*/  STL.64 [R1+0x8], R26 ;  /* 0x0000081a01007387 */ /* 0x000fe40000100a00 */
[----:B------:R-:W2:Y:S01]  /*8aa50*/  LDL.LU R24, [R1+0x17f8] ;  /* 0x0017f80001187983 */ /* 0x000ea20000300800 */
[----:B------:R3:W-:Y:S04]  /*8aa60*/  STL.64 [R1+0x17c8], R4 ;  /* 0x0017c80401007387 */ /* 0x0007e80000100a00 */
[----:B---3--:R-:W3:Y:S01]  /*8aa70*/  LDL.LU.64 R4, [R1+0xaf0] ;  /* 0x000af00001047983 */ /* 0x008ee20000300a00 */
[----:B------:R-:W2:Y:S02]  /*8aa80*/  LDL.LU.64 R26, [R1+0xae8] ;  /* 0x000ae800011a7983 */ /* 0x000ea40000300a00 */
[----:B0-----:R-:W-:Y:S02]  /*8aa90*/  STL [R1+0x174], R13 ;  /* 0x0001740d01007387 */ /* 0x001fe40000100800 */
[----:B------:R0:W-:Y:S02]  /*8aaa0*/  STL.64 [R1+0x178], R14 ;  /* 0x0001780e01007387 */ /* 0x0001e40000100a00 */
[----:B0-----:R-:W2:Y:S01]  /*8aab0*/  LDL.LU.64 R14, [R1+0x17f0] ;  /* 0x0017f000010e7983 */ /* 0x001ea20000300a00 */
[----:B------:R-:W3:Y:S02]  /*8aac0*/  LDL.LU.64 R20, [R1+0xb08] ;  /* 0x000b080001147983 */ /* 0x000ee40000300a00 */
[----:B-1----:R-:W-:Y:S02]  /*8aad0*/  STL [R1+0xf4], R17 ;  /* 0x0000f41101007387 */ /* 0x002fe40000100800 */
[----:B------:R0:W-:Y:S02]  /*8aae0*/  STL.64 [R1+0xf8], R18 ;  /* 0x0000f81201007387 */ /* 0x0001e40000100a00 */
[----:B0-----:R-:W3:Y:S01]  /*8aaf0*/  LDL.LU.64 R18, [R1+0x17e8] ;  /* 0x0017e80001127983 */ /* 0x001ee20000300a00 */
[----:B------:R-:W-:-:S02]  /*8ab00*/  PRMT R0, R11, 0x7632, R0 ;  /* 0x000076320b007816 */ /* 0x000fc40000000000 */
[----:B------:R-:W-:Y:S02]  /*8ab10*/  MOV R17, R16 ;  /* 0x0000001000117202 */ /* 0x000fe40000000f00 */
[----:B------:R-:W4:Y:S04]  /*8ab20*/  LDL.LU R16, [R1+0x17e0] ;  /* 0x0017e00001107983 */ /* 0x000f280000300800 */
[----:B--2---:R0:W-:Y:S02]  /*8ab30*/  STG.E.U16 [R14.64], R0 ;  /* 0x000000000e007986 */ /* 0x0041e4000c101506 */
[----:B0-----:R-:W-:Y:S02]  /*8ab40*/  PRMT R0, R10, 0x7632, R0 ;  /* 0x000076320a007816 */ /* 0x001fe40000000000 */
[----:B---3--:R0:W-:Y:S04]  /*8ab50*/  STG.E.U16 [R18.64], R10 ;  /* 0x0000000a12007986 */ /* 0x0081e8000c101506 */
[----:B0-----:R-:W2:Y:S04]  /*8ab60*/  LDL.LU.64 R10, [R1+0xb28] ;  /* 0x000b2800010a7983 */ /* 0x001ea80000300a00 */
[----:B--2---:R0:W-:Y:S04]  /*8ab70*/  STL.64 [R1+0x17b8], R10 ;  /* 0x0017b80a01007387 */ /* 0x0041e80000100a00 */
[----:B0-----:R-:W2:Y:S01]  /*8ab80*/  LDL.LU.64 R10, [R1+0xaf8] ;  /* 0x000af800010a7983 */ /* 0x001ea20000300a00 */
[----:B------:R-:W-:Y:S03]  /*8ab90*/  STL [R1+0x17b0], R9 ;  /* 0x0017b00901007387 */ /* 0x000fe60000100800 */
[----:B--2---:R-:W-:Y:S01]  /*8aba0*/  STL.64 [R1+0x17d8], R10 ;  /* 0x0017d80a01007387 */ /* 0x004fe20000100a00 */
[----:B------:R-:W-:Y:S02]  /*8abb0*/  STL [R1+0x17d0], R8 ;  /* 0x0017d00801007387 */ /* 0x000fe40000100800 */
[----:B------:R-:W2:Y:S02]  /*8abc0*/  LDL.LU.64 R18, [R1+0xb20] ;  /* 0x000b200001127983 */ /* 0x000ea40000300a00 */
[----:B----4-:R-:W-:Y:S01]  /*8abd0*/  STG.E.U16 [R6.64], R0 ;  /* 0x0000000006007986 */ /* 0x010fe2000c101506 */
[----:B------:R-:W0:Y:S04]  /*8abe0*/  LDS.128 R8, [R22+0x2000] ;  /* 0x0020000016087984 */ /* 0x000e280000000c00 */
[----:B--2---:R1:W-:Y:S04]  /*8abf0*/  STL.64 [R1+0x17a8], R18 ;  /* 0x0017a81201007387 */ /* 0x0043e80000100a00 */
[----:B-1----:R-:W2:Y:S01]  /*8ac00*/  LDL.LU.64 R18, [R1+0xb10] ;  /* 0x000b100001127983 */ /* 0x002ea20000300a00 */
[----:B------:R-:W-:Y:S02]  /*8ac10*/  STL [R1+0x17a0], R17 ;  /* 0x0017a01101007387 */ /* 0x000fe40000100800 */
[----:B------:R-:W3:Y:S02]  /*8ac20*/  LDL.LU.64 R14, [R1+0xb18] ;  /* 0x000b1800010e7983 */ /* 0x000ee40000300a00 */
[----:B------:R-:W4:Y:S01]  /*8ac30*/  LDL.LU.64 R6, [R1+0xb30] ;  /* 0x000b300001067983 */ /* 0x000f220000300a00 */
[----:B0-----:R-:W-:-:S02]  /*8ac40*/  MOV R13, R8 ;  /* 0x00000008000d7202 */ /* 0x001fc40000000f00 */
[----:B------:R-:W-:Y:S01]  /*8ac50*/  PRMT R0, R24, 0x7632, R0 ;  /* 0x0000763218007816 */ /* 0x000fe20000000000 */
[----:B------:R-:W-:Y:S04]  /*8ac60*/  STG.E.U16 [R4.64], R24 ;  /* 0x0000001804007986 */ /* 0x000fe8000c101506 */
[----:B----4-:R0:W-:Y:S04]  /*8ac70*/  STL.64 [R1+0x1798], R6 ;  /* 0x0017980601007387 */ /* 0x0101e80000100a00 */
[----:B0-----:R-:W4:Y:S01]  /*8ac80*/  LDL.LU.64 R6, [R1+0xb00] ;  /* 0x000b000001067983 */ /* 0x001f220000300a00 */
[----:B------:R-:W-:Y:S02]  /*8ac90*/  STL [R1+0x74], R9 ;  /* 0x0000740901007387 */ /* 0x000fe40000100800 */
[----:B------:R0:W-:Y:S02]  /*8aca0*/  STL.64 [R1+0x78], R10 ;  /* 0x0000780a01007387 */ /* 0x0001e40000100a00 */
[----:B0-----:R-:W2:Y:S01]  /*8acb0*/  LDL.LU.64 R10, [R1+0x17d8] ;  /* 0x0017d800010a7983 */ /* 0x001ea20000300a00 */
[----:B------:R-:W2:Y:S03]  /*8acc0*/  LDL.LU R8, [R1+0x17d0] ;  /* 0x0017d00001087983 */ /* 0x000ea60000300800 */
[----:B------:R0:W-:Y:S02]  /*8acd0*/  STG.E.U16 [R26.64], R0 ;  /* 0x000000001a007986 */ /* 0x0001e4000c101506 */
[----:B------:R-:W1:Y:S04]  /*8ace0*/  LDS.128 R24, [R23+0x2000] ;  /* 0x0020000017187984 */ /* 0x000e680000000c00 */
[----:B------:R-:W3:Y:S01]  /*8acf0*/  LDL.LU.64 R4, [R1+0x17c8] ;  /* 0x0017c80001047983 */ /* 0x000ee20000300a00 */
[----:B0-----:R-:W-:Y:S01]  /*8ad00*/  PRMT R0, R2, 0x7632, R0 ;  /* 0x0000763202007816 */ /* 0x001fe20000000000 */
[----:B-1----:R-:W-:Y:S04]  /*8ad10*/  STL.64 [R1+0x1518], R26 ;  /* 0x0015181a01007387 */ /* 0x002fe80000100a00 */
[----:B----4-:R0:W-:Y:S04]  /*8ad20*/  STG.E.U16 [R6.64], R2 ;  /* 0x0000000206007986 */ /* 0x0101e8000c101506 */
[----:B0-----:R-:W4:Y:S04]  /*8ad30*/  LDL.LU R2, [R1+0x17c0] ;  /* 0x0017c00001027983 */ /* 0x001f280000300800 */
[----:B--2---:R0:W-:Y:S02]  /*8ad40*/  STG.E.U16 [R10.64], R0 ;  /* 0x000000000a007986 */ /* 0x0041e4000c101506 */
[----:B------:R-:W1:Y:S04]  /*8ad50*/  LDS.128 R8, [R8+0x3000] ;  /* 0x0030000008087984 */ /* 0x000e680000000c00 */
[----:B------:R-:W-:Y:S01]  /*8ad60*/  STG.E.U16 [R18.64], R16 ;  /* 0x0000001012007986 */ /* 0x000fe2000c101506 */
[----:B0-----:R-:W-:-:S02]  /*8ad70*/  PRMT R0, R16, 0x7632, R0 ;  /* 0x0000763210007816 */ /* 0x001fc40000000000 */
[----:B------:R-:W0:Y:S04]  /*8ad80*/  LDS.128 R16, [R3+0x3000] ;  /* 0x0030000003107984 */ /* 0x000e280000000c00 */
[----:B------:R-:W-:Y:S04]  /*8ad90*/  STG.E.U16 [R20.64], R0 ;  /* 0x0000000014007986 */ /* 0x000fe8000c101506 */
[----:B-1----:R-:W-:Y:S01]  /*8ada0*/  STL [R1+0x164], R9 ;  /* 0x0001640901007387 */ /* 0x002fe20000100800 */
[----:B------:R1:W-:Y:S03]  /*8adb0*/  STL.64 [R1+0x168], R10 ;  /* 0x0001680a01007387 */ /* 0x0003e60000100a00 */
[----:B-1----:R-:W2:Y:S01]  /*8adc0*/  LDL.LU.64 R10, [R1+0x17b8] ;  /* 0x0017b800010a7983 */ /* 0x002ea20000300a00 */
[----:B------:R-:W4:Y:S02]  /*8add0*/  LDL.LU R9, [R1+0x17b0] ;  /* 0x0017b00001097983 */ /* 0x000f240000300800 */
[----:B------:R-:W-:Y:S02]  /*8ade0*/  STL [R1+0x1768], R8 ;  /* 0x0017680801007387 */ /* 0x000fe40000100800 */
[----:B------:R-:W4:Y:S01]  /*8adf0*/  LDL.LU.64 R20, [R1+0xb48] ;  /* 0x000b480001147983 */ /* 0x000f220000300a00 */
[----:B0-----:R-:W-:Y:S01]  /*8ae00*/  STL [R1+0xe4], R17 ;  /* 0x0000e41101007387 */ /* 0x001fe20000100800 */
[----:B------:R0:W-:Y:S03]  /*8ae10*/  STL.64 [R1+0xe8], R18 ;  /* 0x0000e81201007387 */ /* 0x0001e60000100a00 */
[----:B0-----:R-:W4:Y:S01]  /*8ae20*/  LDL.LU.64 R18, [R1+0x17a8] ;  /* 0x0017a80001127983 */ /* 0x001f220000300a00 */
[----:B---3--:R-:W-:Y:S01]  /*8ae30*/  PRMT R0, R5, 0x7632, R0 ;  /* 0x0000763205007816 */ /* 0x008fe20000000000 */
[----:B------:R-:W-:-:S02]  /*8ae40*/  IMAD.MOV.U32 R27, RZ, RZ, R16 ;  /* 0x000000ffff1b7224 */ /* 0x000fc400078e0010 */
[----:B------:R-:W3:Y:S03]  /*8ae50*/  LDL.LU R17, [R1+0x17a0] ;  /* 0x0017a00001117983 */ /* 0x000ee60000300800 */
[----:B------:R0:W-:Y:S04]  /*8ae60*/  STL [R1+0x1790], R27 ;  /* 0x0017901b01007387 */ /* 0x0001e80000100800 */
[----:B0-----:R-:W3:Y:S01]  /*8ae70*/  LDL.LU.64 R26, [R1+0xb38] ;  /* 0x000b3800011a7983 */ /* 0x001ee20000300a00 */
[----:B------:R0:W-:Y:S03]  /*8ae80*/  STL.64 [R1+0x1788], R24 ;  /* 0x0017881801007387 */ /* 0x0001e60000100a00 */
[----:B0-----:R-:W3:Y:S04]  /*8ae90*/  LDL.LU.64 R24, [R1+0xb40] ;  /* 0x000b400001187983 */ /* 0x001ee80000300a00 */
[----:B--2---:R-:W-:Y:S04]  /*8aea0*/  STG.E.U16 [R10.64], R5 ;  /* 0x000000050a007986 */ /* 0x004fe8000c101506 */
[----:B----4-:R0:W-:Y:S01]  /*8aeb0*/  STG.E.U16 [R18.64], R0 ;  /* 0x0000000012007986 */ /* 0x0101e2000c101506 */
[----:B------:R-:W-:Y:S01]  /*8aec0*/  STG.E.U16 [R14.64], R4 ;  /* 0x000000040e007986 */ /* 0x000fe2000c101506 */
[----:B0-----:R-:W-:-:S02]  /*8aed0*/  PRMT R0, R4, 0x7632, R0 ;  /* 0x0000763204007816 */ /* 0x001fc40000000000 */
[----:B------:R-:W2:Y:S04]  /*8aee0*/  LDL.LU.64 R18, [R1+0xb58] ;  /* 0x000b580001127983 */ /* 0x000ea80000300a00 */
[----:B------:R-:W0:Y:S04]  /*8aef0*/  LDS.128 R4, [R22+0x3000] ;  /* 0x0030000016047984 */ /* 0x000e280000000c00 */
[----:B0-----:R-:W-:Y:S01]  /*8af00*/  STL [R1+0x64], R5 ;  /* 0x0000640501007387 */ /* 0x001fe20000100800 */
[----:B------:R0:W-:Y:S03]  /*8af10*/  STL.64 [R1+0x68], R6 ;  /* 0x0000680601007387 */ /* 0x0001e60000100a00 */
[----:B0-----:R-:W4:Y:S01]  /*8af20*/  LDL.LU.64 R6, [R1+0x1798] ;  /* 0x0017980001067983 */ /* 0x001f220000300a00 */
[----:B------:R-:W-:Y:S01]  /*8af30*/  MOV R16, R4 ;  /* 0x0000000400107202 */ /* 0x000fe20000000f00 */
[----:B------:R-:W-:Y:S02]  /*8af40*/  STL.64 [R1+0x1780], R22 ;  /* 0x0017801601007387 */ /* 0x000fe40000100a00 */
[----:B----4-:R-:W-:Y:S02]  /*8af50*/  STG.E.U16 [R6.64], R0 ;  /* 0x0000000006007986 */ /* 0x010fe4000c101506 */
[----:B------:R0:W1:Y:S02]  /*8af60*/  LDS.128 R4, [R23+0x3000] ;  /* 0x0030000017047984 */ /* 0x0000640000000c00 */
[----:B0-----:R-:W4:Y:S04]  /*8af70*/  LDL.LU.64 R22, [R1+0xb50] ;  /* 0x000b500001167983 */ /* 0x001f280000300a00 */
[----:B-1----:R0:W-:Y:S01]  /*8af80*/  STL [R1+0x1528], R6 ;  /* 0x0015280601007387 */ /* 0x0021e20000100800 */
[----:B------:R-:W-:Y:S01]  /*8af90*/  STL [R1+0x13e0], R7 ;  /* 0x0013e00701007387 */ /* 0x000fe20000100800 */
[----:B0-----:R-:W-:-:S02]  /*8afa0*/  SHF.L.U32 R6, R9, 0xe, RZ ;  /* 0x0000000e09067819 */ /* 0x001fc400000006ff */
[----:B------:R-:W2:Y:S01]  /*8afb0*/  LDL.LU.64 R8, [R1+0xb78] ;  /* 0x000b780001087983 */ /* 0x000ea20000300a00 */
[----:B------:R-:W2:Y:S01]  /*8afc0*/  LDL.LU.64 R10, [R1+0xb70] ;  /* 0x000b7000010a7983 */ /* 0x000ea20000300a00 */
[----:B------:R-:W-:Y:S02]  /*8afd0*/  LOP3.LUT R6, R6, 0x18000, RZ, 0xc0, !PT ;  /* 0x0001800006067812 */ /* 0x000fe400078ec0ff */
[----:B------:R-:W-:Y:S01]  /*8afe0*/  PRMT R0, R12, 0x7632, R0 ;  /* 0x000076320c007816 */ /* 0x000fe20000000000 */
[----:B---3--:R-:W-:Y:S02]  /*8aff0*/  STG.E.U16 [R24.64], R12 ;  /* 0x0000000c18007986 */ /* 0x008fe4000c101506 */
[----:B------:R-:W-:Y:S02]  /*8b000*/  IMAD R6, R28, 0x10, R6 ;  /* 0x000000101c067824 */ /* 0x000fe400078e0206 */
[----:B------:R0:W-:Y:S04]  /*8b010*/  STG.E.U16 [R26.64], R0 ;  /* 0x000000001a007986 */ /* 0x0001e8000c101506 */
[----:B------:R-:W1:Y:S01]  /*8b020*/  LDS.128 R24, [R6+0x4000] ;  /* 0x0040000006187984 */ /* 0x000e620000000c00 */
[----:B0-----:R-:W-:-:S03]  /*8b030*/  PRMT R0, R17, 0x7632, R0 ;  /* 0x0000763211007816 */ /* 0x001fc60000000000 */
[----:B--2---:R0:W-:Y:S04]  /*8b040*/  STL.64 [R1+0x1778], R10 ;  /* 0x0017780a01007387 */ /* 0x0041e80000100a00 */
[----:B0-----:R-:W2:Y:S04]  /*8b050*/  LDL.LU.64 R10, [R1+0xb60] ;  /* 0x000b6000010a7983 */ /* 0x001ea80000300a00 */
[----:B----4-:R-:W-:Y:S01]  /*8b060*/  STG.E.U16 [R22.64], R17 ;  /* 0x0000001116007986 */ /* 0x010fe2000c101506 */
[----:B------:R0:W-:Y:S02]  /*8b070*/  STG.E.U16 [R20.64], R0 ;  /* 0x0000000014007986 */ /* 0x0001e4000c101506 */
[----:B------:R-:W3:Y:S04]  /*8b080*/  LDS.128 R20, [R3+0x4000] ;  /* 0x0040000003147984 */ /* 0x000ee80000000c00 */
[----:B------:R-:W-:Y:S01]  /*8b090*/  STL.64 [R1+0x1770], R8 ;  /* 0x0017700801007387 */ /* 0x000fe20000100a00 */
[----:B------:R-:W4:Y:S01]  /*8b0a0*/  LDL.LU.64 R14, [R1+0xb68] ;  /* 0x000b6800010e7983 */ /* 0x000f220000300a00 */
[----:B-1----:R-:W-:Y:S02]  /*8b0b0*/  STL [R1+0x154], R25 ;  /* 0x0001541901007387 */ /* 0x002fe40000100800 */
[----:B------:R1:W-:Y:S01]  /*8b0c0*/  STL.64 [R1+0x158], R26 ;  /* 0x0001581a01007387 */ /* 0x0003e20000100a00 */
[----:B------:R-:W-:-:S02]  /*8b0d0*/  MOV R12, R24 ;  /* 0x00000018000c7202 */ /* 0x000fc40000000f00 */
[----:B0-----:R-:W-:Y:S02]  /*8b0e0*/  PRMT R0, R13, 0x7632, R0 ;  /* 0x000076320d007816 */ /* 0x001fe40000000000 */
[----:B------:R-:W-:Y:S01]  /*8b0f0*/  MOV R17, R29 ;  /* 0x0000001d00117202 */ /* 0x000fe20000000f00 */
[----:B-1----:R-:W4:Y:S01]  /*8b100*/  LDL.LU R27, [R1+0x1790] ;  /* 0x00179000011b7983 */ /* 0x002f220000300800 */
[----:B------:R-:W4:Y:S03]  /*8b110*/  LDL.LU.64 R24, [R1+0x1788] ;  /* 0x0017880001187983 */ /* 0x000f260000300a00 */
[----:B---3--:R-:W-:Y:S01]  /*8b120*/  STL [R1+0xd4], R21 ;  /* 0x0000d41501007387 */ /* 0x008fe20000100800 */
[----:B------:R0:W-:Y:S01]  /*8b130*/  STL [R1+0xd8], R22 ;  /* 0x0000d81601007387 */ /* 0x0001e20000100800 */
[----:B------:R-:W-:Y:S01]  /*8b140*/  MOV R29, R23 ;  /* 0x00000017001d7202 */ /* 0x000fe20000000f00 */
[----:B------:R-:W-:Y:S01]  /*8b150*/  IMAD.MOV.U32 R26, RZ, RZ, R20 ;  /* 0x000000ffff1a7224 */ /* 0x000fe200078e0014 */
[----:B0-----:R-:W3:Y:S01]  /*8b160*/  LDL.LU.64 R22, [R1+0x1780] ;  /* 0x0017800001167983 */ /* 0x001ee20000300a00 */
[----:B------:R-:W4:Y:S03]  /*8b170*/  LDL.LU.64 R20, [R1+0xb90] ;  /* 0x000b900001147983 */ /* 0x000f260000300a00 */
[----:B--2---:R-:W-:Y:S01]  /*8b180*/  STG.E.U16 [R10.64], R13 ;  /* 0x0000000d0a007986 */ /* 0x004fe2000c101506 */
[----:B------:R0:W-:Y:S03]  /*8b190*/  STG.E.U16 [R18.64], R0 ;  /* 0x0000000012007986 */ /* 0x0001e6000c101506 */
[----:B0-----:R-:W2:Y:S04]  /*8b1a0*/  LDL.LU.64 R18, [R1+0xba8] ;  /* 0x000ba80001127983 */ /* 0x001ea80000300a00 */
[----:B---3--:R-:W0:Y:S04]  /*8b1b0*/  LDS.128 R8, [R22+0x4000] ;  /* 0x0040000016087984 */ /* 0x008e280000000c00 */
[----:B--2---:R1:W-:Y:S04]  /*8b1c0*/  STL.64 [R1+0x1750], R18 ;  /* 0x0017501201007387 */ /* 0x0043e80000100a00 */
[----:B-1----:R-:W2:Y:S01]  /*8b1d0*/  LDL.LU.64 R18, [R1+0xb98] ;  /* 0x000b980001127983 */ /* 0x002ea20000300a00 */
[----:B0-----:R-:W-:Y:S01]  /*8b1e0*/  IMAD.MOV.U32 R28, RZ, RZ, R11 ;  /* 0x000000ffff1c7224 */ /* 0x001fe200078e000b */
[----:B------:R-:W-:-:S02]  /*8b1f0*/  MOV R7, R8 ;  /* 0x0000000800077202 */ /* 0x000fc40000000f00 */
[----:B--2---:R0:W-:Y:S04]  /*8b200*/  STL.64 [R1+0x1760], R18 ;  /* 0x0017601201007387 */ /* 0x0041e80000100a00 */
[----:B0-----:R-:W2:Y:S01]  /*8b210*/  LDL.LU.64 R18, [R1+0xb80] ;  /* 0x000b800001127983 */ /* 0x001ea20000300a00 */
[----:B------:R-:W-:Y:S02]  /*8b220*/  STL [R1+0x1758], R16 ;  /* 0x0017581001007387 */ /* 0x000fe40000100800 */
[----:B------:R-:W-:Y:S02]  /*8b230*/  STL [R1+0x54], R9 ;  /* 0x0000540901007387 */ /* 0x000fe40000100800 */
[----:B------:R0:W-:Y:S02]  /*8b240*/  STL [R1+0x58], R10 ;  /* 0x0000580a01007387 */ /* 0x0001e40000100800 */
[----:B0-----:R-:W3:Y:S01]  /*8b250*/  LDL.LU.64 R10, [R1+0x1778] ;  /* 0x00177800010a7983 */ /* 0x001ee20000300a00 */
[----:B------:R-:W4:Y:S02]  /*8b260*/  LDL.LU.64 R8, [R1+0x1770] ;  /* 0x0017700001087983 */ /* 0x000f240000300a00 */
[----:B------:R0:W-:Y:S02]  /*8b270*/  STL.64 [R1+0x13a8], R28 ;  /* 0x0013a81c01007387 */ /* 0x0001e40000100a00 */
[----:B0-----:R-:W2:Y:S04]  /*8b280*/  LDL.LU.64 R28, [R1+0xb88] ;  /* 0x000b8800011c7983 */ /* 0x001ea80000300a00 */
[----:B----4-:R0:W-:Y:S04]  /*8b290*/  STG.E.U16 [R8.64], R24 ;  /* 0x0000001808007986 */ /* 0x0101e8000c101506 */
[----:B0-----:R-:W4:Y:S01]  /*8b2a0*/  LDL.LU R8, [R1+0x1768] ;  /* 0x0017680001087983 */ /* 0x001f220000300800 */
[----:B------:R-:W-:-:S05]  /*8b2b0*/  PRMT R0, R24, 0x7632, R0 ;  /* 0x0000763218007816 */ /* 0x000fca0000000000 */
[----:B---3--:R-:W-:Y:S04]  /*8b2c0*/  STG.E.U16 [R10.64], R0 ;  /* 0x000000000a007986 */ /* 0x008fe8000c101506 */
[----:B----4-:R0:W-:Y:S04]  /*8b2d0*/  STG.E.U16 [R14.64], R8 ;  /* 0x000000080e007986 */ /* 0x0101e8000c101506 */
[----:B0-----:R-:W3:Y:S01]  /*8b2e0*/  LDL.LU.64 R14, [R1+0xbb8] ;  /* 0x000bb800010e7983 */ /* 0x001ee20000300a00 */
[----:B------:R-:W-:Y:S02]  /*8b2f0*/  PRMT R0, R8, 0x7632, R0 ;  /* 0x0000763208007816 */ /* 0x000fe40000000000 */
[----:B------:R-:W-:Y:S03]  /*8b300*/  LDS.128 R8, [R23+0x4000] ;  /* 0x0040000017087984 */ /* 0x000fe60000000c00 */
[----:B--2---:R0:W-:Y:S01]  /*8b310*/  STG.E.U16 [R28.64], R0 ;  /* 0x000000001c007986 */ /* 0x0041e2000c101506 */
[----:B------:R1:W-:Y:S01]  /*8b320*/  STG.E.U16 [R18.64], R27 ;  /* 0x0000001b12007986 */ /* 0x0003e2000c101506 */
[----:B0-----:R-:W-:Y:S01]  /*8b330*/  PRMT R0, R27, 0x7632, R0 ;  /* 0x000076321b007816 */ /* 0x001fe20000000000 */
[----:B-1----:R-:W-:-:S02]  /*8b340*/  MOV R27, R17 ;  /* 0x00000011001b7202 */ /* 0x002fc40000000f00 */
[----:B------:R-:W0:Y:S02]  /*8b350*/  LDS.128 R16, [R6+0x5000] ;  /* 0x0050000006107984 */ /* 0x000e240000000c00 */
[----:B0-----:R-:W-:Y:S02]  /*8b360*/  MOV R28, R16 ;  /* 0x00000010001c7202 */ /* 0x001fe40000000f00 */
[----:B---3--:R0:W-:Y:S04]  /*8b370*/  STL.64 [R1+0x1748], R14 ;  /* 0x0017480e01007387 */ /* 0x0081e80000100a00 */
[----:B0-----:R-:W2:Y:S01]  /*8b380*/  LDL.LU.64 R14, [R1+0xba0] ;  /* 0x000ba000010e7983 */ /* 0x001ea20000300a00 */
[----:B------:R0:W-:Y:S03]  /*8b390*/  STL [R1+0x1740], R12 ;  /* 0x0017400c01007387 */ /* 0x0001e60000100800 */
[----:B0-----:R-:W3:Y:S01]  /*8b3a0*/  LDL.LU.64 R12, [R1+0xbb0] ;  /* 0x000bb000010c7983 */ /* 0x001ee20000300a00 */
[----:B------:R-:W-:Y:S02]  /*8b3b0*/  STL [R1+0x1540], R10 ;  /* 0x0015400a01007387 */ /* 0x000fe40000100800 */
[----:B------:R-:W-:Y:S02]  /*8b3c0*/  STL [R1+0x14e8], R11 ;  /* 0x0014e80b01007387 */ /* 0x000fe40000100800 */
[----:B------:R-:W-:Y:S01]  /*8b3d0*/  STL [R1+0x144], R17 ;  /* 0x0001441101007387 */ /* 0x000fe20000100800 */
[----:B------:R0:W-:Y:S04]  /*8b3e0*/  STL.64 [R1+0x148], R18 ;  /* 0x0001481201007387 */ /* 0x0001e80000100a00 */
[----:B0-----:R-:W4:Y:S01]  /*8b3f0*/  LDL.LU.64 R18, [R1+0x1760] ;  /* 0x0017600001127983 */ /* 0x001f220000300a00 */
[----:B------:R-:W2:Y:S02]  /*8b400*/  LDL.LU R16, [R1+0x1758] ;  /* 0x0017580001107983 */ /* 0x000ea40000300800 */
[----:B------:R-:W3:Y:S01]  /*8b410*/  LDL.LU.64 R10, [R1+0xbf0] ;  /* 0x000bf000010a7983 */ /* 0x000ee20000300a00 */
[----:B----4-:R-:W-:Y:S01]  /*8b420*/  STG.E.U16 [R18.64], R0 ;  /* 0x0000000012007986 */ /* 0x010fe2000c101506 */
[----:B--2---:R-:W-:Y:S01]  /*8b430*/  PRMT R2, R16, 0x7632, R2 ;  /* 0x0000763210027816 */ /* 0x004fe20000000002 */
[----:B------:R-:W-:Y:S02]  /*8b440*/  STG.E.U16 [R20.64], R16 ;  /* 0x0000001014007986 */ /* 0x000fe4000c101506 */
[----:B------:R-:W0:Y:S04]  /*8b450*/  LDS.128 R16, [R3+0x5000] ;  /* 0x0050000003107984 */ /* 0x000e280000000c00 */
[----:B0-----:R-:W-:Y:S01]  /*8b460*/  STL [R1+0xc4], R17 ;  /* 0x0000c41101007387 */ /* 0x001fe20000100800 */
[----:B------:R0:W-:Y:S03]  /*8b470*/  STL.64 [R1+0xc8], R18 ;  /* 0x0000c81201007387 */ /* 0x0001e60000100a00 */
[----:B0-----:R-:W2:Y:S01]  /*8b480*/  LDL.LU.64 R18, [R1+0x1750] ;  /* 0x0017500001127983 */ /* 0x001ea20000300a00 */
[----:B------:R-:W-:-:S03]  /*8b490*/  IMAD.MOV.U32 R21, RZ, RZ, R16 ;  /* 0x000000ffff157224 */ /* 0x000fc600078e0010 */
[----:B---3--:R-:W-:Y:S01]  /*8b4a0*/  STG.E.U16 [R12.64], R2 ;  /* 0x000000020c007986 */ /* 0x008fe2000c101506 */
[----:B------:R-:W3:Y:S03]  /*8b4b0*/  LDL.LU.64 R16, [R1+0xbf8] ;  /* 0x000bf80001107983 */ /* 0x000ee60000300a00 */
[----:B--2---:R0:W-:Y:S04]  /*8b4c0*/  STG.E.U16 [R18.64], R4 ;  /* 0x0000000412007986 */ /* 0x0041e8000c101506 */
[----:B0-----:R-:W2:Y:S01]  /*8b4d0*/  LDL.LU.64 R18, [R1+0xc08] ;  /* 0x000c080001127983 */ /* 0x001ea20000300a00 */
[----:B------:R-:W-:-:S05]  /*8b4e0*/  PRMT R0, R4, 0x7632, R0 ;  /* 0x0000763204007816 */ /* 0x000fca0000000000 */
[----:B------:R-:W-:Y:S02]  /*8b4f0*/  STG.E.U16 [R14.64], R0 ;  /* 0x000000000e007986 */ /* 0x000fe4000c101506 */
[----:B------:R-:W0:Y:S02]  /*8b500*/  LDS.128 R12, [R22+0x5000] ;  /* 0x00500000160c7984 */ /* 0x000e240000000c00 */
[----:B--2---:R1:W-:Y:S04]  /*8b510*/  STL.64 [R1+0x1728], R18 ;  /* 0x0017281201007387 */ /* 0x0043e80000100a00 */
[----:B-1----:R-:W2:Y:S01]  /*8b520*/  LDL.LU.64 R18, [R1+0xc00] ;  /* 0x000c000001127983 */ /* 0x002ea20000300a00 */
[----:B0-----:R-:W-:-:S03]  /*8b530*/  MOV R20, R12 ;  /* 0x0000000c00147202 */ /* 0x001fc60000000f00 */
[----:B--2---:R0:W-:Y:S04]  /*8b540*/  STL.64 [R1+0x1738], R18 ;  /* 0x0017381201007387 */ /* 0x0041e80000100a00 */
[----:B0-----:R-:W2:Y:S01]  /*8b550*/  LDL.LU.64 R18, [R1+0xbe0] ;  /* 0x000be00001127983 */ /* 0x001ea20000300a00 */
[----:B---3--:R0:W-:Y:S03]  /*8b560*/  STL.64 [R1+0x1730], R16 ;  /* 0x0017301001007387 */ /* 0x0081e60000100a00 */
[----:B0-----:R-:W3:Y:S01]  /*8b570*/  LDL.LU.64 R16, [R1+0xbe8] ;  /* 0x000be80001107983 */ /* 0x001ee20000300a00 */
[----:B------:R-:W-:Y:S02]  /*8b580*/  STL [R1+0x44], R13 ;  /* 0x0000440d01007387 */ /* 0x000fe40000100800 */
[----:B------:R0:W-:Y:S02]  /*8b590*/  STL.64 [R1+0x48], R14 ;  /* 0x0000480e01007387 */ /* 0x0001e40000100a00 */
[----:B0-----:R-:W4:Y:S01]  /*8b5a0*/  LDL.LU.64 R14, [R1+0x1748] ;  /* 0x00174800010e7983 */ /* 0x001f220000300a00 */
[----:B------:R-:W2:Y:S02]  /*8b5b0*/  LDL.LU R12, [R1+0x1740] ;  /* 0x00174000010c7983 */ /* 0x000ea40000300800 */
[----:B--2---:R-:W-:Y:S01]  /*8b5c0*/  PRMT R0, R12, 0x7632, R0 ;  /* 0x000076320c007816 */ /* 0x004fe20000000000 */
[----:B----4-:R-:W-:Y:S02]  /*8b5d0*/  STG.E.U16 [R14.64], R12 ;  /* 0x0000000c0e007986 */ /* 0x010fe4000c101506 */
[----:B------:R-:W0:Y:S02]  /*8b5e0*/  LDS.128 R12, [R23+0x5000] ;  /* 0x00500000170c7984 */ /* 0x000e240000000c00 */
[----:B---3--:R1:W-:Y:S02]  /*8b5f0*/  STG.E.U16 [R16.64], R0 ;  /* 0x0000000010007986 */ /* 0x0083e4000c101506 */
[----:B------:R-:W-:Y:S02]  /*8b600*/  STG.E.U16 [R18.64], R26 ;  /* 0x0000001a12007986 */ /* 0x000fe4000c101506 */
[----:B------:R-:W2:Y:S01]  /*8b610*/  LDS.128 R16, [R6+0x6000] ;  /* 0x0060000006107984 */ /* 0x000ea20000000c00 */
[----:B-1----:R-:W-:Y:S01]  /*8b620*/  PRMT R0, R26, 0x7632, R0 ;  /* 0x000076321a007816 */ /* 0x002fe20000000000 */
[----:B0-----:R-:W-:Y:S02]  /*8b630*/  STL.64 [R1+0x16f8], R12 ;  /* 0x0016f80c01007387 */ /* 0x001fe40000100a00 */
[----:B------:R0:W-:Y:S01]  /*8b640*/  STL.64 [R1+0x14a0], R14 ;  /* 0x0014a00e01007387 */ /* 0x0001e20000100a00 */
[----:B--2---:R-:W-:Y:S01]  /*8b650*/  MOV R26, R17 ;  /* 0x00000011001a7202 */ /* 0x004fe20000000f00 */
[----:B0-----:R-:W2:Y:S01]  /*8b660*/  LDL.LU.64 R14, [R1+0xc10] ;  /* 0x000c1000010e7983 */ /* 0x001ea20000300a00 */
[----:B------:R-:W-:Y:S02]  /*8b670*/  STL [R1+0x130], R16 ;  /* 0x0001301001007387 */ /* 0x000fe40000100800 */
[----:B------:R-:W-:Y:S02]  /*8b680*/  STL.64 [R1+0x138], R18 ;  /* 0x0001381201007387 */ /* 0x000fe40000100a00 */
[----:B------:R-:W0:Y:S04]  /*8b690*/  LDS.128 R16, [R3+0x6000] ;  /* 0x0060000003107984 */ /* 0x000e280000000c00 */
[----:B------:R-:W-:Y:S04]  /*8b6a0*/  STL [R1+0x15e0], R26 ;  /* 0x0015e01a01007387 */ /* 0x000fe80000100800 */
[----:B------:R1:W-:Y:S04]  /*8b6b0*/  STG.E.U16 [R10.64], R0 ;  /* 0x000000000a007986 */ /* 0x0003e8000c101506 */
[----:B0-----:R0:W-:Y:S01]  /*8b6c0*/  STL.64 [R1+0xb8], R18 ;  /* 0x0000b81201007387 */ /* 0x0011e20000100a00 */
[----:B-1----:R-:W-:Y:S01]  /*8b6d0*/  IMAD.MOV.U32 R11, RZ, RZ, R16 ;  /* 0x000000ffff0b7224 */ /* 0x002fe200078e0010 */
[----:B------:R-:W-:-:S02]  /*8b6e0*/  MOV R24, R17 ;  /* 0x0000001100187202 */ /* 0x000fc40000000f00 */
[----:B0-----:R-:W3:Y:S01]  /*8b6f0*/  LDL.LU.64 R18, [R1+0x1738] ;  /* 0x0017380001127983 */ /* 0x001ee20000300a00 */
[----:B------:R-:W4:Y:S01]  /*8b700*/  LDL.LU.64 R16, [R1+0x1730] ;  /* 0x0017300001107983 */ /* 0x000f220000300a00 */
[----:B------:R-:W-:Y:S01]  /*8b710*/  PRMT R0, R7, 0x7632, R0 ;  /* 0x0000763207007816 */ /* 0x000fe20000000000 */
[----:B------:R0:W-:Y:S02]  /*8b720*/  STL.64 [R1+0x1630], R24 ;  /* 0x0016301801007387 */ /* 0x0001e40000100a00 */
[----:B0-----:R-:W2:Y:S01]  /*8b730*/  LDL.LU.64 R24, [R1+0xc18] ;  /* 0x000c180001187983 */ /* 0x001ea20000300a00 */
[----:B------:R-:W-:Y:S03]  /*8b740*/  STL [R1+0x1720], R27 ;  /* 0x0017201b01007387 */ /* 0x000fe60000100800 */
[----:B---3--:R-:W-:Y:S01]  /*8b750*/  STG.E.U16 [R18.64], R7 ;  /* 0x0000000712007986 */ /* 0x008fe2000c101506 */
[----:B----4-:R-:W-:Y:S02]  /*8b760*/  STG.E.U16 [R16.64], R0 ;  /* 0x0000000010007986 */ /* 0x010fe4000c101506 */
[----:B------:R-:W0:Y:S02]  /*8b770*/  LDS.128 R16, [R22+0x6000] ;  /* 0x0060000016107984 */ /* 0x000e240000000c00 */
[----:B0-----:R-:W-:Y:S01]  /*8b780*/  MOV R10, R16 ;  /* 0x00000010000a7202 */ /* 0x001fe20000000f00 */
[----:B------:R0:W-:Y:S04]  /*8b790*/  STL.64 [R1+0x38], R18 ;  /* 0x0000381201007387 */ /* 0x0001e80000100a00 */
[----:B0-----:R-:W3:Y:S01]  /*8b7a0*/  LDL.LU.64 R18, [R1+0x1728] ;  /* 0x0017280001127983 */ /* 0x001ee20000300a00 */
[----:B------:R0:W-:Y:S03]  /*8b7b0*/  STL.64 [R1+0x1708], R10 ;  /* 0x0017080a01007387 */ /* 0x0001e60000100a00 */
[----:B0-----:R-:W4:Y:S01]  /*8b7c0*/  LDL.LU.64 R10, [R1+0xc28] ;  /* 0x000c2800010a7983 */ /* 0x001f220000300a00 */
[----:B------:R-:W-:Y:S01]  /*8b7d0*/  PRMT R0, R8, 0x7632, R0 ;  /* 0x0000763208007816 */ /* 0x000fe20000000000 */
[----:B------:R-:W-:Y:S02]  /*8b7e0*/  STL [R1+0x1700], R9 ;  /* 0x0017000901007387 */ /* 0x000fe40000100800 */
[----:B---3--:R0:W-:Y:S04]  /*8b7f0*/  STG.E.U16 [R18.64], R8 ;  /* 0x0000000812007986 */ /* 0x0081e8000c101506 */
[----:B0-----:R-:W3:Y:S01]  /*8b800*/  LDL.LU.64 R8, [R1+0xc30] ;  /* 0x000c300001087983 */ /* 0x001ee20000300a00 */
[----:B----4-:R0:W-:Y:S03]  /*8b810*/  STL.64 [R1+0x1718], R10 ;  /* 0x0017180a01007387 */ /* 0x0101e60000100a00 */
[----:B0-----:R-:W4:Y:S01]  /*8b820*/  LDL.LU.64 R10, [R1+0xc20] ;  /* 0x000c2000010a7983 */ /* 0x001f220000300a00 */
[----:B------:R-:W-:-:S02]  /*8b830*/  IMAD.MOV.U32 R7, RZ, RZ, R17 ;  /* 0x000000ffff077224 */ /* 0x000fc400078e0011 */
[----:B------:R-:W-:Y:S04]  /*8b840*/  LDS.128 R16, [R23+0x6000] ;  /* 0x0060000017107984 */ /* 0x000fe80000000c00 */
[----:B--2---:R0:W-:Y:S02]  /*8b850*/  STG.E.U16 [R24.64], R0 ;  /* 0x0000000018007986 */ /* 0x0041e4000c101506 */
[----:B------:R-:W1:Y:S04]  /*8b860*/  LDS.128 R24, [R6+0x7000] ;  /* 0x0070000006187984 */ /* 0x000e680000000c00 */
[----:B------:R-:W-:Y:S01]  /*8b870*/  STG.E.U16 [R14.64], R28 ;  /* 0x0000001c0e007986 */ /* 0x000fe2000c101506 */
[----:B0-----:R-:W-:-:S02]  /*8b880*/  PRMT R0, R28, 0x7632, R0 ;  /* 0x000076321c007816 */ /* 0x001fc40000000000 */
[----:B-1----:R-:W-:Y:S02]  /*8b890*/  MOV R4, R27 ;  /* 0x0000001b00047202 */ /* 0x002fe40000000f00 */
[----:B------:R-:W-:Y:S01]  /*8b8a0*/  MOV R6, R25 ;  /* 0x0000001900067202 */ /* 0x000fe20000000f00 */
[----:B---3--:R-:W-:Y:S01]  /*8b8b0*/  STL.64 [R1+0x1710], R8 ;  /* 0x0017100801007387 */ /* 0x008fe20000100a00 */
[----:B------:R-:W2:Y:S03]  /*8b8c0*/  LDL.LU.64 R12, [R1+0xc38] ;  /* 0x000c3800010c7983 */ /* 0x000ea60000300a00 */
[----:B----4-:R-:W-:Y:S02]  /*8b8d0*/  STG.E.U16 [R10.64], R0 ;  /* 0x000000000a007986 */ /* 0x010fe4000c101506 */
[----:B------:R-:W0:Y:S04]  /*8b8e0*/  LDS.128 R8, [R3+0x7000] ;  /* 0x0070000003087984 */ /* 0x000e280000000c00 */
[----:B------:R-:W-:Y:S02]  /*8b8f0*/  STL.64 [R1+0x1490], R18 ;  /* 0x0014901201007387 */ /* 0x000fe40000100a00 */
[----:B------:R-:W-:Y:S01]  /*8b900*/  STL [R1+0x120], R24 ;  /* 0x0001201801007387 */ /* 0x000fe20000100800 */
[----:B------:R1:W-:Y:S01]  /*8b910*/  STL [R1+0x128], R26 ;  /* 0x0001281a01007387 */ /* 0x0003e20000100800 */
[----:B------:R-:W3:Y:S03]  /*8b920*/  LDL.LU R27, [R1+0x1720] ;  /* 0x00172000011b7983 */ /* 0x000ee60000300800 */
[----:B-1----:R-:W4:Y:S01]  /*8b930*/  LDL.LU R26, [R1+0x130] ;  /* 0x00013000011a7983 */ /* 0x002f220000300800 */
[----:B------:R-:W2:Y:S02]  /*8b940*/  LDL.LU.64 R18, [R1+0xe78] ;  /* 0x000e780001127983 */ /* 0x000ea40000300a00 */
[----:B------:R-:W2:Y:S02]  /*8b950*/  LDL.LU.64 R24, [R1+0xe70] ;  /* 0x000e700001187983 */ /* 0x000ea40000300a00 */
[----:B------:R-:W2:Y:S01]  /*8b960*/  LDL.LU.64 R14, [R1+0xe68] ;  /* 0x000e6800010e7983 */ /* 0x000ea20000300a00 */
[----:B------:R-:W2:Y:S01]  /*8b970*/  LDL.LU.64 R28, [R1+0xe60] ;  /* 0x000e6000011c7983 */ /* 0x000ea20000300a00 */
[----:B------:R1:W-:Y:S03]  /*8b980*/  STL.64 [R1+0x15c8], R6 ;  /* 0x0015c80601007387 */ /* 0x0003e60000100a00 */
[----:B-1----:R-:W4:Y:S01]  /*8b990*/  LDL.LU.64 R6, [R1+0xe80] ;  /* 0x000e800001067983 */ /* 0x002f220000300a00 */
[----:B------:R-:W-:Y:S02]  /*8b9a0*/  STL [R1+0x1360], R4 ;  /* 0x0013600401007387 */ /* 0x000fe40000100800 */
[----:B------:R1:W-:Y:S02]  /*8b9b0*/  STL [R1+0x1628], R5 ;  /* 0x0016280501007387 */ /* 0x0003e40000100800 */
[----:B0-----:R-:W-:Y:S01]  /*8b9c0*/  IMAD.MOV.U32 R3, RZ, RZ, R11 ;  /* 0x000000ffff037224 */ /* 0x001fe200078e000b */
[----:B-1----:R-:W2:Y:S01]  /*8b9d0*/  LDL.LU.64 R4, [R1+0xe88] ;  /* 0x000e880001047983 */ /* 0x002ea20000300a00 */
[----:B------:R-:W-:Y:S02]  /*8b9e0*/  STL.64 [R1+0xa0], R8 ;  /* 0x0000a00801007387 */ /* 0x000fe40000100a00 */
[----:B------:R0:W-:Y:S02]  /*8b9f0*/  STL [R1+0xa8], R10 ;  /* 0x0000a80a01007387 */ /* 0x0001e40000100800 */
[----:B0-----:R-:W2:Y:S01]  /*8ba00*/  LDL.LU.64 R10, [R1+0x1718] ;  /* 0x00171800010a7983 */ /* 0x001ea20000300a00 */
[----:B------:R-:W2:Y:S01]  /*8ba10*/  LDL.LU.64 R8, [R1+0x1710] ;  /* 0x0017100001087983 */ /* 0x000ea20000300a00 */
[----:B------:R-:W-:Y:S01]  /*8ba20*/  PRMT R0, R21, 0x7632, R0 ;  /* 0x0000763215007816 */ /* 0x000fe20000000000 */
[----:B------:R-:W-:Y:S01]  /*8ba30*/  STL [R1+0x1378], R3 ;  /* 0x0013780301007387 */ /* 0x000fe20000100800 */
[----:B--2---:R-:W-:Y:S03]  /*8ba40*/  STG.E.U16 [R8.64], R21 ;  /* 0x0000001508007986 */ /* 0x004fe6000c101506 */
[----:B------:R-:W-:Y:S02]  /*8ba50*/  STG.E.U16 [R10.64], R0 ;  /* 0x000000000a007986 */ /* 0x000fe4000c101506 */
[----:B------:R-:W0:Y:S02]  /*8ba60*/  LDS.128 R8, [R22+0x7000] ;  /* 0x0070000016087984 */ /* 0x000e240000000c00 */
[----:B0-----:R0:W-:Y:S02]  /*8ba70*/  STL.64 [R1+0x20], R8 ;  /* 0x0000200801007387 */ /* 0x0011e40000100a00 */
[----:B------:R1:W-:Y:S01]  /*8ba80*/  STL [R1+0x28], R10 ;  /* 0x0000280a01007387 */ /* 0x0003e20000100800 */
[----:B0-----:R-:W-:-:S02]  /*8ba90*/  MOV R8, R11 ;  /* 0x0000000b00087202 */ /* 0x001fc40000000f00 */
[----:B-1----:R-:W2:Y:S01]  /*8baa0*/  LDL.LU.64 R10, [R1+0x1708] ;  /* 0x00170800010a7983 */ /* 0x002ea20000300a00 */
[----:B------:R-:W2:Y:S01]  /*8bab0*/  LDL.LU R9, [R1+0x1700] ;  /* 0x0017000001097983 */ /* 0x000ea20000300800 */
[----:B------:R-:W-:Y:S02]  /*8bac0*/  PRMT R2, R20, 0x7632, R2 ;  /* 0x0000763214027816 */ /* 0x000fe40000000002 */
[----:B------:R-:W-:Y:S02]  /*8bad0*/  STG.E.U16 [R12.64], R20 ;  /* 0x000000140c007986 */ /* 0x000fe4000c101506 */
[----:B------:R-:W0:Y:S04]  /*8bae0*/  LDS.128 R20, [R23+0x7000] ;  /* 0x0070000017147984 */ /* 0x000e280000000c00 */
[----:B------:R-:W-:Y:S01]  /*8baf0*/  STL [R1+0x13f8], R8 ;  /* 0x0013f80801007387 */ /* 0x000fe20000100800 */
[----:B--2---:R1:W-:Y:S04]  /*8bb00*/  STL [R1+0x162c], R9 ;  /* 0x00162c0901007387 */ /* 0x0043e80000100800 */
[----:B-1----:R-:W2:Y:S01]  /*8bb10*/  LDL.LU.64 R8, [R1+0xe90] ;  /* 0x000e900001087983 */ /* 0x002ea20000300a00 */
[----:B------:R-:W2:Y:S02]  /*8bb20*/  LDL.LU.64 R12, [R1+0x16f8] ;  /* 0x0016f800010c7983 */ /* 0x000ea40000300a00 */
[----:B0-----:R-:W-:Y:S02]  /*8bb30*/  STL [R1+0x16a8], R21 ;  /* 0x0016a81501007387 */ /* 0x001fe40000100800 */
[----:B------:R-:W-:Y:S01]  /*8bb40*/  STL [R1+0x14c0], R22 ;  /* 0x0014c01601007387 */ /* 0x000fe20000100800 */
[----:B------:R0:W-:Y:S04]  /*8bb50*/  STL [R1+0x1450], R23 ;  /* 0x0014501701007387 */ /* 0x0001e80000100800 */
[----:B0-----:R-:W3:Y:S01]  /*8bb60*/  LDL.LU.64 R22, [R1+0xe98] ;  /* 0x000e980001167983 */ /* 0x001ee20000300a00 */
[----:B--2---:R-:W-:-:S03]  /*8bb70*/  PRMT R0, R12, 0x7632, R0 ;  /* 0x000076320c007816 */ /* 0x004fc60000000000 */
[----:B------:R-:W-:Y:S04]  /*8bb80*/  STL [R1+0x15d8], R13 ;  /* 0x0015d80d01007387 */ /* 0x000fe80000100800 */
[----:B---3--:R0:W-:Y:S01]  /*8bb90*/  STG.E.U16 [R22.64], R2 ;  /* 0x0000000216007986 */ /* 0x0081e2000c101506 */
[----:B------:R-:W-:Y:S02]  /*8bba0*/  STG.E.U16 [R8.64], R12 ;  /* 0x0000000c08007986 */ /* 0x000fe4000c101506 */
[----:B------:R1:W-:Y:S02]  /*8bbb0*/  STG.E.U16 [R4.64], R0 ;  /* 0x0000000004007986 */ /* 0x0003e4000c101506 */
[----:B----4-:R-:W-:Y:S01]  /*8bbc0*/  STG.E.U16 [R6.64], R26 ;  /* 0x0000001a06007986 */ /* 0x010fe2000c101506 */
[----:B0-----:R-:W-:-:S02]  /*8bbd0*/  PRMT R2, R26, 0x7632, R2 ;  /* 0x000076321a027816 */ /* 0x001fc40000000002 */
[----:B-1----:R-:W-:-:S03]  /*8bbe0*/  PRMT R0, R11, 0x7632, R0 ;  /* 0x000076320b007816 */ /* 0x002fc60000000000 */
[----:B------:R0:W-:Y:S01]  /*8bbf0*/  STG.E.U16 [R18.64], R2 ;  /* 0x0000000212007986 */ /* 0x0001e2000c101506 */
[----:B------:R-:W-:Y:S02]  /*8bc00*/  STG.E.U16 [R24.64], R11 ;  /* 0x0000000b18007986 */ /* 0x000fe4000c101506 */
[----:B------:R-:W-:Y:S02]  /*8bc10*/  STG.E.U16 [R14.64], R0 ;  /* 0x000000000e007986 */ /* 0x000fe4000c101506 */
[----:B------:R1:W-:Y:S01]  /*8bc20*/  STG.E.U16 [R28.64], R10 ;  /* 0x0000000a1c007986 */ /* 0x0003e2000c101506 */
[----:B0-----:R-:W-:Y:S02]  /*8bc30*/  PRMT R2, R10, 0x7632, R2 ;  /* 0x000076320a027816 */ /* 0x001fe40000000002 */
[----:B-1----:R-:W2:Y:S01]  /*8bc40*/  LDL.LU.64 R10, [R1+0xe58] ;  /* 0x000e5800010a7983 */ /* 0x002ea20000300a00 */
[----:B------:R-:W3:Y:S03]  /*8bc50*/  LDL.LU R21, [R1+0x20] ;  /* 0x0000200001157983 */ /* 0x000ee60000300800 */
[----:B---3--:R0:W-:Y:S04]  /*8bc60*/  STL.64 [R1+0x16b8], R20 ;  /* 0x0016b81401007387 */ /* 0x0081e80000100a00 */
[----:B0-----:R-:W3:Y:S04]  /*8bc70*/  LDL.LU.64 R20, [R1+0xe28] ;  /* 0x000e280001147983 */ /* 0x001ee80000300a00 */
[----:B---3--:R0:W-:Y:S04]  /*8bc80*/  STL [R1+0x16d8], R20 ;  /* 0x0016d81401007387 */ /* 0x0081e80000100800 */
[----:B0-----:R-:W3:Y:S01]  /*8bc90*/  LDL.LU R20, [R1+0x120] ;  /* 0x0001200001147983 */ /* 0x001ee20000300800 */
[----:B------:R0:W-:Y:S03]  /*8bca0*/  STL [R1+0x16c0], R21 ;  /* 0x0016c01501007387 */ /* 0x0001e60000100800 */
[----:B0-----:R-:W3:Y:S04]  /*8bcb0*/  LDL.LU R21, [R1+0xa0] ;  /* 0x0000a00001157983 */ /* 0x001ee80000300800 */
[----:B---3--:R0:W-:Y:S04]  /*8bcc0*/  STL.64 [R1+0x16e8], R20 ;  /* 0x0016e81401007387 */ /* 0x0081e80000100a00 */
[----:B0-----:R-:W3:Y:S04]  /*8bcd0*/  LDL.LU.64 R20, [R1+0xe48] ;  /* 0x000e480001147983 */ /* 0x001ee80000300a00 */
[----:B---3--:R0:W-:Y:S04]  /*8bce0*/  STL.64 [R1+0x16f0], R20 ;  /* 0x0016f01401007387 */ /* 0x0081e80000100a00 */
[----:B0-----:R-:W3:Y:S01]  /*8bcf0*/  LDL.LU.64 R20, [R1+0xe50] ;  /* 0x000e500001147983 */ /* 0x001ee20000300a00 */
[----:B------:R-:W4:Y:S03]  /*8bd00*/  LDL.LU R12, [R1+0x194] ;  /* 0x00019400010c7983 */ /* 0x000f260000300800 */
        /* <DEDUP_REMOVED lines=10> */
[----:B--2---:R-:W-:Y:S01]  /*8bdb0*/  STG.E.U16 [R10.64], R2 ;  /* 0x000000020a007986 */ /* 0x004fe2000c101506 */
[----:B---3--:R-:W-:Y:S03]  /*8bdc0*/  STG.E.U16 [R20.64], R16 ;  /* 0x0000001014007986 */ /* 0x008fe6000c101506 */
[----:B----4-:R0:W-:Y:S04]  /*8bdd0*/  STL.64 [R1+0x16e0], R12 ;  /* 0x0016e00c01007387 */ /* 0x0101e80000100a00 */
[----:B0-----:R-:W2:Y:S01]  /*8bde0*/  LDL.LU.64 R12, [R1+0xe40] ;  /* 0x000e4000010c7983 */ /* 0x001ea20000300a00 */
[----:B------:R-:W3:Y:S02]  /*8bdf0*/  LDL.LU.64 R22, [R1+0xdf8] ;  /* 0x000df80001167983 */ /* 0x000ee40000300a00 */
[----:B------:R-:W4:Y:S02]  /*8be00*/  LDL.LU.64 R8, [R1+0xdf0] ;  /* 0x000df00001087983 */ /* 0x000f240000300a00 */
[----:B------:R-:W4:Y:S01]  /*8be10*/  LDL.LU R3, [R1+0x114] ;  /* 0x0001140001037983 */ /* 0x000f220000300800 */
[----:B------:R-:W2:Y:S01]  /*8be20*/  LDL.LU.64 R4, [R1+0xde8] ;  /* 0x000de80001047983 */ /* 0x000ea20000300a00 */
[----:B------:R-:W2:Y:S02]  /*8be30*/  LDL.LU.64 R6, [R1+0xde0] ;  /* 0x000de00001067983 */ /* 0x000ea40000300a00 */
[----:B------:R-:W2:Y:S02]  /*8be40*/  LDL.LU R26, [R1+0x94] ;  /* 0x00009400011a7983 */ /* 0x000ea40000300800 */
[----:B------:R-:W2:Y:S01]  /*8be50*/  LDL.LU.64 R18, [R1+0xdd8] ;  /* 0x000dd80001127983 */ /* 0x000ea20000300a00 */
[----:B------:R-:W2:Y:S01]  /*8be60*/  LDL.LU.64 R24, [R1+0xdd0] ;  /* 0x000dd00001187983 */ /* 0x000ea20000300a00 */
[----:B------:R-:W2:Y:S02]  /*8be70*/  LDL.LU R28, [R1+0x14] ;  /* 0x00001400011c7983 */ /* 0x000ea40000300800 */
[----:B------:R-:W2:Y:S02]  /*8be80*/  LDL.LU.64 R14, [R1+0xdc8] ;  /* 0x000dc800010e7983 */ /* 0x000ea40000300a00 */
[----:B------:R-:W2:Y:S01]  /*8be90*/  LDL.LU R29, [R1+0x184] ;  /* 0x00018400011d7983 */ /* 0x000ea20000300800 */
[----:B------:R-:W2:Y:S01]  /*8bea0*/  LDL.LU.64 R10, [R1+0xdc0] ;  /* 0x000dc000010a7983 */ /* 0x000ea20000300a00 */
[----:B------:R-:W2:Y:S01]  /*8beb0*/  LDL.LU.64 R20, [R1+0x16f0] ;  /* 0x0016f00001147983 */ /* 0x000ea20000300a00 */
[----:B------:R-:W-:Y:S01]  /*8bec0*/  PRMT R0, R16, 0x7632, R0 ;  /* 0x0000763210007816 */ /* 0x000fe20000000000 */
[----:B------:R0:W-:Y:S02]  /*8bed0*/  STL [R1+0x15d0], R17 ;  /* 0x0015d01101007387 */ /* 0x0001e40000100800 */
[----:B0-----:R-:W3:Y:S04]  /*8bee0*/  LDL.LU.64 R16, [R1+0xe00] ;  /* 0x000e000001107983 */ /* 0x001ee80000300a00 */
[----:B--2---:R0:W-:Y:S04]  /*8bef0*/  STG.E.U16 [R20.64], R0 ;  /* 0x0000000014007986 */ /* 0x0041e8000c101506 */
[----:B0-----:R-:W2:Y:S04]  /*8bf00*/  LDL.LU.64 R20, [R1+0x16e8] ;  /* 0x0016e80001147983 */ /* 0x001ea80000300a00 */
[----:B--2---:R0:W-:Y:S04]  /*8bf10*/  STG.E.U16 [R12.64], R20 ;  /* 0x000000140c007986 */ /* 0x0041e8000c101506 */
[----:B0-----:R-:W2:Y:S01]  /*8bf20*/  LDL.LU.64 R12, [R1+0x16e0] ;  /* 0x0016e000010c7983 */ /* 0x001ea20000300a00 */
[----:B------:R-:W-:-:S02]  /*8bf30*/  PRMT R2, R20, 0x7632, R2 ;  /* 0x0000763214027816 */ /* 0x000fc40000000002 */
[----:B------:R-:W3:Y:S03]  /*8bf40*/  LDL.LU R20, [R1+0x16d8] ;  /* 0x0016d80001147983 */ /* 0x000ee60000300800 */
[----:B--2---:R0:W-:Y:S04]  /*8bf50*/  STG.E.U16 [R12.64], R2 ;  /* 0x000000020c007986 */ /* 0x0041e8000c101506 */
[----:B0-----:R-:W2:Y:S01]  /*8bf60*/  LDL.LU.64 R12, [R1+0x16d0] ;  /* 0x0016d000010c7983 */ /* 0x001ea20000300a00 */
[----:B------:R-:W-:-:S03]  /*8bf70*/  PRMT R0, R21, 0x7632, R0 ;  /* 0x0000763215007816 */ /* 0x000fc60000000000 */
[----:B--2---:R0:W-:Y:S04]  /*8bf80*/  STG.E.U16 [R12.64], R21 ;  /* 0x000000150c007986 */ /* 0x0041e8000c101506 */
[----:B0-----:R-:W2:Y:S01]  /*8bf90*/  LDL.LU.64 R12, [R1+0x16c8] ;  /* 0x0016c800010c7983 */ /* 0x001ea20000300a00 */
[----:B------:R-:W3:Y:S03]  /*8bfa0*/  LDL.LU R21, [R1+0x16c0] ;  /* 0x0016c00001157983 */ /* 0x000ee60000300800 */
[----:B---3--:R0:W-:Y:S04]  /*8bfb0*/  STG.E.U16 [R20.64], R0 ;  /* 0x0000000014007986 */ /* 0x0081e8000c101506 */
        /* <DEDUP_REMOVED lines=9> */
[----:B0-----:R-:W2:Y:S01]  /*8c050*/  LDL.LU R12, [R1+0x1698] ;  /* 0x00169800010c7983 */ /* 0x001ea20000300800 */
[----:B---3--:R0:W-:Y:S03]  /*8c060*/  STL [R1+0x15d4], R21 ;  /* 0x0015d41501007387 */ /* 0x0081e60000100800 */
[----:B0-----:R-:W3:Y:S01]  /*8c070*/  LDL.LU.64 R20, [R1+0xe08] ;  /* 0x000e080001147983 */ /* 0x001ee20000300a00 */
[----:B--2---:R-:W-:-:S03]  /*8c080*/  PRMT R2, R12, 0x7632, R2 ;  /* 0x000076320c027816 */ /* 0x004fc60000000002 */
[----:B---3--:R0:W-:Y:S01]  /*8c090*/  STG.E.U16 [R20.64], R0 ;  /* 0x0000000014007986 */ /* 0x0081e2000c101506 */
[----:B------:R-:W-:Y:S02]  /*8c0a0*/  STG.E.U16 [R16.64], R12 ;  /* 0x0000000c10007986 */ /* 0x000fe4000c101506 */
[----:B------:R1:W-:Y:S02]  /*8c0b0*/  STG.E.U16 [R22.64], R2 ;  /* 0x0000000216007986 */ /* 0x0003e4000c101506 */
[----:B----4-:R-:W-:Y:S01]  /*8c0c0*/  STG.E.U16 [R8.64], R3 ;  /* 0x0000000308007986 */ /* 0x010fe2000c101506 */
[----:B0-----:R-:W-:Y:S02]  /*8c0d0*/  PRMT R0, R3, 0x7632, R0 ;  /* 0x0000763203007816 */ /* 0x001fe40000000000 */
[----:B-1----:R-:W-:-:S03]  /*8c0e0*/  PRMT R2, R26, 0x7632, R2 ;  /* 0x000076321a027816 */ /* 0x002fc60000000002 */
[----:B------:R0:W-:Y:S01]  /*8c0f0*/  STG.E.U16 [R4.64], R0 ;  /* 0x0000000004007986 */ /* 0x0001e2000c101506 */
[----:B------:R1:W-:Y:S02]  /*8c100*/  STG.E.U16 [R6.64], R26 ;  /* 0x0000001a06007986 */ /* 0x0003e4000c101506 */
[----:B------:R2:W-:Y:S02]  /*8c110*/  STG.E.U16 [R18.64], R2 ;  /* 0x0000000212007986 */ /* 0x0005e4000c101506 */
[----:B------:R-:W-:Y:S01]  /*8c120*/  STG.E.U16 [R24.64], R28 ;  /* 0x0000001c18007986 */ /* 0x000fe2000c101506 */
[----:B0-----:R-:W-:Y:S01]  /*8c130*/  PRMT R0, R28, 0x7632, R0 ;  /* 0x000076321c007816 */ /* 0x001fe20000000000 */
[----:B-1----:R-:W3:Y:S01]  /*8c140*/  LDL.LU.64 R6, [R1+0xdb8] ;  /* 0x000db80001067983 */ /* 0x002ee20000300a00 */
[----:B--2---:R-:W2:Y:S03]  /*8c150*/  LDL.LU R19, [R1+0x104] ;  /* 0x0001040001137983 */ /* 0x004ea60000300800 */
[----:B------:R-:W-:Y:S01]  /*8c160*/  STG.E.U16 [R14.64], R0 ;  /* 0x000000000e007986 */ /* 0x000fe2000c101506 */
[----:B------:R0:W-:Y:S03]  /*8c170*/  STG.E.U16 [R10.64], R29 ;  /* 0x0000001d0a007986 */ /* 0x0001e6000c101506 */
[----:B0-----:R-:W4:Y:S04]  /*8c180*/  LDL.LU.64 R10, [R1+0xda8] ;  /* 0x000da800010a7983 */ /* 0x001f280000300a00 */
[----:B----4-:R0:W-:Y:S04]  /*8c190*/  STL.64 [R1+0x1690], R10 ;  /* 0x0016900a01007387 */ /* 0x0101e80000100a00 */
[----:B0-----:R-:W2:Y:S01]  /*8c1a0*/  LDL.LU.64 R10, [R1+0xdb0] ;  /* 0x000db000010a7983 */ /* 0x001ea20000300a00 */
[----:B------:R0:W-:Y:S03]  /*8c1b0*/  STL [R1+0x1668], R27 ;  /* 0x0016681b01007387 */ /* 0x0001e60000100800 */
[----:B0-----:R-:W4:Y:S01]  /*8c1c0*/  LDL.LU R27, [R1+0x4] ;  /* 0x00000400011b7983 */ /* 0x001f220000300800 */
[----:B------:R-:W-:-:S03]  /*8c1d0*/  PRMT R2, R29, 0x7632, R2 ;  /* 0x000076321d027816 */ /* 0x000fc60000000002 */
[----:B----4-:R0:W-:Y:S04]  /*8c1e0*/  STL [R1+0x1680], R27 ;  /* 0x0016801b01007387 */ /* 0x0101e80000100800 */
[----:B0-----:R-:W4:Y:S01]  /*8c1f0*/  LDL.LU R27, [R1+0x84] ;  /* 0x00008400011b7983 */ /* 0x001f220000300800 */
[----:B------:R-:W2:Y:S03]  /*8c200*/  LDL.LU.64 R28, [R1+0xd88] ;  /* 0x000d8800011c7983 */ /* 0x000ea60000300a00 */
[----:B--2---:R0:W-:Y:S04]  /*8c210*/  STL.64 [R1+0x1670], R28 ;  /* 0x0016701c01007387 */ /* 0x0041e80000100a00 */
[----:B0-----:R-:W2:Y:S04]  /*8c220*/  LDL.LU.64 R28, [R1+0xd90] ;  /* 0x000d9000011c7983 */ /* 0x001ea80000300a00 */
[----:B--2---:R0:W-:Y:S04]  /*8c230*/  STL.64 [R1+0x1678], R28 ;  /* 0x0016781c01007387 */ /* 0x0041e80000100a00 */
[----:B0-----:R-:W2:Y:S04]  /*8c240*/  LDL.LU.64 R28, [R1+0xd98] ;  /* 0x000d9800011c7983 */ /* 0x001ea80000300a00 */
[----:B--2---:R0:W-:Y:S04]  /*8c250*/  STL.64 [R1+0x1688], R28 ;  /* 0x0016881c01007387 */ /* 0x0041e80000100a00 */
[----:B0-----:R-:W4:Y:S01]  /*8c260*/  LDL.LU.64 R28, [R1+0xda0] ;  /* 0x000da000011c7983 */ /* 0x001f220000300a00 */
[----:B------:R-:W2:Y:S03]  /*8c270*/  LDL.LU.64 R24, [R1+0xd60] ;  /* 0x000d600001187983 */ /* 0x000ea60000300a00 */
[----:B--2---:R0:W-:Y:S04]  /*8c280*/  STL.64 [R1+0x1638], R24 ;  /* 0x0016381801007387 */ /* 0x0041e80000100a00 */
[----:B0-----:R-:W2:Y:S04]  /*8c290*/  LDL.LU.64 R24, [R1+0xd68] ;  /* 0x000d680001187983 */ /* 0x001ea80000300a00 */
[----:B--2---:R0:W-:Y:S04]  /*8c2a0*/  STL [R1+0x1658], R24 ;  /* 0x0016581801007387 */ /* 0x0041e80000100800 */
[----:B0-----:R-:W2:Y:S01]  /*8c2b0*/  LDL.LU R24, [R1+0x174] ;  /* 0x0001740001187983 */ /* 0x001ea20000300800 */
[----:B------:R0:W-:Y:S03]  /*8c2c0*/  STL [R1+0x1640], R25 ;  /* 0x0016401901007387 */ /* 0x0001e60000100800 */
[----:B0-----:R-:W2:Y:S01]  /*8c2d0*/  LDL.LU R25, [R1+0xf4] ;  /* 0x0000f40001197983 */ /* 0x001ea20000300800 */
[----:B------:R-:W2:Y:S02]  /*8c2e0*/  LDL.LU R3, [R1+0x74] ;  /* 0x0000740001037983 */ /* 0x000ea40000300800 */
[----:B------:R-:W2:Y:S02]  /*8c2f0*/  LDL.LU.64 R8, [R1+0xd58] ;  /* 0x000d580001087983 */ /* 0x000ea40000300a00 */
[----:B--2---:R0:W-:Y:S04]  /*8c300*/  STL.64 [R1+0x1648], R8 ;  /* 0x0016480801007387 */ /* 0x0041e80000100a00 */
[----:B0-----:R-:W2:Y:S04]  /*8c310*/  LDL.LU.64 R8, [R1+0xd70] ;  /* 0x000d700001087983 */ /* 0x001ea80000300a00 */
[----:B--2---:R0:W-:Y:S04]  /*8c320*/  STL.64 [R1+0x1650], R8 ;  /* 0x0016500801007387 */ /* 0x0041e80000100a00 */
[----:B0-----:R-:W2:Y:S04]  /*8c330*/  LDL.LU.64 R8, [R1+0xd78] ;  /* 0x000d780001087983 */ /* 0x001ea80000300a00 */
[----:B---3--:R-:W-:Y:S01]  /*8c340*/  STG.E.U16 [R6.64], R2 ;  /* 0x0000000206007986 */ /* 0x008fe2000c101506 */
[----:B------:R-:W-:Y:S03]  /*8c350*/  STG.E.U16 [R10.64], R19 ;  /* 0x000000130a007986 */ /* 0x000fe6000c101506 */
[----:B--2---:R0:W-:Y:S04]  /*8c360*/  STL.64 [R1+0x1660], R8 ;  /* 0x0016600801007387 */ /* 0x0041e80000100a00 */
[----:B0-----:R-:W2:Y:S01]  /*8c370*/  LDL.LU.64 R8, [R1+0xd80] ;  /* 0x000d800001087983 */ /* 0x001ea20000300a00 */
[----:B------:R-:W3:Y:S02]  /*8c380*/  LDL.LU.64 R4, [R1+0xd50] ;  /* 0x000d500001047983 */ /* 0x000ee40000300a00 */
[----:B------:R-:W2:Y:S02]  /*8c390*/  LDL.LU.64 R20, [R1+0xd48] ;  /* 0x000d480001147983 */ /* 0x000ea40000300a00 */
[----:B------:R-:W2:Y:S01]  /*8c3a0*/  LDL.LU R26, [R1+0x164] ;  /* 0x00016400011a7983 */ /* 0x000ea20000300800 */
[----:B------:R-:W2:Y:S01]  /*8c3b0*/  LDL.LU R14, [R1+0xe4] ;  /* 0x0000e400010e7983 */ /* 0x000ea20000300800 */
[----:B------:R-:W2:Y:S02]  /*8c3c0*/  LDL.LU.64 R16, [R1+0xd40] ;  /* 0x000d400001107983 */ /* 0x000ea40000300a00 */
[----:B------:R-:W2:Y:S02]  /*8c3d0*/  LDL.LU.64 R12, [R1+0xd38] ;  /* 0x000d3800010c7983 */ /* 0x000ea40000300a00 */
[----:B------:R-:W2:Y:S01]  /*8c3e0*/  LDL.LU.64 R22, [R1+0xd30] ;  /* 0x000d300001167983 */ /* 0x000ea20000300a00 */
[----:B------:R-:W2:Y:S01]  /*8c3f0*/  LDL.LU.64 R6, [R1+0xd28] ;  /* 0x000d280001067983 */ /* 0x000ea20000300a00 */
[----:B------:R-:W2:Y:S02]  /*8c400*/  LDL.LU R15, [R1+0x64] ;  /* 0x00006400010f7983 */ /* 0x000ea40000300800 */
[----:B------:R-:W2:Y:S01]  /*8c410*/  LDL.LU.64 R10, [R1+0x1690] ;  /* 0x00169000010a7983 */ /* 0x000ea20000300a00 */
[----:B------:R-:W-:-:S02]  /*8c420*/  PRMT R0, R19, 0x7632, R0 ;  /* 0x0000763213007816 */ /* 0x000fc40000000000 */
[----:B------:R-:W3:Y:S04]  /*8c430*/  LDL.LU.64 R18, [R1+0xd20] ;  /* 0x000d200001127983 */ /* 0x000ee80000300a00 */
[----:B--2---:R0:W-:Y:S01]  /*8c440*/  STG.E.U16 [R10.64], R0 ;  /* 0x000000000a007986 */ /* 0x0041e2000c101506 */
[----:B----4-:R1:W-:Y:S03]  /*8c450*/  STG.E.U16 [R28.64], R27 ;  /* 0x0000001b1c007986 */ /* 0x0103e6000c101506 */
[----:B0-----:R-:W2:Y:S01]  /*8c460*/  LDL.LU.64 R10, [R1+0xd18] ;  /* 0x000d1800010a7983 */ /* 0x001ea20000300a00 */
[----:B-1----:R-:W4:Y:S01]  /*8c470*/  LDL.LU.64 R28, [R1+0x1688] ;  /* 0x00168800011c7983 */ /* 0x002f220000300a00 */
[----:B------:R-:W-:-:S02]  /*8c480*/  PRMT R2, R27, 0x7632, R2 ;  /* 0x000076321b027816 */ /* 0x000fc40000000002 */
[----:B------:R-:W2:Y:S04]  /*8c490*/  LDL.LU R27, [R1+0x1680] ;  /* 0x00168000011b7983 */ /* 0x000ea80000300800 */
[----:B----4-:R0:W-:Y:S04]  /*8c4a0*/  STG.E.U16 [R28.64], R2 ;  /* 0x000000021c007986 */ /* 0x0101e8000c101506 */
[----:B0-----:R-:W4:Y:S01]  /*8c4b0*/  LDL.LU.64 R28, [R1+0x1678] ;  /* 0x00167800011c7983 */ /* 0x001f220000300a00 */
[----:B--2---:R-:W-:-:S03]  /*8c4c0*/  PRMT R0, R27, 0x7632, R0 ;  /* 0x000076321b007816 */ /* 0x004fc60000000000 */
[----:B----4-:R0:W-:Y:S04]  /*8c4d0*/  STG.E.U16 [R28.64], R27 ;  /* 0x0000001b1c007986 */ /* 0x0101e8000c101506 */
[----:B0-----:R-:W2:Y:S01]  /*8c4e0*/  LDL.LU.64 R28, [R1+0x1670] ;  /* 0x00167000011c7983 */ /* 0x001ea20000300a00 */
[----:B------:R-:W4:Y:S01]  /*8c4f0*/  LDL.LU R27, [R1+0x1668] ;  /* 0x00166800011b7983 */ /* 0x000f220000300800 */
[----:B------:R-:W-:Y:S02]  /*8c500*/  PRMT R2, R24, 0x7632, R2 ;  /* 0x0000763218027816 */ /* 0x000fe40000000002 */
[----:B--2---:R0:W-:Y:S01]  /*8c510*/  STG.E.U16 [R28.64], R0 ;  /* 0x000000001c007986 */ /* 0x0041e2000c101506 */
[----:B------:R1:W-:Y:S03]  /*8c520*/  STG.E.U16 [R8.64], R24 ;  /* 0x0000001808007986 */ /* 0x0003e6000c101506 */
[----:B0-----:R-:W2:Y:S01]  /*8c530*/  LDL.LU.64 R28, [R1+0xd10] ;  /* 0x000d1000011c7983 */ /* 0x001ea20000300a00 */
[----:B-1----:R-:W2:Y:S02]  /*8c540*/  LDL.LU.64 R8, [R1+0x1660] ;  /* 0x0016600001087983 */ /* 0x002ea40000300a00 */
[----:B------:R-:W3:Y:S01]  /*8c550*/  LDL.LU R24, [R1+0x1658] ;  /* 0x0016580001187983 */ /* 0x000ee20000300800 */
[----:B--2---:R0:W-:Y:S04]  /*8c560*/  STG.E.U16 [R8.64], R2 ;  /* 0x0000000208007986 */ /* 0x0041e8000c101506 */
[----:B0-----:R-:W2:Y:S01]  /*8c570*/  LDL.LU.64 R8, [R1+0x1650] ;  /* 0x0016500001087983 */ /* 0x001ea20000300a00 */
[----:B------:R-:W-:-:S03]  /*8c580*/  PRMT R0, R25, 0x7632, R0 ;  /* 0x0000763219007816 */ /* 0x000fc60000000000 */
[----:B--2---:R0:W-:Y:S04]  /*8c590*/  STG.E.U16 [R8.64], R25 ;  /* 0x0000001908007986 */ /* 0x0041e8000c101506 */
[----:B0-----:R-:W2:Y:S01]  /*8c5a0*/  LDL.LU.64 R8, [R1+0x1648] ;  /* 0x0016480001087983 */ /* 0x001ea20000300a00 */
[----:B------:R-:W3:Y:S03]  /*8c5b0*/  LDL.LU R25, [R1+0x1640] ;  /* 0x0016400001197983 */ /* 0x000ee60000300800 */
[----:B---3--:R0:W-:Y:S04]  /*8c5c0*/  STG.E.U16 [R24.64], R0 ;  /* 0x0000000018007986 */ /* 0x0081e8000c101506 */
[----:B0-----:R-:W3:Y:S01]  /*8c5d0*/  LDL.LU.64 R24, [R1+0x1638] ;  /* 0x0016380001187983 */ /* 0x001ee20000300a00 */
[----:B------:R-:W-:-:S03]  /*8c5e0*/  PRMT R2, R3, 0x7632, R2 ;  /* 0x0000763203027816 */ /* 0x000fc60000000002 */
[----:B---3--:R0:W-:Y:S04]  /*8c5f0*/  STG.E.U16 [R24.64], R3 ;  /* 0x0000000318007986 */ /* 0x0081e8000c101506 */
[----:B0-----:R-:W3:Y:S01]  /*8c600*/  LDL.LU.64 R24, [R1+0x1630] ;  /* 0x0016300001187983 */ /* 0x001ee20000300a00 */
[----:B--2---:R0:W-:Y:S02]  /*8c610*/  STG.E.U16 [R8.64], R2 ;  /* 0x0000000208007986 */ /* 0x0041e4000c101506 */
[----:B0-----:R-:W-:Y:S01]  /*8c620*/  PRMT R2, R26, 0x7632, R2 ;  /* 0x000076321a027816 */ /* 0x001fe20000000002 */
[----:B------:R-:W2:Y:S01]  /*8c630*/  LDL.LU R9, [R1+0x162c] ;  /* 0x00162c0001097983 */ /* 0x000ea20000300800 */
[----:B---3--:R-:W-:-:S03]  /*8c640*/  PRMT R0, R25, 0x7632, R0 ;  /* 0x0000763219007816 */ /* 0x008fc60000000000 */
[----:B------:R0:W-:Y:S04]  /*8c650*/  STG.E.U16 [R4.64], R25 ;  /* 0x0000001904007986 */ /* 0x0001e8000c101506 */
[----:B------:R1:W-:Y:S01]  /*8c660*/  STG.E.U16 [R20.64], R0 ;  /* 0x0000000014007986 */ /* 0x0003e2000c101506 */
[----:B------:R-:W-:Y:S02]  /*8c670*/  STG.E.U16 [R16.64], R26 ;  /* 0x0000001a10007986 */ /* 0x000fe4000c101506 */
[----:B------:R3:W-:Y:S02]  /*8c680*/  STG.E.U16 [R12.64], R2 ;  /* 0x000000020c007986 */ /* 0x0007e4000c101506 */
[----:B------:R2:W-:Y:S01]  /*8c690*/  STG.E.U16 [R22.64], R14 ;  /* 0x0000000e16007986 */ /* 0x0005e2000c101506 */
[----:B0-----:R-:W4:Y:S01]  /*8c6a0*/  LDL.LU R5, [R1+0x1628] ;  /* 0x0016280001057983 */ /* 0x001f220000300800 */
[----:B-1----:R-:W-:-:S02]  /*8c6b0*/  PRMT R0, R14, 0x7632, R0 ;  /* 0x000076320e007816 */ /* 0x002fc40000000000 */
[----:B---3--:R-:W-:Y:S01]  /*8c6c0*/  PRMT R2, R15, 0x7632, R2 ;  /* 0x000076320f027816 */ /* 0x008fe20000000002 */
[----:B------:R-:W-:Y:S04]  /*8c6d0*/  STL [R1+0x15dc], R24 ;  /* 0x0015dc1801007387 */ /* 0x000fe80000100800 */
[----:B------:R0:W-:Y:S01]  /*8c6e0*/  STG.E.U16 [R6.64], R0 ;  /* 0x0000000006007986 */ /* 0x0001e2000c101506 */
[----:B------:R-:W-:Y:S02]  /*8c6f0*/  STG.E.U16 [R18.64], R15 ;  /* 0x0000000f12007986 */ /* 0x000fe4000c101506 */
[----:B--2---:R-:W2:Y:S02]  /*8c700*/  LDL.LU.64 R22, [R1+0xd08] ;  /* 0x000d080001167983 */ /* 0x004ea40000300a00 */
[----:B------:R1:W-:Y:S01]  /*8c710*/  STG.E.U16 [R10.64], R2 ;  /* 0x000000020a007986 */ /* 0x0003e2000c101506 */
[----:B0-----:R-:W3:Y:S01]  /*8c720*/  LDL.LU.64 R6, [R1+0xd00] ;  /* 0x000d000001067983 */ /* 0x001ee20000300a00 */
[----:B-1----:R-:W2:Y:S02]  /*8c730*/  LDL.LU R11, [R1+0x154] ;  /* 0x00015400010b7983 */ /* 0x002ea40000300800 */
[----:B------:R-:W2:Y:S02]  /*8c740*/  LDL.LU.64 R18, [R1+0xcf8] ;  /* 0x000cf80001127983 */ /* 0x000ea40000300a00 */
[----:B------:R-:W2:Y:S01]  /*8c750*/  LDL.LU R10, [R1+0xd4] ;  /* 0x0000d400010a7983 */ /* 0x000ea20000300800 */
[----:B------:R-:W2:Y:S04]  /*8c760*/  LDL.LU R26, [R1+0xc4] ;  /* 0x0000c400011a7983 */ /* 0x000ea80000300800 */
[----:B----4-:R0:W-:Y:S04]  /*8c770*/  STG.E.U16 [R28.64], R5 ;  /* 0x000000051c007986 */ /* 0x0101e8000c101506 */
[----:B--2---:R1:W-:Y:S01]  /*8c780*/  STL [R1+0x15f8], R26 ;  /* 0x0015f81a01007387 */ /* 0x0043e20000100800 */
[----:B------:R-:W2:Y:S02]  /*8c790*/  LDL.LU.64 R14, [R1+0xcf0] ;  /* 0x000cf000010e7983 */ /* 0x000ea40000300a00 */
[----:B0-----:R-:W4:Y:S02]  /*8c7a0*/  LDL.LU.64 R28, [R1+0xce8] ;  /* 0x000ce800011c7983 */ /* 0x001f240000300a00 */
[----:B------:R-:W2:Y:S01]  /*8c7b0*/  LDL.LU R8, [R1+0x54] ;  /* 0x0000540001087983 */ /* 0x000ea20000300800 */
[----:B-1----:R-:W2:Y:S01]  /*8c7c0*/  LDL.LU R26, [R1+0x144] ;  /* 0x00014400011a7983 */ /* 0x002ea20000300800 */
[----:B------:R-:W2:Y:S03]  /*8c7d0*/  LDL.LU.64 R24, [R1+0xca8] ;  /* 0x000ca80001187983 */ /* 0x000ea60000300a00 */
        /* <DEDUP_REMOVED lines=12> */
[----:B------:R-:W-:-:S02]  /*8c8a0*/  PRMT R0, R5, 0x7632, R0 ;  /* 0x0000763205007816 */ /* 0x000fc40000000000 */
[----:B------:R-:W-:-:S03]  /*8c8b0*/  PRMT R2, R11, 0x7632, R2 ;  /* 0x000076320b027816 */ /* 0x000fc60000000002 */
[----:B------:R-:W-:Y:S04]  /*8c8c0*/  STG.E.U16 [R22.64], R0 ;  /* 0x0000000016007986 */ /* 0x000fe8000c101506 */
[----:B--2---:R0:W-:Y:S04]  /*8c8d0*/  STL.64 [R1+0x1620], R24 ;  /* 0x0016201801007387 */ /* 0x0041e80000100a00 */
[----:B0-----:R-:W2:Y:S01]  /*8c8e0*/  LDL.LU.64 R24, [R1+0xce0] ;  /* 0x000ce00001187983 */ /* 0x001ea20000300a00 */
[----:B------:R-:W2:Y:S02]  /*8c8f0*/  LDL.LU R3, [R1+0x44] ;  /* 0x0000440001037983 */ /* 0x000ea40000300800 */
[----:B------:R-:W2:Y:S02]  /*8c900*/  LDL.LU.64 R12, [R1+0xca0] ;  /* 0x000ca000010c7983 */ /* 0x000ea40000300a00 */
[----:B------:R-:W2:Y:S01]  /*8c910*/  LDL.LU.64 R20, [R1+0xc98] ;  /* 0x000c980001147983 */ /* 0x000ea20000300a00 */
[----:B------:R-:W2:Y:S04]  /*8c920*/  LDL.LU.64 R16, [R1+0xc90] ;  /* 0x000c900001107983 */ /* 0x000ea80000300a00 */
[----:B---3--:R0:W-:Y:S01]  /*8c930*/  STG.E.U16 [R6.64], R11 ;  /* 0x0000000b06007986 */ /* 0x0081e2000c101506 */
[----:B------:R-:W-:Y:S01]  /*8c940*/  PRMT R0, R10, 0x7632, R0 ;  /* 0x000076320a007816 */ /* 0x000fe20000000000 */
[----:B------:R1:W-:Y:S02]  /*8c950*/  STG.E.U16 [R18.64], R2 ;  /* 0x0000000212007986 */ /* 0x0003e4000c101506 */
[----:B------:R3:W-:Y:S02]  /*8c960*/  STG.E.U16 [R14.64], R10 ;  /* 0x0000000a0e007986 */ /* 0x0007e4000c101506 */
[----:B----4-:R4:W-:Y:S04]  /*8c970*/  STG.E.U16 [R28.64], R0 ;  /* 0x000000001c007986 */ /* 0x0109e8000c101506 */
[----:B0-----:R-:W2:Y:S01]  /*8c980*/  LDL.LU.64 R6, [R1+0xc88] ;  /* 0x000c880001067983 */ /* 0x001ea20000300a00 */
[----:B------:R-:W2:Y:S02]  /*8c990*/  LDL.LU.64 R4, [R1+0xc70] ;  /* 0x000c700001047983 */ /* 0x000ea40000300a00 */
[----:B------:R-:W2:Y:S02]  /*8c9a0*/  LDL.LU.64 R22, [R1+0xc68] ;  /* 0x000c680001167983 */ /* 0x000ea40000300a00 */
[----:B-1----:R-:W2:Y:S01]  /*8c9b0*/  LDL.LU.64 R18, [R1+0xc60] ;  /* 0x000c600001127983 */ /* 0x002ea20000300a00 */
[----:B---3--:R-:W3:Y:S01]  /*8c9c0*/  LDL.LU.64 R14, [R1+0xc58] ;  /* 0x000c5800010e7983 */ /* 0x008ee20000300a00 */
[----:B------:R-:W3:Y:S02]  /*8c9d0*/  LDL.LU.64 R10, [R1+0xc50] ;  /* 0x000c5000010a7983 */ /* 0x000ee40000300a00 */
[----:B----4-:R-:W4:Y:S01]  /*8c9e0*/  LDL.LU.64 R28, [R1+0xc48] ;  /* 0x000c4800011c7983 */ /* 0x010f220000300a00 */
[----:B--2---:R0:W-:Y:S04]  /*8c9f0*/  STG.E.U16 [R24.64], R8 ;  /* 0x0000000818007986 */ /* 0x0041e8000c101506 */
[----:B0-----:R-:W2:Y:S01]  /*8ca00*/  LDL.LU.64 R24, [R1+0x1620] ;  /* 0x0016200001187983 */ /* 0x001ea20000300a00 */
[----:B------:R-:W-:-:S05]  /*8ca10*/  PRMT R2, R8, 0x7632, R2 ;  /* 0x0000763208027816 */ /* 0x000fca0000000002 */
[----:B--2---:R0:W-:Y:S04]  /*8ca20*/  STG.E.U16 [R24.64], R2 ;  /* 0x0000000218007986 */ /* 0x0041e8000c101506 */
[----:B0-----:R-:W2:Y:S01]  /*8ca30*/  LDL.LU.64 R24, [R1+0x1618] ;  /* 0x0016180001187983 */ /* 0x001ea20000300a00 */
[----:B------:R-:W-:-:S03]  /*8ca40*/  PRMT R0, R9, 0x7632, R0 ;  /* 0x0000763209007816 */ /* 0x000fc60000000000 */
[----:B--2---:R0:W-:Y:S04]  /*8ca50*/  STG.E.U16 [R24.64], R9 ;  /* 0x0000000918007986 */ /* 0x0041e8000c101506 */
[----:B0-----:R-:W2:Y:S01]  /*8ca60*/  LDL.LU.64 R24, [R1+0x1610] ;  /* 0x0016100001187983 */ /* 0x001ea20000300a00 */
[----:B------:R-:W3:Y:S03]  /*8ca70*/  LDL.LU.64 R8, [R1+0xc78] ;  /* 0x000c780001087983 */ /* 0x000ee60000300a00 */
[----:B--2---:R0:W-:Y:S04]  /*8ca80*/  STG.E.U16 [R24.64], R0 ;  /* 0x0000000018007986 */ /* 0x0041e8000c101506 */
[----:B0-----:R-:W2:Y:S01]  /*8ca90*/  LDL.LU.64 R24, [R1+0x1608] ;  /* 0x0016080001187983 */ /* 0x001ea20000300a00 */
[----:B------:R-:W-:-:S03]  /*8caa0*/  PRMT R2, R26, 0x7632, R2 ;  /* 0x000076321a027816 */ /* 0x000fc60000000002 */
        /* <DEDUP_REMOVED lines=9> */
[----:B--2---:R0:W-:Y:S01]  /*8cb40*/  STG.E.U16 [R24.64], R0 ;  /* 0x0000000018007986 */ /* 0x0041e2000c101506 */
[----:B------:R1:W-:Y:S03]  /*8cb50*/  STG.E.U16 [R12.64], R3 ;  /* 0x000000030c007986 */ /* 0x0003e6000c101506 */
[----:B0-----:R-:W2:Y:S01]  /*8cb60*/  LDL.LU R24, [R1+0x15dc] ;  /* 0x0015dc0001187983 */ /* 0x001ea20000300800 */
[----:B-1----:R-:W2:Y:S01]  /*8cb70*/  LDL.LU R13, [R1+0x15d8] ;  /* 0x0015d800010d7983 */ /* 0x002ea20000300800 */
[----:B------:R-:W-:-:S05]  /*8cb80*/  PRMT R2, R3, 0x7632, R2 ;  /* 0x0000763203027816 */ /* 0x000fca0000000002 */
[----:B------:R0:W-:Y:S04]  /*8cb90*/  STG.E.U16 [R20.64], R2 ;  /* 0x0000000214007986 */ /* 0x0001e8000c101506 */
[----:B0-----:R-:W3:Y:S01]  /*8cba0*/  LDL.LU R21, [R1+0x15d4] ;  /* 0x0015d40001157983 */ /* 0x001ee20000300800 */
[----:B--2---:R-:W-:-:S03]  /*8cbb0*/  PRMT R0, R13, 0x7632, R0 ;  /* 0x000076320d007816 */ /* 0x004fc60000000000 */
[----:B------:R0:W-:Y:S04]  /*8cbc0*/  STG.E.U16 [R16.64], R13 ;  /* 0x0000000d10007986 */ /* 0x0001e8000c101506 */
[----:B------:R1:W-:Y:S04]  /*8cbd0*/  STG.E.U16 [R6.64], R0 ;  /* 0x0000000006007986 */ /* 0x0003e8000c101506 */
[----:B0-----:R-:W2:Y:S01]  /*8cbe0*/  LDL.LU R17, [R1+0x15d0] ;  /* 0x0015d00001117983 */ /* 0x001ea20000300800 */
[----:B------:R-:W2:Y:S03]  /*8cbf0*/  LDL.LU.64 R12, [R1+0xc80] ;  /* 0x000c8000010c7983 */ /* 0x000ea60000300a00 */
[----:B-1----:R-:W2:Y:S01]  /*8cc00*/  LDL.LU.64 R6, [R1+0x15c8] ;  /* 0x0015c80001067983 */ /* 0x002ea20000300a00 */
[----:B------:R-:W3:Y:S03]  /*8cc10*/  LDL.LU R20, [R1+0x24] ;  /* 0x0000240001147983 */ /* 0x000ee60000300800 */
[----:B---3--:R0:W-:Y:S04]  /*8cc20*/  STL.64 [R1+0x15a0], R20 ;  /* 0x0015a01401007387 */ /* 0x0081e80000100a00 */
[----:B0-----:R-:W3:Y:S04]  /*8cc30*/  LDL.LU.64 R20, [R1+0xea0] ;  /* 0x000ea00001147983 */ /* 0x001ee80000300a00 */
[----:B---3--:R0:W-:Y:S04]  /*8cc40*/  STL [R1+0x15a8], R21 ;  /* 0x0015a81501007387 */ /* 0x0081e80000100800 */
[----:B0-----:R-:W3:Y:S01]  /*8cc50*/  LDL.LU R21, [R1+0xa4] ;  /* 0x0000a40001157983 */ /* 0x001ee20000300800 */
[----:B------:R-:W-:-:S03]  /*8cc60*/  PRMT R2, R26, 0x7632, R2 ;  /* 0x000076321a027816 */ /* 0x000fc60000000002 */
[----:B--2---:R-:W-:Y:S01]  /*8cc70*/  STG.E.U16 [R12.64], R26 ;  /* 0x0000001a0c007986 */ /* 0x004fe2000c101506 */
[----:B------:R-:W-:-:S03]  /*8cc80*/  PRMT R0, R24, 0x7632, R0 ;  /* 0x0000763218007816 */ /* 0x000fc60000000000 */
[----:B---3--:R0:W-:Y:S04]  /*8cc90*/  STL.64 [R1+0x15c0], R20 ;  /* 0x0015c01401007387 */ /* 0x0081e80000100a00 */
[----:B0-----:R-:W2:Y:S01]  /*8cca0*/  LDL.LU.64 R20, [R1+0xc40] ;  /* 0x000c400001147983 */ /* 0x001ea20000300a00 */
[----:B------:R-:W3:Y:S03]  /*8ccb0*/  LDL.LU R25, [R1+0x118] ;  /* 0x0001180001197983 */ /* 0x000ee60000300800 */
[----:B------:R0:W-:Y:S01]  /*8ccc0*/  STG.E.U16 [R8.64], R2 ;  /* 0x0000000208007986 */ /* 0x0001e2000c101506 */
[----:B------:R-:W-:Y:S02]  /*8ccd0*/  STG.E.U16 [R4.64], R24 ;  /* 0x0000001804007986 */ /* 0x000fe4000c101506 */
[----:B------:R1:W-:Y:S02]  /*8cce0*/  STG.E.U16 [R22.64], R0 ;  /* 0x0000000016007986 */ /* 0x0003e4000c101506 */
[----:B------:R-:W-:Y:S01]  /*8ccf0*/  STG.E.U16 [R18.64], R7 ;  /* 0x0000000712007986 */ /* 0x000fe2000c101506 */
[----:B0-----:R-:W-:-:S02]  /*8cd00*/  PRMT R2, R7, 0x7632, R2 ;  /* 0x0000763207027816 */ /* 0x001fc40000000002 */
[----:B-1----:R-:W-:-:S03]  /*8cd10*/  PRMT R0, R17, 0x7632, R0 ;  /* 0x0000763211007816 */ /* 0x002fc60000000000 */
[----:B------:R-:W-:Y:S01]  /*8cd20*/  STG.E.U16 [R14.64], R2 ;  /* 0x000000020e007986 */ /* 0x000fe2000c101506 */
[----:B------:R-:W-:Y:S03]  /*8cd30*/  STG.E.U16 [R10.64], R17 ;  /* 0x000000110a007986 */ /* 0x000fe6000c101506 */
[----:B---3--:R0:W-:Y:S04]  /*8cd40*/  STL [R1+0x1570], R25 ;  /* 0x0015701901007387 */ /* 0x0081e80000100800 */
[----:B0-----:R-:W3:Y:S01]  /*8cd50*/  LDL.LU R25, [R1+0x198] ;  /* 0x0001980001197983 */ /* 0x001ee20000300800 */
        /* <DEDUP_REMOVED lines=17> */
[----:B------:R-:W-:Y:S01]  /*8ce70*/  PRMT R2, R6, 0x7632, R2 ;  /* 0x0000763206027816 */ /* 0x000fe20000000002 */
[----:B----4-:R-:W-:Y:S02]  /*8ce80*/  STG.E.U16 [R28.64], R0 ;  /* 0x000000001c007986 */ /* 0x010fe4000c101506 */
[----:B--2---:R0:W-:Y:S04]  /*8ce90*/  STL.64 [R1+0x15b8], R16 ;  /* 0x0015b81001007387 */ /* 0x0041e80000100a00 */
[----:B0-----:R-:W2:Y:S01]  /*8cea0*/  LDL.LU.64 R16, [R1+0xeb0] ;  /* 0x000eb00001107983 */ /* 0x001ea20000300a00 */
[----:B------:R-:W4:Y:S02]  /*8ceb0*/  LDL.LU R3, [R1+0x98] ;  /* 0x0000980001037983 */ /* 0x000f240000300800 */
[----:B------:R-:W3:Y:S02]  /*8cec0*/  LDL.LU.64 R12, [R1+0xf10] ;  /* 0x000f1000010c7983 */ /* 0x000ee40000300a00 */
[----:B------:R-:W3:Y:S01]  /*8ced0*/  LDL.LU.64 R8, [R1+0xf08] ;  /* 0x000f080001087983 */ /* 0x000ee20000300a00 */
[----:B------:R-:W3:Y:S01]  /*8cee0*/  LDL.LU R18, [R1+0x18] ;  /* 0x0000180001127983 */ /* 0x000ee20000300800 */
[----:B------:R-:W3:Y:S02]  /*8cef0*/  LDL.LU.64 R4, [R1+0xf00] ;  /* 0x000f000001047983 */ /* 0x000ee40000300a00 */
[----:B------:R-:W3:Y:S02]  /*8cf00*/  LDL.LU.64 R22, [R1+0xf18] ;  /* 0x000f180001167983 */ /* 0x000ee40000300a00 */
[----:B------:R-:W3:Y:S01]  /*8cf10*/  LDL.LU R19, [R1+0x188] ;  /* 0x0001880001137983 */ /* 0x000ee20000300800 */
[----:B------:R-:W3:Y:S01]  /*8cf20*/  LDL.LU.64 R14, [R1+0xf30] ;  /* 0x000f3000010e7983 */ /* 0x000ee20000300a00 */
[----:B------:R-:W3:Y:S02]  /*8cf30*/  LDL.LU.64 R10, [R1+0xf28] ;  /* 0x000f2800010a7983 */ /* 0x000ee40000300a00 */
[----:B------:R-:W3:Y:S02]  /*8cf40*/  LDL.LU R24, [R1+0x108] ;  /* 0x0001080001187983 */ /* 0x000ee40000300800 */
[----:B------:R-:W3:Y:S01]  /*8cf50*/  LDL.LU.64 R28, [R1+0xf20] ;  /* 0x000f2000011c7983 */ /* 0x000ee20000300a00 */
[----:B------:R-:W3:Y:S04]  /*8cf60*/  LDL.LU R26, [R1+0x88] ;  /* 0x00008800011a7983 */ /* 0x000ee80000300800 */
[----:B------:R0:W-:Y:S04]  /*8cf70*/  STG.E.U16 [R20.64], R6 ;  /* 0x0000000614007986 */ /* 0x0001e8000c101506 */
[----:B0-----:R-:W3:Y:S01]  /*8cf80*/  LDL.LU.64 R20, [R1+0x15c0] ;  /* 0x0015c00001147983 */ /* 0x001ee20000300a00 */
[----:B------:R-:W4:Y:S03]  /*8cf90*/  LDL.LU.64 R6, [R1+0xf38] ;  /* 0x000f380001067983 */ /* 0x000f260000300a00 */
[----:B--2---:R0:W-:Y:S04]  /*8cfa0*/  STG.E.U16 [R16.64], R2 ;  /* 0x0000000210007986 */ /* 0x0041e8000c101506 */
[----:B0-----:R-:W2:Y:S01]  /*8cfb0*/  LDL.LU.64 R16, [R1+0x15b8] ;  /* 0x0015b80001107983 */ /* 0x001ea20000300a00 */
[----:B---3--:R-:W-:-:S03]  /*8cfc0*/  PRMT R0, R21, 0x7632, R0 ;  /* 0x0000763215007816 */ /* 0x008fc60000000000 */
[----:B--2---:R0:W-:Y:S04]  /*8cfd0*/  STG.E.U16 [R16.64], R21 ;  /* 0x0000001510007986 */ /* 0x0041e8000c101506 */
[----:B0-----:R-:W2:Y:S01]  /*8cfe0*/  LDL.LU.64 R16, [R1+0x15b0] ;  /* 0x0015b00001107983 */ /* 0x001ea20000300a00 */
[----:B------:R-:W3:Y:S03]  /*8cff0*/  LDL.LU R21, [R1+0x15a8] ;  /* 0x0015a80001157983 */ /* 0x000ee60000300800 */
[----:B---3--:R0:W-:Y:S04]  /*8d000*/  STG.E.U16 [R20.64], R0 ;  /* 0x0000000014007986 */ /* 0x0081e8000c101506 */
[----:B0-----:R-:W2:Y:S04]  /*8d010*/  LDL.LU.64 R20, [R1+0x15a0] ;  /* 0x0015a00001147983 */ /* 0x001ea80000300a00 */
        /* <DEDUP_REMOVED lines=17> */
[----:B---3--:R-:W-:-:S02]  /*8d130*/  PRMT R0, R25, 0x7632, R0 ;  /* 0x0000763219007816 */ /* 0x008fc40000000000 */
[----:B----4-:R-:W-:Y:S01]  /*8d140*/  PRMT R2, R3, 0x7632, R2 ;  /* 0x0000763203027816 */ /* 0x010fe20000000002 */
[----:B--2---:R0:W-:Y:S04]  /*8d150*/  STG.E.U16 [R16.64], R25 ;  /* 0x0000001910007986 */ /* 0x0041e8000c101506 */
[----:B0-----:R-:W2:Y:S01]  /*8d160*/  LDL.LU.64 R16, [R1+0x1560] ;  /* 0x0015600001107983 */ /* 0x001ea20000300a00 */
[----:B------:R0:W-:Y:S02]  /*8d170*/  STG.E.U16 [R20.64], R0 ;  /* 0x0000000014007986 */ /* 0x0001e4000c101506 */
[----:B0-----:R-:W-:Y:S01]  /*8d180*/  PRMT R0, R18, 0x7632, R0 ;  /* 0x0000763212007816 */ /* 0x001fe20000000000 */
[----:B--2---:R-:W-:Y:S01]  /*8d190*/  STG.E.U16 [R16.64], R3 ;  /* 0x0000000310007986 */ /* 0x004fe2000c101506 */
[----:B------:R0:W-:Y:S02]  /*8d1a0*/  STG.E.U16 [R12.64], R2 ;  /* 0x000000020c007986 */ /* 0x0001e4000c101506 */
[----:B------:R-:W-:Y:S02]  /*8d1b0*/  STG.E.U16 [R8.64], R18 ;  /* 0x0000001208007986 */ /* 0x000fe4000c101506 */
[----:B------:R1:W-:Y:S01]  /*8d1c0*/  STG.E.U16 [R4.64], R0 ;  /* 0x0000000004007986 */ /* 0x0003e2000c101506 */
[----:B------:R-:W-:Y:S01]  /*8d1d0*/  STG.E.U16 [R22.64], R19 ;  /* 0x0000001316007986 */ /* 0x000fe2000c101506 */
[----:B0-----:R-:W-:-:S02]  /*8d1e0*/  PRMT R2, R19, 0x7632, R2 ;  /* 0x0000763213027816 */ /* 0x001fc40000000002 */
[----:B-1----:R-:W-:-:S03]  /*8d1f0*/  PRMT R0, R24, 0x7632, R0 ;  /* 0x0000763218007816 */ /* 0x002fc60000000000 */
[----:B------:R0:W-:Y:S01]  /*8d200*/  STG.E.U16 [R14.64], R2 ;  /* 0x000000020e007986 */ /* 0x0001e2000c101506 */
[----:B------:R-:W-:Y:S02]  /*8d210*/  STG.E.U16 [R10.64], R24 ;  /* 0x000000180a007986 */ /* 0x000fe4000c101506 */
[----:B------:R-:W-:Y:S02]  /*8d220*/  STG.E.U16 [R28.64], R0 ;  /* 0x000000001c007986 */ /* 0x000fe4000c101506 */
[----:B------:R1:W-:Y:S01]  /*8d230*/  STG.E.U16 [R6.64], R26 ;  /* 0x0000001a06007986 */ /* 0x0003e2000c101506 */
[----:B0-----:R-:W2:Y:S01]  /*8d240*/  LDL.LU.64 R14, [R1+0xf50] ;  /* 0x000f5000010e7983 */ /* 0x001ea20000300a00 */
[----:B-1----:R-:W-:-:S05]  /*8d250*/  MOV R7, R27 ;  /* 0x0000001b00077202 */ /* 0x002fca0000000f00 */
[----:B------:R0:W-:Y:S04]  /*8d260*/  STL [R1+0x1550], R7 ;  /* 0x0015500701007387 */ /* 0x0001e80000100800 */
[----:B0-----:R-:W3:Y:S01]  /*8d270*/  LDL.LU R7, [R1+0x8] ;  /* 0x0000080001077983 */ /* 0x001ee20000300800 */
[----:B------:R-:W4:Y:S01]  /*8d280*/  LDL.LU.64 R28, [R1+0xf40] ;  /* 0x000f4000011c7983 */ /* 0x000f220000300a00 */
[----:B------:R-:W-:Y:S02]  /*8d290*/  PRMT R2, R26, 0x7632, R2 ;  /* 0x000076321a027816 */ /* 0x000fe40000000002 */
[----:B----4-:R0:W-:Y:S04]  /*8d2a0*/  STL.64 [R1+0x1558], R28 ;  /* 0x0015581c01007387 */ /* 0x0101e80000100a00 */
[----:B0-----:R-:W3:Y:S01]  /*8d2b0*/  LDL.LU.64 R28, [R1+0xf48] ;  /* 0x000f4800011c7983 */ /* 0x001ee20000300a00 */
[----:B------:R-:W4:Y:S02]  /*8d2c0*/  LDL.LU R10, [R1+0x178] ;  /* 0x00017800010a7983 */ /* 0x000f240000300800 */
[----:B------:R-:W2:Y:S02]  /*8d2d0*/  LDL.LU R6, [R1+0xf8] ;  /* 0x0000f80001067983 */ /* 0x000ea40000300800 */
        /* <DEDUP_REMOVED lines=8> */
[----:B0-----:R-:W4:Y:S01]  /*8d360*/  LDL.LU.64 R26, [R1+0xf58] ;  /* 0x000f5800011a7983 */ /* 0x001f220000300a00 */
[----:B------:R-:W2:Y:S02]  /*8d370*/  LDL.LU R17, [R1+0x78] ;  /* 0x0000780001117983 */ /* 0x000ea40000300800 */
        /* <DEDUP_REMOVED lines=14> */
[----:B------:R-:W2:Y:S01]  /*8d460*/  LDL.LU.64 R8, [R1+0xfb8] ;  /* 0x000fb80001087983 */ /* 0x000ea20000300a00 */
[----:B------:R-:W2:Y:S01]  /*8d470*/  LDL.LU R3, [R1+0x68] ;  /* 0x0000680001037983 */ /* 0x000ea20000300800 */
[----:B------:R-:W2:Y:S02]  /*8d480*/  LDL.LU.64 R4, [R1+0xfd0] ;  /* 0x000fd00001047983 */ /* 0x000ea40000300a00 */
[----:B------:R-:W2:Y:S02]  /*8d490*/  LDL.LU.64 R22, [R1+0xfc8] ;  /* 0x000fc80001167983 */ /* 0x000ea40000300a00 */
[----:B------:R-:W2:Y:S01]  /*8d4a0*/  LDL.LU.64 R18, [R1+0xfc0] ;  /* 0x000fc00001127983 */ /* 0x000ea20000300a00 */
[----:B------:R-:W2:Y:S01]  /*8d4b0*/  LDL.LU R11, [R1+0x158] ;  /* 0x00015800010b7983 */ /* 0x000ea20000300800 */
[----:B------:R-:W2:Y:S02]  /*8d4c0*/  LDL.LU R24, [R1+0xd8] ;  /* 0x0000d80001187983 */ /* 0x000ea40000300800 */
[----:B------:R-:W2:Y:S02]  /*8d4d0*/  LDL.LU.64 R14, [R1+0xfd8] ;  /* 0x000fd800010e7983 */ /* 0x000ea40000300a00 */
[----:B------:R-:W2:Y:S01]  /*8d4e0*/  LDL.LU.64 R28, [R1+0x1558] ;  /* 0x00155800011c7983 */ /* 0x000ea20000300a00 */
[----:B------:R-:W-:-:S02]  /*8d4f0*/  PRMT R0, R7, 0x7632, R0 ;  /* 0x0000763207007816 */ /* 0x000fc40000000000 */
[----:B------:R-:W3:Y:S04]  /*8d500*/  LDL.LU R7, [R1+0x1550] ;  /* 0x0015500001077983 */ /* 0x000ee80000300800 */
        /* <DEDUP_REMOVED lines=8> */
[----:B------:R-:W-:-:S03]  /*8d590*/  PRMT R0, R6, 0x7632, R0 ;  /* 0x0000763206007816 */ /* 0x000fc60000000000 */
[----:B----4-:R0:W-:Y:S04]  /*8d5a0*/  STG.E.U16 [R26.64], R6 ;  /* 0x000000061a007986 */ /* 0x0101e8000c101506 */
[----:B0-----:R-:W4:Y:S01]  /*8d5b0*/  LDL.LU.64 R26, [R1+0x1530] ;  /* 0x00153000011a7983 */ /* 0x001f220000300a00 */
[----:B------:R-:W2:Y:S01]  /*8d5c0*/  LDL.LU R6, [R1+0x1528] ;  /* 0x0015280001067983 */ /* 0x000ea20000300800 */
[----:B------:R-:W-:Y:S02]  /*8d5d0*/  PRMT R2, R17, 0x7632, R2 ;  /* 0x0000763211027816 */ /* 0x000fe40000000002 */
[----:B----4-:R0:W-:Y:S04]  /*8d5e0*/  STG.E.U16 [R26.64], R0 ;  /* 0x000000001a007986 */ /* 0x0101e8000c101506 */
[----:B0-----:R-:W4:Y:S04]  /*8d5f0*/  LDL.LU.64 R26, [R1+0x1520] ;  /* 0x00152000011a7983 */ /* 0x001f280000300a00 */
[----:B----4-:R0:W-:Y:S01]  /*8d600*/  STG.E.U16 [R26.64], R17 ;  /* 0x000000111a007986 */ /* 0x0101e2000c101506 */
[----:B------:R1:W-:Y:S03]  /*8d610*/  STG.E.U16 [R20.64], R2 ;  /* 0x0000000214007986 */ /* 0x0003e6000c101506 */
[----:B0-----:R-:W4:Y:S01]  /*8d620*/  LDL.LU.64 R26, [R1+0x1518] ;  /* 0x00151800011a7983 */ /* 0x001f220000300a00 */
[----:B-1----:R-:W4:Y:S03]  /*8d630*/  LDL.LU.64 R20, [R1+0x1510] ;  /* 0x0015100001147983 */ /* 0x002f260000300a00 */
[----:B----4-:R0:W-:Y:S04]  /*8d640*/  STG.E.U16 [R20.64], R26 ;  /* 0x0000001a14007986 */ /* 0x0101e8000c101506 */
[----:B0-----:R-:W4:Y:S01]  /*8d650*/  LDL.LU.64 R20, [R1+0x1508] ;  /* 0x0015080001147983 */ /* 0x001f220000300a00 */
[----:B------:R-:W-:Y:S01]  /*8d660*/  PRMT R0, R26, 0x7632, R0 ;  /* 0x000076321a007816 */ /* 0x000fe20000000000 */
[----:B------:R0:W-:Y:S02]  /*8d670*/  STL [R1+0x1420], R27 ;  /* 0x0014201b01007387 */ /* 0x0001e40000100800 */
[----:B0-----:R-:W2:Y:S04]  /*8d680*/  LDL.LU.64 R26, [R1+0xfb0] ;  /* 0x000fb000011a7983 */ /* 0x001ea80000300a00 */
[----:B----4-:R0:W-:Y:S04]  /*8d690*/  STG.E.U16 [R20.64], R0 ;  /* 0x0000000014007986 */ /* 0x0101e8000c101506 */
[----:B0-----:R-:W4:Y:S01]  /*8d6a0*/  LDL.LU.64 R20, [R1+0x1500] ;  /* 0x0015000001147983 */ /* 0x001f220000300a00 */
[----:B------:R-:W-:-:S02]  /*8d6b0*/  PRMT R2, R25, 0x7632, R2 ;  /* 0x0000763219027816 */ /* 0x000fc40000000002 */
[----:B---3--:R-:W-:Y:S01]  /*8d6c0*/  PRMT R0, R16, 0x7632, R0 ;  /* 0x0000763210007816 */ /* 0x008fe20000000000 */
[----:B----4-:R0:W-:Y:S04]  /*8d6d0*/  STG.E.U16 [R20.64], R25 ;  /* 0x0000001914007986 */ /* 0x0101e8000c101506 */
[----:B0-----:R-:W3:Y:S01]  /*8d6e0*/  LDL.LU.64 R20, [R1+0x14f8] ;  /* 0x0014f80001147983 */ /* 0x001ee20000300a00 */
[----:B--2---:R0:W-:Y:S02]  /*8d6f0*/  STG.E.U16 [R26.64], R2 ;  /* 0x000000021a007986 */ /* 0x0041e4000c101506 */
[----:B0-----:R-:W-:Y:S01]  /*8d700*/  PRMT R2, R3, 0x7632, R2 ;  /* 0x0000763203027816 */ /* 0x001fe20000000002 */
[----:B---3--:R-:W-:Y:S01]  /*8d710*/  STG.E.U16 [R20.64], R16 ;  /* 0x0000001014007986 */ /* 0x008fe2000c101506 */
[----:B------:R0:W-:Y:S02]  /*8d720*/  STG.E.U16 [R12.64], R0 ;  /* 0x000000000c007986 */ /* 0x0001e4000c101506 */
[----:B------:R1:W-:Y:S02]  /*8d730*/  STG.E.U16 [R8.64], R3 ;  /* 0x0000000308007986 */ /* 0x0003e4000c101506 */
[----:B------:R2:W-:Y:S01]  /*8d740*/  STG.E.U16 [R4.64], R2 ;  /* 0x0000000204007986 */ /* 0x0005e2000c101506 */
[----:B------:R-:W-:Y:S01]  /*8d750*/  STG.E.U16 [R22.64], R6 ;  /* 0x0000000616007986 */ /* 0x000fe2000c101506 */
[----:B0-----:R-:W-:-:S03]  /*8d760*/  PRMT R0, R6, 0x7632, R0 ;  /* 0x0000763206007816 */ /* 0x001fc60000000000 */
[----:B-1----:R-:W3:Y:S01]  /*8d770*/  LDL.LU.64 R8, [R1+0xfe8] ;  /* 0x000fe80001087983 */ /* 0x002ee20000300a00 */
[----:B--2---:R-:W-:-:S03]  /*8d780*/  PRMT R2, R11, 0x7632, R2 ;  /* 0x000076320b027816 */ /* 0x004fc60000000002 */
[----:B------:R-:W-:Y:S01]  /*8d790*/  STG.E.U16 [R18.64], R0 ;  /* 0x0000000012007986 */ /* 0x000fe2000c101506 */
[----:B------:R-:W-:Y:S02]  /*8d7a0*/  STG.E.U16 [R14.64], R11 ;  /* 0x0000000b0e007986 */ /* 0x000fe4000c101506 */
[----:B------:R0:W-:Y:S02]  /*8d7b0*/  STG.E.U16 [R28.64], R2 ;  /* 0x000000021c007986 */ /* 0x0001e4000c101506 */
[----:B0-----:R-:W2:Y:S01]  /*8d7c0*/  LDL.LU.64 R28, [R1+0xfe0] ;  /* 0x000fe000011c7983 */ /* 0x001ea20000300a00 */
[----:B------:R-:W4:Y:S02]  /*8d7d0*/  LDL.LU R11, [R1+0x58] ;  /* 0x00005800010b7983 */ /* 0x000f240000300800 */
[----:B------:R-:W2:Y:S02]  /*8d7e0*/  LDL.LU R22, [R1+0x148] ;  /* 0x0001480001167983 */ /* 0x000ea40000300800 */
[----:B------:R-:W2:Y:S01]  /*8d7f0*/  LDL.LU R6, [R1+0xc8] ;  /* 0x0000c80001067983 */ /* 0x000ea20000300800 */
        /* <DEDUP_REMOVED lines=18> */
[----:B------:R-:W2:Y:S01]  /*8d920*/  LDL.LU.64 R18, [R1+0x1048] ;  /* 0x0010480001127983 */ /* 0x000ea20000300a00 */
[----:B------:R-:W-:Y:S01]  /*8d930*/  PRMT R0, R24, 0x7632, R0 ;  /* 0x0000763218007816 */ /* 0x000fe20000000000 */
[----:B---3--:R-:W-:Y:S04]  /*8d940*/  STG.E.U16 [R8.64], R24 ;  /* 0x0000001808007986 */ /* 0x008fe8000c101506 */
[----:B------:R-:W-:Y:S04]  /*8d950*/  STG.E.U16 [R28.64], R0 ;  /* 0x000000001c007986 */ /* 0x000fe8000c101506 */
[----:B--2---:R0:W-:Y:S04]  /*8d960*/  STL.64 [R1+0x1498], R18 ;  /* 0x0014981201007387 */ /* 0x0041e80000100a00 */
[----:B----4-:R1:W-:Y:S04]  /*8d970*/  STG.E.U16 [R14.64], R11 ;  /* 0x0000000b0e007986 */ /* 0x0103e8000c101506 */
[----:B0-----:R-:W2:Y:S01]  /*8d980*/  LDL.LU.64 R18, [R1+0x1050] ;  /* 0x0010500001127983 */ /* 0x001ea20000300a00 */
[----:B------:R-:W3:Y:S02]  /*8d990*/  LDL.LU R23, [R1+0x138] ;  /* 0x0001380001177983 */ /* 0x000ee40000300800 */
[----:B------:R-:W4:Y:S02]  /*8d9a0*/  LDL.LU R3, [R1+0xb8] ;  /* 0x0000b80001037983 */ /* 0x000f240000300800 */
[----:B------:R-:W2:Y:S01]  /*8d9b0*/  LDL.LU.64 R26, [R1+0x1058] ;  /* 0x00105800011a7983 */ /* 0x000ea20000300a00 */
[----:B------:R-:W2:Y:S01]  /*8d9c0*/  LDL.LU.64 R20, [R1+0x1070] ;  /* 0x0010700001147983 */ /* 0x000ea20000300a00 */
[----:B------:R-:W4:Y:S02]  /*8d9d0*/  LDL.LU.64 R16, [R1+0x1068] ;  /* 0x0010680001107983 */ /* 0x000f240000300a00 */
[----:B------:R-:W2:Y:S02]  /*8d9e0*/  LDL.LU.64 R12, [R1+0x1060] ;  /* 0x00106000010c7983 */ /* 0x000ea40000300a00 */
[----:B------:R-:W2:Y:S01]  /*8d9f0*/  LDL.LU R4, [R1+0x38] ;  /* 0x0000380001047983 */ /* 0x000ea20000300800 */
[----:B------:R-:W2:Y:S01]  /*8da00*/  LDL.LU.64 R8, [R1+0x1078] ;  /* 0x0010780001087983 */ /* 0x000ea20000300a00 */
[----:B------:R-:W2:Y:S02]  /*8da10*/  LDL.LU.64 R24, [R1+0x1098] ;  /* 0x0010980001187983 */ /* 0x000ea40000300a00 */
[----:B------:R-:W2:Y:S02]  /*8da20*/  LDL.LU.64 R28, [R1+0x1090] ;  /* 0x00109000011c7983 */ /* 0x000ea40000300a00 */
        /* <DEDUP_REMOVED lines=8> */
[----:B---3--:R0:W-:Y:S03]  /*8dab0*/  STL [R1+0x13a0], R11 ;  /* 0x0013a00b01007387 */ /* 0x0081e60000100800 */
[----:B0-----:R-:W3:Y:S04]  /*8dac0*/  LDL.LU.64 R10, [R1+0x1040] ;  /* 0x00104000010a7983 */ /* 0x001ee80000300a00 */
        /* <DEDUP_REMOVED lines=8> */
[----:B------:R-:W-:-:S03]  /*8db50*/  PRMT R0, R6, 0x7632, R0 ;  /* 0x0000763206007816 */ /* 0x000fc60000000000 */
[----:B--2---:R0:W-:Y:S04]  /*8db60*/  STG.E.U16 [R14.64], R6 ;  /* 0x000000060e007986 */ /* 0x0041e8000c101506 */
[----:B0-----:R-:W2:Y:S01]  /*8db70*/  LDL.LU.64 R14, [R1+0x14b0] ;  /* 0x0014b000010e7983 */ /* 0x001ea20000300a00 */
[----:B------:R-:W-:-:S03]  /*8db80*/  PRMT R2, R5, 0x7632, R2 ;  /* 0x0000763205027816 */ /* 0x000fc60000000002 */
[----:B--2---:R0:W-:Y:S04]  /*8db90*/  STG.E.U16 [R14.64], R0 ;  /* 0x000000000e007986 */ /* 0x0041e8000c101506 */
[----:B0-----:R-:W2:Y:S04]  /*8dba0*/  LDL.LU.64 R14, [R1+0x14a8] ;  /* 0x0014a800010e7983 */ /* 0x001ea80000300a00 */
[----:B--2---:R0:W-:Y:S01]  /*8dbb0*/  STG.E.U16 [R14.64], R5 ;  /* 0x000000050e007986 */ /* 0x0041e2000c101506 */
[----:B------:R1:W-:Y:S03]  /*8dbc0*/  STG.E.U16 [R18.64], R2 ;  /* 0x0000000212007986 */ /* 0x0003e6000c101506 */
[----:B0-----:R-:W2:Y:S01]  /*8dbd0*/  LDL.LU.64 R14, [R1+0x14a0] ;  /* 0x0014a000010e7983 */ /* 0x001ea20000300a00 */
[----:B-1----:R-:W2:Y:S01]  /*8dbe0*/  LDL.LU.64 R18, [R1+0x1498] ;  /* 0x0014980001127983 */ /* 0x002ea20000300a00 */
[----:B------:R-:W-:-:S02]  /*8dbf0*/  PRMT R2, R23, 0x7632, R2 ;  /* 0x0000763217027816 */ /* 0x000fc40000000002 */
[----:B--2---:R0:W-:Y:S04]  /*8dc00*/  STG.E.U16 [R18.64], R14 ;  /* 0x0000000e12007986 */ /* 0x0041e8000c101506 */
[----:B0-----:R-:W2:Y:S01]  /*8dc10*/  LDL.LU.64 R18, [R1+0x1490] ;  /* 0x0014900001127983 */ /* 0x001ea20000300a00 */
[----:B------:R-:W-:-:S05]  /*8dc20*/  PRMT R0, R14, 0x7632, R0 ;  /* 0x000076320e007816 */ /* 0x000fca0000000000 */
[----:B---3--:R0:W-:Y:S01]  /*8dc30*/  STG.E.U16 [R10.64], R0 ;  /* 0x000000000a007986 */ /* 0x0081e2000c101506 */
[----:B------:R-:W-:Y:S02]  /*8dc40*/  STG.E.U16 [R26.64], R23 ;  /* 0x000000171a007986 */ /* 0x000fe4000c101506 */
[----:B------:R1:W-:Y:S02]  /*8dc50*/  STG.E.U16 [R20.64], R2 ;  /* 0x0000000214007986 */ /* 0x0003e4000c101506 */
[----:B----4-:R-:W-:Y:S01]  /*8dc60*/  STG.E.U16 [R16.64], R3 ;  /* 0x0000000310007986 */ /* 0x010fe2000c101506 */
[----:B------:R-:W-:Y:S01]  /*8dc70*/  STL [R1+0x13b0], R15 ;  /* 0x0013b00f01007387 */ /* 0x000fe20000100800 */
[----:B0-----:R-:W-:Y:S02]  /*8dc80*/  PRMT R0, R3, 0x7632, R0 ;  /* 0x0000763203007816 */ /* 0x001fe40000000000 */
[----:B-1----:R-:W-:-:S03]  /*8dc90*/  PRMT R2, R4, 0x7632, R2 ;  /* 0x0000763204027816 */ /* 0x002fc60000000002 */
[----:B------:R-:W-:Y:S01]  /*8dca0*/  STG.E.U16 [R12.64], R0 ;  /* 0x000000000c007986 */ /* 0x000fe2000c101506 */
[----:B------:R-:W-:Y:S02]  /*8dcb0*/  STG.E.U16 [R8.64], R4 ;  /* 0x0000000408007986 */ /* 0x000fe4000c101506 */
[----:B------:R-:W-:Y:S01]  /*8dcc0*/  STG.E.U16 [R24.64], R2 ;  /* 0x0000000218007986 */ /* 0x000fe2000c101506 */
[----:B--2---:R0:W-:Y:S04]  /*8dcd0*/  STG.E.U16 [R28.64], R18 ;  /* 0x000000121c007986 */ /* 0x0041e8000c101506 */
[----:B0-----:R-:W2:Y:S01]  /*8dce0*/  LDL.LU.64 R28, [R1+0x1088] ;  /* 0x00108800011c7983 */ /* 0x001ea20000300a00 */
[----:B------:R-:W3:Y:S03]  /*8dcf0*/  LDL.LU R23, [R1+0x28] ;  /* 0x0000280001177983 */ /* 0x000ee60000300800 */
[----:B---3--:R0:W-:Y:S04]  /*8dd00*/  STL.64 [R1+0x1460], R22 ;  /* 0x0014601601007387 */ /* 0x0081e80000100a00 */
[----:B0-----:R-:W3:Y:S04]  /*8dd10*/  LDL.LU.64 R22, [R1+0x10e8] ;  /* 0x0010e80001167983 */ /* 0x001ee80000300a00 */
[----:B---3--:R0:W-:Y:S04]  /*8dd20*/  STL [R1+0x1480], R22 ;  /* 0x0014801601007387 */ /* 0x0081e80000100800 */
[----:B0-----:R-:W3:Y:S01]  /*8dd30*/  LDL.LU R22, [R1+0x128] ;  /* 0x0001280001167983 */ /* 0x001ee20000300800 */
[----:B------:R0:W-:Y:S03]  /*8dd40*/  STL [R1+0x1468], R23 ;  /* 0x0014681701007387 */ /* 0x0001e60000100800 */
[----:B0-----:R-:W4:Y:S01]  /*8dd50*/  LDL.LU R23, [R1+0xa8] ;  /* 0x0000a80001177983 */ /* 0x001f220000300800 */
        /* <DEDUP_REMOVED lines=21> */
[----:B------:R-:W2:Y:S02]  /*8deb0*/  LDL.LU R21, [R1+0x11c] ;  /* 0x00011c0001157983 */ /* 0x000ea40000300800 */
[----:B------:R-:W2:Y:S02]  /*8dec0*/  LDL.LU R25, [R1+0x9c] ;  /* 0x00009c0001197983 */ /* 0x000ea40000300800 */
[----:B------:R-:W2:Y:S01]  /*8ded0*/  LDL.LU.64 R14, [R1+0x11c0] ;  /* 0x0011c000010e7983 */ /* 0x000ea20000300a00 */
[----:B------:R-:W2:Y:S01]  /*8dee0*/  LDL.LU.64 R10, [R1+0x11b8] ;  /* 0x0011b800010a7983 */ /* 0x000ea20000300a00 */
[----:B------:R-:W2:Y:S02]  /*8def0*/  LDL.LU R20, [R1+0x1c] ;  /* 0x00001c0001147983 */ /* 0x000ea40000300800 */
[----:B------:R-:W2:Y:S02]  /*8df00*/  LDL.LU.64 R16, [R1+0x11b0] ;  /* 0x0011b00001107983 */ /* 0x000ea40000300a00 */
[----:B------:R-:W2:Y:S01]  /*8df10*/  LDL.LU R3, [R1+0x18c] ;  /* 0x00018c0001037983 */ /* 0x000ea20000300800 */
[----:B------:R-:W2:Y:S01]  /*8df20*/  LDL.LU R24, [R1+0x10c] ;  /* 0x00010c0001187983 */ /* 0x000ea20000300800 */
[----:B------:R0:W-:Y:S03]  /*8df30*/  STL [R1+0x1338], R19 ;  /* 0x0013381301007387 */ /* 0x0001e60000100800 */
[----:B------:R1:W-:Y:S04]  /*8df40*/  STG.E.U16 [R28.64], R0 ;  /* 0x000000001c007986 */ /* 0x0003e8000c101506 */
[----:B0-----:R-:W2:Y:S01]  /*8df50*/  LDL.LU.64 R18, [R1+0x1170] ;  /* 0x0011700001127983 */ /* 0x001ea20000300a00 */
[----:B------:R-:W2:Y:S02]  /*8df60*/  LDL.LU.64 R12, [R1+0x11f8] ;  /* 0x0011f800010c7983 */ /* 0x000ea40000300a00 */
[----:B------:R-:W2:Y:S02]  /*8df70*/  LDL.LU.64 R8, [R1+0x1238] ;  /* 0x0012380001087983 */ /* 0x000ea40000300a00 */
[----:B------:R-:W2:Y:S01]  /*8df80*/  LDL.LU.64 R4, [R1+0x1230] ;  /* 0x0012300001047983 */ /* 0x000ea20000300a00 */
[----:B-1----:R-:W2:Y:S04]  /*8df90*/  LDL.LU.64 R28, [R1+0x1228] ;  /* 0x00122800011c7983 */ /* 0x002ea80000300a00 */
[----:B---3--:R0:W-:Y:S04]  /*8dfa0*/  STG.E.U16 [R26.64], R22 ;  /* 0x000000161a007986 */ /* 0x0081e8000c101506 */
[----:B0-----:R-:W3:Y:S01]  /*8dfb0*/  LDL.LU.64 R26, [R1+0x1488] ;  /* 0x00148800011a7983 */ /* 0x001ee20000300a00 */
[----:B------:R-:W-:-:S02]  /*8dfc0*/  PRMT R2, R22, 0x7632, R2 ;  /* 0x0000763216027816 */ /* 0x000fc40000000002 */
[----:B------:R-:W2:Y:S03]  /*8dfd0*/  LDL.LU R22, [R1+0x1480] ;  /* 0x0014800001167983 */ /* 0x000ea60000300800 */
[----:B---3--:R0:W-:Y:S04]  /*8dfe0*/  STG.E.U16 [R26.64], R2 ;  /* 0x000000021a007986 */ /* 0x0081e8000c101506 */
[----:B0-----:R-:W3:Y:S01]  /*8dff0*/  LDL.LU.64 R26, [R1+0x1478] ;  /* 0x00147800011a7983 */ /* 0x001ee20000300a00 */
[----:B----4-:R-:W-:-:S03]  /*8e000*/  PRMT R0, R23, 0x7632, R0 ;  /* 0x0000763217007816 */ /* 0x010fc60000000000 */
[----:B---3--:R0:W-:Y:S04]  /*8e010*/  STG.E.U16 [R26.64], R23 ;  /* 0x000000171a007986 */ /* 0x0081e8000c101506 */
[----:B0-----:R-:W3:Y:S01]  /*8e020*/  LDL.LU.64 R26, [R1+0x1470] ;  /* 0x00147000011a7983 */ /* 0x001ee20000300a00 */
[----:B------:R-:W2:Y:S03]  /*8e030*/  LDL.LU R23, [R1+0x1468] ;  /* 0x0014680001177983 */ /* 0x000ea60000300800 */
[----:B--2---:R0:W-:Y:S04]  /*8e040*/  STG.E.U16 [R22.64], R0 ;  /* 0x0000000016007986 */ /* 0x0041e8000c101506 */
[----:B0-----:R-:W3:Y:S04]  /*8e050*/  LDL.LU.64 R22, [R1+0x1460] ;  /* 0x0014600001167983 */ /* 0x001ee80000300a00 */
[----:B---3--:R0:W-:Y:S04]  /*8e060*/  STG.E.U16 [R26.64], R23 ;  /* 0x000000171a007986 */ /* 0x0081e8000c101506 */
        /* <DEDUP_REMOVED lines=15> */
[----:B------:R-:W-:-:S03]  /*8e160*/  PRMT R0, R21, 0x7632, R0 ;  /* 0x0000763215007816 */ /* 0x000fc60000000000 */
[----:B--2---:R0:W-:Y:S04]  /*8e170*/  STG.E.U16 [R26.64], R2 ;  /* 0x000000021a007986 */ /* 0x0041e8000c101506 */
[----:B0-----:R-:W2:Y:S01]  /*8e180*/  LDL.LU.64 R26, [R1+0x1428] ;  /* 0x00142800011a7983 */ /* 0x001ea20000300a00 */
[----:B------:R-:W-:-:S03]  /*8e190*/  PRMT R2, R25, 0x7632, R2 ;  /* 0x0000763219027816 */ /* 0x000fc60000000002 */
[----:B--2---:R0:W-:Y:S01]  /*8e1a0*/  STG.E.U16 [R26.64], R21 ;  /* 0x000000151a007986 */ /* 0x0041e2000c101506 */
[----:B---3--:R1:W-:Y:S02]  /*8e1b0*/  STG.E.U16 [R22.64], R0 ;  /* 0x0000000016007986 */ /* 0x0083e4000c101506 */
[----:B------:R-:W-:Y:S02]  /*8e1c0*/  STG.E.U16 [R18.64], R25 ;  /* 0x0000001912007986 */ /* 0x000fe4000c101506 */
[----:B------:R2:W-:Y:S01]  /*8e1d0*/  STG.E.U16 [R14.64], R2 ;  /* 0x000000020e007986 */ /* 0x0005e2000c101506 */
[----:B------:R-:W-:Y:S04]  /*8e1e0*/  STG.E.U16 [R10.64], R20 ;  /* 0x000000140a007986 */ /* 0x000fe8000c101506 */
[----:B0-----:R-:W3:Y:S01]  /*8e1f0*/  LDL.LU R27, [R1+0x1420] ;  /* 0x00142000011b7983 */ /* 0x001ee20000300800 */
[----:B-1----:R-:W-:-:S02]  /*8e200*/  PRMT R0, R20, 0x7632, R0 ;  /* 0x0000763214007816 */ /* 0x002fc40000000000 */
[----:B--2---:R-:W-:-:S03]  /*8e210*/  PRMT R2, R3, 0x7632, R2 ;  /* 0x0000763203027816 */ /* 0x004fc60000000002 */
[----:B------:R-:W-:Y:S01]  /*8e220*/  STG.E.U16 [R16.64], R0 ;  /* 0x0000000010007986 */ /* 0x000fe2000c101506 */
[----:B------:R0:W-:Y:S02]  /*8e230*/  STG.E.U16 [R12.64], R3 ;  /* 0x000000030c007986 */ /* 0x0001e4000c101506 */
[----:B------:R-:W-:Y:S02]  /*8e240*/  STG.E.U16 [R8.64], R2 ;  /* 0x0000000208007986 */ /* 0x000fe4000c101506 */
[----:B------:R1:W-:Y:S01]  /*8e250*/  STG.E.U16 [R4.64], R24 ;  /* 0x0000001804007986 */ /* 0x0003e2000c101506 */
[----:B0-----:R-:W2:Y:S01]  /*8e260*/  LDL.LU.64 R12, [R1+0x11f0] ;  /* 0x0011f000010c7983 */ /* 0x001ea20000300a00 */
[----:B------:R-:W4:Y:S01]  /*8e270*/  LDL.LU R3, [R1+0x8c] ;  /* 0x00008c0001037983 */ /* 0x000f220000300800 */
[----:B------:R-:W-:Y:S01]  /*8e280*/  PRMT R0, R24, 0x7632, R0 ;  /* 0x0000763218007816 */ /* 0x000fe20000000000 */
[----:B-1----:R-:W2:Y:S02]  /*8e290*/  LDL.LU R4, [R1+0xc] ;  /* 0x00000c0001047983 */ /* 0x002ea40000300800 */
[----:B------:R-:W-:Y:S01]  /*8e2a0*/  IMAD.MOV.U32 R24, RZ, RZ, R7 ;  /* 0x000000ffff187224 */ /* 0x000fe200078e0007 */
[----:B------:R-:W2:Y:S01]  /*8e2b0*/  LDL.LU R8, [R1+0x17c] ;  /* 0x00017c0001087983 */ /* 0x000ea20000300800 */
[----:B------:R-:W2:Y:S02]  /*8e2c0*/  LDL.LU R7, [R1+0xfc] ;  /* 0x0000fc0001077983 */ /* 0x000ea40000300800 */
[----:B------:R-:W3:Y:S02]  /*8e2d0*/  LDL.LU R26, [R1+0x7c] ;  /* 0x00007c00011a7983 */ /* 0x000ee40000300800 */
        /* <DEDUP_REMOVED lines=16> */
[----:B0-----:R-:W2:Y:S04]  /*8e3e0*/  LDL.LU.64 R14, [R1+0x1168] ;  /* 0x00116800010e7983 */ /* 0x001ea80000300a00 */
[----:B--2---:R0:W-:Y:S04]  /*8e3f0*/  STL.64 [R1+0x13c0], R14 ;  /* 0x0013c00e01007387 */ /* 0x0041e80000100a00 */
[----:B0-----:R-:W2:Y:S04]  /*8e400*/  LDL.LU.64 R14, [R1+0x1198] ;  /* 0x00119800010e7983 */ /* 0x001ea80000300a00 */
[----:B--2---:R0:W-:Y:S04]  /*8e410*/  STL.64 [R1+0x13c8], R14 ;  /* 0x0013c80e01007387 */ /* 0x0041e80000100a00 */
[----:B0-----:R-:W2:Y:S04]  /*8e420*/  LDL.LU.64 R14, [R1+0x11a0] ;  /* 0x0011a000010e7983 */ /* 0x001ea80000300a00 */
[----:B------:R-:W-:Y:S01]  /*8e430*/  STG.E.U16 [R28.64], R0 ;  /* 0x000000001c007986 */ /* 0x000fe2000c101506 */
[----:B----4-:R-:W-:Y:S01]  /*8e440*/  PRMT R2, R3, 0x7632, R2 ;  /* 0x0000763203027816 */ /* 0x010fe20000000002 */
[----:B------:R-:W-:Y:S04]  /*8e450*/  STG.E.U16 [R12.64], R3 ;  /* 0x000000030c007986 */ /* 0x000fe8000c101506 */
[----:B---3--:R-:W-:Y:S04]  /*8e460*/  STG.E.U16 [R26.64], R2 ;  /* 0x000000021a007986 */ /* 0x008fe8000c101506 */
[----:B--2---:R0:W-:Y:S04]  /*8e470*/  STL.64 [R1+0x13d0], R14 ;  /* 0x0013d00e01007387 */ /* 0x0041e80000100a00 */
[----:B0-----:R-:W2:Y:S01]  /*8e480*/  LDL.LU.64 R14, [R1+0x11a8] ;  /* 0x0011a800010e7983 */ /* 0x001ea20000300a00 */
[----:B------:R-:W3:Y:S02]  /*8e490*/  LDL.LU R6, [R1+0x16c] ;  /* 0x00016c0001067983 */ /* 0x000ee40000300800 */
[----:B------:R-:W4:Y:S02]  /*8e4a0*/  LDL.LU.64 R28, [R1+0x1188] ;  /* 0x00118800011c7983 */ /* 0x000f240000300a00 */
[----:B------:R-:W2:Y:S01]  /*8e4b0*/  LDL.LU R9, [R1+0xec] ;  /* 0x0000ec0001097983 */ /* 0x000ea20000300800 */
[----:B------:R-:W2:Y:S01]  /*8e4c0*/  LDL.LU.64 R22, [R1+0x1160] ;  /* 0x0011600001167983 */ /* 0x000ea20000300a00 */
[----:B------:R-:W2:Y:S02]  /*8e4d0*/  LDL.LU R25, [R1+0x6c] ;  /* 0x00006c0001197983 */ /* 0x000ea40000300800 */
[----:B------:R-:W2:Y:S02]  /*8e4e0*/  LDL.LU.64 R18, [R1+0x1140] ;  /* 0x0011400001127983 */ /* 0x000ea40000300a00 */
[----:B------:R-:W2:Y:S01]  /*8e4f0*/  LDL.LU.64 R10, [R1+0x1138] ;  /* 0x00113800010a7983 */ /* 0x000ea20000300a00 */
[----:B------:R-:W2:Y:S01]  /*8e500*/  LDL.LU.64 R20, [R1+0x1130] ;  /* 0x0011300001147983 */ /* 0x000ea20000300a00 */
[----:B------:R-:W2:Y:S02]  /*8e510*/  LDL.LU.64 R16, [R1+0x1108] ;  /* 0x0011080001107983 */ /* 0x000ea40000300a00 */
[----:B------:R-:W2:Y:S02]  /*8e520*/  LDL.LU.64 R12, [R1+0x1128] ;  /* 0x00112800010c7983 */ /* 0x000ea40000300a00 */
[----:B------:R-:W2:Y:S01]  /*8e530*/  LDL.LU R3, [R1+0x15c] ;  /* 0x00015c0001037983 */ /* 0x000ea20000300800 */
[----:B------:R-:W2:Y:S01]  /*8e540*/  LDL.LU.64 R26, [R1+0x1418] ;  /* 0x00141800011a7983 */ /* 0x000ea20000300a00 */
        /* <DEDUP_REMOVED lines=15> */
[----:B------:R-:W3:Y:S03]  /*8e640*/  LDL.LU R7, [R1+0x13e0] ;  /* 0x0013e00001077983 */ /* 0x000ee60000300800 */
[----:B--2---:R0:W-:Y:S04]  /*8e650*/  STG.E.U16 [R26.64], R0 ;  /* 0x000000001a007986 */ /* 0x0041e8000c101506 */
        /* <DEDUP_REMOVED lines=9> */
[----:B------:R-:W4:Y:S01]  /*8e6f0*/  LDL.LU.64 R26, [R1+0x1180] ;  /* 0x00118000011a7983 */ /* 0x000f220000300a00 */
[----:B---3--:R-:W-:Y:S02]  /*8e700*/  PRMT R2, R6, 0x7632, R2 ;  /* 0x0000763206027816 */ /* 0x008fe40000000002 */
[----:B--2---:R0:W-:Y:S04]  /*8e710*/  STG.E.U16 [R14.64], R0 ;  /* 0x000000000e007986 */ /* 0x0041e8000c101506 */
[----:B0-----:R-:W2:Y:S01]  /*8e720*/  LDL.LU.64 R14, [R1+0x13b8] ;  /* 0x0013b800010e7983 */ /* 0x001ea20000300a00 */
[----:B------:R-:W-:-:S03]  /*8e730*/  PRMT R0, R9, 0x7632, R0 ;  /* 0x0000763209007816 */ /* 0x000fc60000000000 */
[----:B--2---:R0:W-:Y:S01]  /*8e740*/  STG.E.U16 [R14.64], R6 ;  /* 0x000000060e007986 */ /* 0x0041e2000c101506 */
[----:B----4-:R1:W-:Y:S02]  /*8e750*/  STG.E.U16 [R28.64], R2 ;  /* 0x000000021c007986 */ /* 0x0103e4000c101506 */
[----:B------:R-:W-:Y:S02]  /*8e760*/  STG.E.U16 [R26.64], R9 ;  /* 0x000000091a007986 */ /* 0x000fe4000c101506 */
[----:B------:R2:W-:Y:S01]  /*8e770*/  STG.E.U16 [R22.64], R0 ;  /* 0x0000000016007986 */ /* 0x0005e2000c101506 */
[----:B------:R-:W-:Y:S04]  /*8e780*/  STG.E.U16 [R18.64], R25 ;  /* 0x0000001912007986 */ /* 0x000fe8000c101506 */
[----:B0-----:R-:W3:Y:S01]  /*8e790*/  LDL.LU R15, [R1+0x13b0] ;  /* 0x0013b000010f7983 */ /* 0x001ee20000300800 */
[----:B-1----:R-:W-:Y:S01]  /*8e7a0*/  PRMT R2, R25, 0x7632, R2 ;  /* 0x0000763219027816 */ /* 0x002fe20000000002 */
[----:B------:R-:W4:Y:S01]  /*8e7b0*/  LDL.LU.64 R28, [R1+0x13a8] ;  /* 0x0013a800011c7983 */ /* 0x000f220000300a00 */
[----:B--2---:R-:W-:-:S03]  /*8e7c0*/  PRMT R0, R7, 0x7632, R0 ;  /* 0x0000763207007816 */ /* 0x004fc60000000000 */
[----:B------:R0:W-:Y:S01]  /*8e7d0*/  STG.E.U16 [R10.64], R2 ;  /* 0x000000020a007986 */ /* 0x0001e2000c101506 */
[----:B------:R-:W-:Y:S02]  /*8e7e0*/  STG.E.U16 [R20.64], R7 ;  /* 0x0000000714007986 */ /* 0x000fe4000c101506 */
[----:B------:R1:W-:Y:S02]  /*8e7f0*/  STG.E.U16 [R16.64], R0 ;  /* 0x0000000010007986 */ /* 0x0003e4000c101506 */
[----:B------:R2:W-:Y:S01]  /*8e800*/  STG.E.U16 [R12.64], R3 ;  /* 0x000000030c007986 */ /* 0x0005e2000c101506 */
[----:B0-----:R-:W-:Y:S01]  /*8e810*/  PRMT R2, R3, 0x7632, R2 ;  /* 0x0000763203027816 */ /* 0x001fe20000000002 */
[----:B-1----:R-:W3:Y:S01]  /*8e820*/  LDL.LU.64 R16, [R1+0x1118] ;  /* 0x0011180001107983 */ /* 0x002ee20000300a00 */
[----:B--2---:R-:W2:Y:S02]  /*8e830*/  LDL.LU.64 R12, [R1+0x1100] ;  /* 0x00110000010c7983 */ /* 0x004ea40000300a00 */
[----:B------:R-:W2:Y:S01]  /*8e840*/  LDL.LU.64 R10, [R1+0x10e0] ;  /* 0x0010e000010a7983 */ /* 0x000ea20000300a00 */
[----:B------:R0:W-:Y:S01]  /*8e850*/  STG.E.U16 [R4.64], R2 ;  /* 0x0000000204007986 */ /* 0x0001e2000c101506 */
[----:B------:R-:W2:Y:S03]  /*8e860*/  LDL.LU R3, [R1+0x14c] ;  /* 0x00014c0001037983 */ /* 0x000ea60000300800 */
[----:B0-----:R-:W2:Y:S01]  /*8e870*/  LDL.LU R4, [R1+0xcc] ;  /* 0x0000cc0001047983 */ /* 0x001ea20000300800 */
[----:B------:R-:W3:Y:S03]  /*8e880*/  LDL.LU R14, [R1+0x4c] ;  /* 0x00004c00010e7983 */ /* 0x000ee60000300800 */
        /* <DEDUP_REMOVED lines=18> */
[----:B0-----:R-:W2:Y:S01]  /*8e9b0*/  LDL.LU.64 R18, [R1+0xbd8] ;  /* 0x000bd80001127983 */ /* 0x001ea20000300a00 */
[----:B----4-:R-:W-:-:S02]  /*8e9c0*/  PRMT R0, R29, 0x7632, R0 ;  /* 0x000076321d007816 */ /* 0x010fc40000000000 */
[----:B------:R-:W-:Y:S01]  /*8e9d0*/  PRMT R2, R28, 0x7632, R2 ;  /* 0x000076321c027816 */ /* 0x000fe20000000002 */
[----:B------:R-:W-:Y:S02]  /*8e9e0*/  STG.E.U16 [R16.64], R29 ;  /* 0x0000001d10007986 */ /* 0x000fe4000c101506 */
[----:B------:R-:W-:Y:S02]  /*8e9f0*/  STG.E.U16 [R12.64], R0 ;  /* 0x000000000c007986 */ /* 0x000fe4000c101506 */
[----:B------:R-:W-:Y:S01]  /*8ea00*/  STG.E.U16 [R10.64], R28 ;  /* 0x0000001c0a007986 */ /* 0x000fe2000c101506 */
[----:B---3--:R-:W-:Y:S04]  /*8ea10*/  STG.E.U16 [R14.64], R2 ;  /* 0x000000020e007986 */ /* 0x008fe8000c101506 */
[----:B--2---:R0:W-:Y:S04]  /*8ea20*/  STL.64 [R1+0x1350], R18 ;  /* 0x0013501201007387 */ /* 0x0041e80000100a00 */
[----:B0-----:R-:W2:Y:S01]  /*8ea30*/  LDL.LU.64 R18, [R1+0x1080] ;  /* 0x0010800001127983 */ /* 0x001ea20000300a00 */
[----:B------:R-:W3:Y:S02]  /*8ea40*/  LDL.LU R9, [R1+0x13c] ;  /* 0x00013c0001097983 */ /* 0x000ee40000300800 */
[----:B------:R-:W4:Y:S02]  /*8ea50*/  LDL.LU R5, [R1+0xbc] ;  /* 0x0000bc0001057983 */ /* 0x000f240000300800 */
[----:B------:R-:W2:Y:S01]  /*8ea60*/  LDL.LU.64 R6, [R1+0x9b0] ;  /* 0x0009b00001067983 */ /* 0x000ea20000300a00 */
[----:B------:R-:W2:Y:S01]  /*8ea70*/  LDL.LU.64 R26, [R1+0x7f8] ;  /* 0x0007f800011a7983 */ /* 0x000ea20000300a00 */
[----:B------:R-:W2:Y:S02]  /*8ea80*/  LDL.LU R25, [R1+0x3c] ;  /* 0x00003c0001197983 */ /* 0x000ea40000300800 */
[----:B------:R-:W2:Y:S02]  /*8ea90*/  LDL.LU.64 R22, [R1+0x828] ;  /* 0x0008280001167983 */ /* 0x000ea40000300a00 */
[----:B------:R-:W2:Y:S01]  /*8eaa0*/  LDL.LU.64 R20, [R1+0x810] ;  /* 0x0008100001147983 */ /* 0x000ea20000300a00 */
[----:B------:R-:W2:Y:S01]  /*8eab0*/  LDL.LU.64 R16, [R1+0x7d0] ;  /* 0x0007d00001107983 */ /* 0x000ea20000300a00 */
[----:B------:R-:W2:Y:S02]  /*8eac0*/  LDL.LU.64 R12, [R1+0x798] ;  /* 0x00079800010c7983 */ /* 0x000ea40000300a00 */
[----:B------:R-:W2:Y:S02]  /*8ead0*/  LDL.LU R11, [R1+0x13a0] ;  /* 0x0013a000010b7983 */ /* 0x000ea40000300800 */
[----:B------:R-:W2:Y:S01]  /*8eae0*/  LDL.LU.64 R28, [R1+0x778] ;  /* 0x00077800011c7983 */ /* 0x000ea20000300a00 */
[----:B------:R-:W2:Y:S04]  /*8eaf0*/  LDL.LU.64 R14, [R1+0x1398] ;  /* 0x00139800010e7983 */ /* 0x000ea80000300a00 */
[----:B--2---:R0:W-:Y:S04]  /*8eb00*/  STG.E.U16 [R14.64], R11 ;  /* 0x0000000b0e007986 */ /* 0x0041e8000c101506 */
[----:B0-----:R-:W2:Y:S01]  /*8eb10*/  LDL.LU.64 R14, [R1+0x1390] ;  /* 0x00139000010e7983 */ /* 0x001ea20000300a00 */
[----:B------:R-:W-:-:S02]  /*8eb20*/  PRMT R0, R11, 0x7632, R0 ;  /* 0x000076320b007816 */ /* 0x000fc40000000000 */
        /* <DEDUP_REMOVED lines=26> */
[----:B0-----:R-:W2:Y:S01]  /*8ecd0*/  LDL.LU R19, [R1+0x1338] ;  /* 0x0013380001137983 */ /* 0x001ea20000300800 */
[----:B----4-:R-:W-:Y:S01]  /*8ece0*/  PRMT R0, R5, 0x7632, R0 ;  /* 0x0000763205007816 */ /* 0x010fe20000000000 */
[----:B------:R-:W-:Y:S02]  /*8ecf0*/  STG.E.U16 [R14.64], R9 ;  /* 0x000000090e007986 */ /* 0x000fe4000c101506 */
[----:B------:R-:W-:Y:S01]  /*8ed00*/  STG.E.U16 [R10.64], R2 ;  /* 0x000000020a007986 */ /* 0x000fe2000c101506 */
[----:B------:R-:W-:Y:S01]  /*8ed10*/  STG.E.U16 [R6.64], R5 ;  /* 0x0000000506007986 */ /* 0x000fe2000c101506 */
[----:B------:R0:W-:Y:S02]  /*8ed20*/  STG.E.U16 [R26.64], R0 ;  /* 0x000000001a007986 */ /* 0x0001e4000c101506 */
[----:B------:R-:W-:Y:S01]  /*8ed30*/  STG.E.U16 [R22.64], R25 ;  /* 0x0000001916007986 */ /* 0x000fe2000c101506 */
[----:B0-----:R-:W-:-:S05]  /*8ed40*/  PRMT R0, R25, 0x7632, R0 ;  /* 0x0000763219007816 */ /* 0x001fca0000000000 */
[----:B------:R-:W-:Y:S04]  /*8ed50*/  STG.E.U16 [R20.64], R0 ;  /* 0x0000000014007986 */ /* 0x000fe8000c101506 */
[----:B--2---:R0:W-:Y:S01]  /*8ed60*/  STG.E.U16 [R16.64], R19 ;  /* 0x0000001310007986 */ /* 0x0041e2000c101506 */
[----:B------:R-:W-:-:S03]  /*8ed70*/  PRMT R2, R19, 0x7632, R2 ;  /* 0x0000763213027816 */ /* 0x000fc60000000002 */
[----:B0-----:R-:W2:Y:S01]  /*8ed80*/  LDL.LU R16, [R1+0x230] ;  /* 0x0002300001107983 */ /* 0x001ea20000300800 */
[----:B------:R-:W2:Y:S02]  /*8ed90*/  LDL.LU R17, [R1+0x234] ;  /* 0x0002340001117983 */ /* 0x000ea40000300800 */
[----:B------:R-:W3:Y:S02]  /*8eda0*/  LDL.LU R18, [R1+0x238] ;  /* 0x0002380001127983 */ /* 0x000ee40000300800 */
[----:B------:R-:W3:Y:S01]  /*8edb0*/  LDL.LU R19, [R1+0x23c] ;  /* 0x00023c0001137983 */ /* 0x000ee20000300800 */
[----:B------:R0:W-:Y:S04]  /*8edc0*/  STG.E.U16 [R12.64], R2 ;  /* 0x000000020c007986 */ /* 0x0001e8000c101506 */
[----:B---3--:R-:W-:Y:S01]  /*8edd0*/  STL.64 [R1+0x12d8], R18 ;  /* 0x0012d81201007387 */ /* 0x008fe20000100a00 */
[----:B--2---:R1:W-:Y:S02]  /*8ede0*/  STL.64 [R1+0x12d0], R16 ;  /* 0x0012d01001007387 */ /* 0x0043e40000100a00 */
[----:B0-----:R-:W2:Y:S02]  /*8edf0*/  LDL.LU R12, [R1+0x220] ;  /* 0x00022000010c7983 */ /* 0x001ea40000300800 */
[----:B------:R-:W2:Y:S01]  /*8ee00*/  LDL.LU R13, [R1+0x224] ;  /* 0x00022400010d7983 */ /* 0x000ea20000300800 */
[----:B------:R-:W3:Y:S01]  /*8ee10*/  LDL.LU R14, [R1+0x228] ;  /* 0x00022800010e7983 */ /* 0x000ee20000300800 */
[----:B------:R-:W3:Y:S03]  /*8ee20*/  LDL.LU R15, [R1+0x22c] ;  /* 0x00022c00010f7983 */ /* 0x000ee60000300800 */
[----:B---3--:R-:W-:Y:S01]  /*8ee30*/  STL.64 [R1+0x12e8], R14 ;  /* 0x0012e80e01007387 */ /* 0x008fe20000100a00 */
[----:B--2---:R-:W-:Y:S02]  /*8ee40*/  STL.64 [R1+0x12e0], R12 ;  /* 0x0012e00c01007387 */ /* 0x004fe40000100a00 */
[----:B-1----:R-:W2:Y:S02]  /*8ee50*/  LDL.LU R16, [R1+0x250] ;  /* 0x0002500001107983 */ /* 0x002ea40000300800 */
[----:B------:R-:W2:Y:S01]  /*8ee60*/  LDL.LU R17, [R1+0x254] ;  /* 0x0002540001117983 */ /* 0x000ea20000300800 */
[----:B------:R-:W3:Y:S01]  /*8ee70*/  LDL.LU R18, [R1+0x258] ;  /* 0x0002580001127983 */ /* 0x000ee20000300800 */
[----:B------:R-:W3:Y:S02]  /*8ee80*/  LDL.LU R19, [R1+0x25c] ;  /* 0x00025c0001137983 */ /* 0x000ee40000300800 */
[----:B------:R-:W4:Y:S02]  /*8ee90*/  LDL.LU.64 R22, [R1+0x768] ;  /* 0x0007680001167983 */ /* 0x000f240000300a00 */
[----:B----4-:R0:W-:Y:S04]  /*8eea0*/  STL.64 [R1+0x1318], R22 ;  /* 0x0013181601007387 */ /* 0x0101e80000100a00 */
[----:B0-----:R-:W4:Y:S04]  /*8eeb0*/  LDL.LU.64 R22, [R1+0x770] ;  /* 0x0007700001167983 */ /* 0x001f280000300a00 */
[----:B----4-:R0:W-:Y:S04]  /*8eec0*/  STL.64 [R1+0x1328], R22 ;  /* 0x0013281601007387 */ /* 0x0101e80000100a00 */
[----:B0-----:R-:W4:Y:S04]  /*8eed0*/  LDL.LU.64 R22, [R1+0x7a0] ;  /* 0x0007a00001167983 */ /* 0x001f280000300a00 */
[----:B----4-:R0:W-:Y:S04]  /*8eee0*/  STL.64 [R1+0x1330], R22 ;  /* 0x0013301601007387 */ /* 0x0101e80000100a00 */
[----:B0-----:R-:W4:Y:S01]  /*8eef0*/  LDL.LU.64 R22, [R1+0x7c0] ;  /* 0x0007c00001167983 */ /* 0x001f220000300a00 */
[----:B------:R-:W2:Y:S03]  /*8ef00*/  LDL.LU.64 R20, [R1+0x750] ;  /* 0x0007500001147983 */ /* 0x000ea60000300a00 */
[----:B--2---:R0:W-:Y:S04]  /*8ef10*/  STL.64 [R1+0x1308], R20 ;  /* 0x0013081401007387 */ /* 0x0041e80000100a00 */
[----:B0-----:R-:W2:Y:S01]  /*8ef20*/  LDL.LU.64 R20, [R1+0x760] ;  /* 0x0007600001147983 */ /* 0x001ea20000300a00 */
[----:B---3--:R-:W-:Y:S02]  /*8ef30*/  STL.64 [R1+0x12f8], R18 ;  /* 0x0012f81201007387 */ /* 0x008fe40000100a00 */
[----:B------:R-:W-:Y:S02]  /*8ef40*/  STL.64 [R1+0x12f0], R16 ;  /* 0x0012f01001007387 */ /* 0x000fe40000100a00 */
[----:B------:R-:W3:Y:S01]  /*8ef50*/  LDL.LU R12, [R1+0x260] ;  /* 0x00026000010c7983 */ /* 0x000ee20000300800 */
[----:B------:R-:W3:Y:S01]  /*8ef60*/  LDL.LU R13, [R1+0x264] ;  /* 0x00026400010d7983 */ /* 0x000ee20000300800 */
[----:B------:R-:W-:-:S03]  /*8ef70*/  PRMT R0, R4, 0x7632, R0 ;  /* 0x0000763204007816 */ /* 0x000fc60000000000 */
[----:B------:R-:W-:Y:S04]  /*8ef80*/  STG.E.U16 [R28.64], R4 ;  /* 0x000000041c007986 */ /* 0x000fe8000c101506 */
[----:B----4-:R-:W-:Y:S04]  /*8ef90*/  STG.E.U16 [R22.64], R0 ;  /* 0x0000000016007986 */ /* 0x010fe8000c101506 */
[----:B---3--:R0:W-:Y:S01]  /*8efa0*/  STL.64 [R1+0x1300], R12 ;  /* 0x0013000c01007387 */ /* 0x0081e20000100a00 */
[----:B------:R-:W3:Y:S02]  /*8efb0*/  LDL.LU R14, [R1+0x268] ;  /* 0x00026800010e7983 */ /* 0x000ee40000300800 */
[----:B------:R-:W3:Y:S01]  /*8efc0*/  LDL.LU R15, [R1+0x26c] ;  /* 0x00026c00010f7983 */ /* 0x000ee20000300800 */
[----:B0-----:R-:W4:Y:S01]  /*8efd0*/  LDL.LU.64 R12, [R1+0x378] ;  /* 0x00037800010c7983 */ /* 0x001f220000300a00 */
        /* <DEDUP_REMOVED lines=16> */
[----:B------:R-:W2:Y:S01]  /*8f0e0*/  LDL.LU.64 R22, [R1+0x1330] ;  /* 0x0013300001167983 */ /* 0x000ea20000300a00 */
[----:B------:R-:W-:-:S02]  /*8f0f0*/  PRMT R2, R3, 0x7632, R2 ;  /* 0x0000763203027816 */ /* 0x000fc40000000002 */
[----:B--2---:R0:W-:Y:S04]  /*8f100*/  STG.E.U16 [R22.64], R3 ;  /* 0x0000000316007986 */ /* 0x0041e8000c101506 */
[----:B0-----:R-:W2:Y:S01]  /*8f110*/  LDL.LU.64 R22, [R1+0x1328] ;  /* 0x0013280001167983 */ /* 0x001ea20000300a00 */
[----:B------:R-:W3:Y:S03]  /*8f120*/  LDL.LU R3, [R1+0x1320] ;  /* 0x0013200001037983 */ /* 0x000ee60000300800 */
[----:B--2---:R0:W-:Y:S04]  /*8f130*/  STG.E.U16 [R22.64], R2 ;  /* 0x0000000216007986 */ /* 0x0041e8000c101506 */
[----:B0-----:R-:W2:Y:S01]  /*8f140*/  LDL.LU.64 R22, [R1+0x1318] ;  /* 0x0013180001167983 */ /* 0x001ea20000300a00 */
[----:B------:R-:W-:-:S03]  /*8f150*/  PRMT R0, R8, 0x7632, R0 ;  /* 0x0000763208007816 */ /* 0x000fc60000000000 */
[----:B--2---:R0:W-:Y:S02]  /*8f160*/  STG.E.U16 [R22.64], R8 ;  /* 0x0000000816007986 */ /* 0x0041e4000c101506 */
[----:B------:R1:W-:Y:S02]  /*8f170*/  STG.E.U16 [R20.64], R0 ;  /* 0x0000000014007986 */ /* 0x0003e4000c101506 */
[----:B0-----:R-:W2:Y:S01]  /*8f180*/  LDL.LU R23, [R1+0x1310] ;  /* 0x0013100001177983 */ /* 0x001ea20000300800 */
[----:B-1----:R-:W3:Y:S03]  /*8f190*/  LDL.LU.64 R20, [R1+0x1308] ;  /* 0x0013080001147983 */ /* 0x002ee60000300a00 */
[----:B------:R-:W0:Y:S01]  /*8f1a0*/  S2R R8, SR_TID.X ;  /* 0x0000000000087919 */ /* 0x000e220000002100 */
[----:B------:R-:W4:Y:S01]  /*8f1b0*/  LDL.LU R0, [R1+0x125c] ;  /* 0x00125c0001007983 */ /* 0x000f220000300800 */
[----:B0-----:R-:W-:-:S02]  /*8f1c0*/  LOP3.LUT R8, R8, 0x1c, RZ, 0xc0, !PT ;  /* 0x0000001c08087812 */ /* 0x001fc400078ec0ff */
[----:B--2---:R-:W-:Y:S01]  /*8f1d0*/  PRMT R2, R23, 0x7632, R2 ;  /* 0x0000763217027816 */ /* 0x004fe20000000002 */
[----:B---3--:R0:W-:Y:S04]  /*8f1e0*/  STG.E.U16 [R20.64], R23 ;  /* 0x0000001714007986 */ /* 0x0081e8000c101506 */
[----:B----4-:R1:W-:Y:S01]  /*8f1f0*/  STG.E.U16 [R12.64], R2 ;  /* 0x000000020c007986 */ /* 0x0103e2000c101506 */
[----:B------:R-:W-:Y:S06]  /*8f200*/  BAR.SYNC.DEFER_BLOCKING 0x0 ;  /* 0x0000000000007b1d */ /* 0x000fec0000010000 */
[----:B0-----:R-:W2:Y:S01]  /*8f210*/  LDL.LU R20, [R1+0x240] ;  /* 0x0002400001147983 */ /* 0x001ea20000300800 */
[----:B------:R-:W2:Y:S02]  /*8f220*/  LDL.LU R21, [R1+0x244] ;  /* 0x0002440001157983 */ /* 0x000ea40000300800 */
[----:B------:R-:W2:Y:S02]  /*8f230*/  LDL.LU R22, [R1+0x248] ;  /* 0x0002480001167983 */ /* 0x000ea40000300800 */
[----:B------:R-:W2:Y:S01]  /*8f240*/  LDL.LU R23, [R1+0x24c] ;  /* 0x00024c0001177983 */ /* 0x000ea20000300800 */
[----:B-1----:R-:W3:Y:S01]  /*8f250*/  LDL.LU.64 R12, [R1+0x1300] ;  /* 0x00130000010c7983 */ /* 0x002ee20000300a00 */
[----:B------:R-:W4:Y:S03]  /*8f260*/  LDL.LU R2, [R1+0x838] ;  /* 0x0008380001027983 */ /* 0x000f260000300800 */
[----:B------:R0:W-:Y:S04]  /*8f270*/  STS.128 [R8.X4], R16 ;  /* 0x0000001008007388 */ /* 0x0001e80000004c00 */
[----:B0-----:R-:W2:Y:S01]  /*8f280*/  LDL.LU.64 R18, [R1+0x12f8] ;  /* 0x0012f80001127983 */ /* 0x001ea20000300a00 */
[----:B------:R-:W2:Y:S03]  /*8f290*/  LDL.LU.64 R16, [R1+0x12f0] ;  /* 0x0012f00001107983 */ /* 0x000ea60000300a00 */
[----:B---3--:R0:W-:Y:S04]  /*8f2a0*/  STS.128 [R8.X4+0x80], R12 ;  /* 0x0000800c08007388 */ /* 0x0081e80000004c00 */
[----:B0-----:R-:W3:Y:S01]  /*8f2b0*/  LDL.LU.64 R14, [R1+0x12e8] ;  /* 0x0012e800010e7983 */ /* 0x001ee20000300a00 */
[----:B------:R-:W3:Y:S03]  /*8f2c0*/  LDL.LU.64 R12, [R1+0x12e0] ;  /* 0x0012e000010c7983 */ /* 0x000ee60000300a00 */
[----:B--2---:R0:W-:Y:S04]  /*8f2d0*/  STS.128 [R8.X4+0x100], R16 ;  /* 0x0001001008007388 */ /* 0x0041e80000004c00 */
[----:B0-----:R-:W2:Y:S01]  /*8f2e0*/  LDL.LU.64 R18, [R1+0x12d8] ;  /* 0x0012d80001127983 */ /* 0x001ea20000300a00 */
[----:B------:R-:W2:Y:S01]  /*8f2f0*/  LDL.LU.64 R16, [R1+0x12d0] ;  /* 0x0012d00001107983 */ /* 0x000ea20000300a00 */
[----:B------:R-:W-:-:S02]  /*8f300*/  FSEL R0, R0, -INF , P4 ;  /* 0xff80000000007808 */ /* 0x000fc40002000000 */
[----:B------:R-:W-:Y:S02]  /*8f310*/  FSEL R4, R4, -INF , P2 ;  /* 0xff80000004047808 */ /* 0x000fe40001000000 */
[----:B------:R-:W-:Y:S02]  /*8f320*/  FSEL R5, R5, -INF , P1 ;  /* 0xff80000005057808 */ /* 0x000fe40000800000 */
[----:B------:R-:W-:Y:S01]  /*8f330*/  FSEL R6, R6, -INF , P0 ;  /* 0xff80000006067808 */ /* 0x000fe20000000000 */
[----:B------:R-:W-:Y:S01]  /*8f340*/  FFMA R26, R0, 0.69314718246459960938, R26 ;  /* 0x3f317218001a7823 */ /* 0x000fe2000000001a */
[----:B------:R-:W-:Y:S02]  /*8f350*/  FSEL R0, R11, -INF , P3 ;  /* 0xff8000000b007808 */ /* 0x000fe40001800000 */
[----:B------:R-:W-:Y:S01]  /*8f360*/  FSEL R7, R7, -INF , P5 ;  /* 0xff80000007077808 */ /* 0x000fe20002800000 */
[----:B----4-:R-:W-:Y:S02]  /*8f370*/  FFMA R25, R25, 0.69314718246459960938, R2 ;  /* 0x3f31721819197823 */ /* 0x010fe40000000002 */
[----:B------:R-:W-:-:S02]  /*8f380*/  FFMA R4, R4, 0.69314718246459960938, R10 ;  /* 0x3f31721804047823 */ /* 0x000fc4000000000a */
[----:B------:R-:W-:Y:S02]  /*8f390*/  FFMA R5, R5, 0.69314718246459960938, R9 ;  /* 0x3f31721805057823 */ /* 0x000fe40000000009 */
[----:B------:R-:W-:Y:S02]  /*8f3a0*/  FFMA R27, R0, 0.69314718246459960938, R27 ;  /* 0x3f317218001b7823 */ /* 0x000fe4000000001b */
[----:B------:R-:W-:Y:S02]  /*8f3b0*/  FFMA R6, R6, 0.69314718246459960938, R28 ;  /* 0x3f31721806067823 */ /* 0x000fe4000000001c */
[----:B------:R-:W-:Y:S01]  /*8f3c0*/  FFMA R7, R7, 0.69314718246459960938, R29 ;  /* 0x3f31721807077823 */ /* 0x000fe2000000001d */
[----:B------:R-:W-:Y:S04]  /*8f3d0*/  STS.128 [R8.X4+0x180], R20 ;  /* 0x0001801408007388 */ /* 0x000fe80000004c00 */
[----:B------:R-:W0:Y:S04]  /*8f3e0*/  S2R R29, SR_TID.X ;  /* 0x00000000001d7919 */ /* 0x000e280000002100 */
[----:B------:R-:W0:Y:S02]  /*8f3f0*/  S2R R28, SR_CTAID.X ;  /* 0x00000000001c7919 */ /* 0x000e240000002500 */
[----:B0-----:R-:W-:-:S04]  /*8f400*/  PRMT R2, R29, 0x6540, R28 ;  /* 0x000065401d027816 */ /* 0x001fc8000000001c */
[C---:B------:R-:W-:Y:S01]  /*8f410*/  SHF.L.U32 R9, R2.reuse, 0x2, RZ ;  /* 0x0000000202097819 */ /* 0x040fe200000006ff */
[----:B------:R-:W-:Y:S01]  /*8f420*/  IMAD.HI R11, R2, 0x4, RZ ;  /* 0x00000004020b7827 */ /* 0x000fe200078e02ff */
[----:B--2---:R-:W-:Y:S03]  /*8f430*/  STS.128 [R8.X4+0x200], R16 ;  /* 0x0002001008007388 */ /* 0x004fe60000004c00 */
[----:B---3--:R-:W-:Y:S02]  /*8f440*/  STS.128 [R8.X4+0x280], R12 ;  /* 0x0002800c08007388 */ /* 0x008fe40000004c00 */
[----:B------:R-:W-:Y:S02]  /*8f450*/  STS.128 [R8.X4+0x300], R24 ;  /* 0x0003001808007388 */ /* 0x000fe40000004c00 */
[----:B------:R0:W-:Y:S01]  /*8f460*/  STS.128 [R8.X4+0x380], R4 ;  /* 0x0003800408007388 */ /* 0x0001e20000004c00 */
[----:B------:R-:W-:Y:S06]  /*8f470*/  BAR.SYNC.DEFER_BLOCKING 0x0 ;  /* 0x0000000000007b1d */ /* 0x000fec0000010000 */
[----:B0-----:R-:W0:Y:S04]  /*8f480*/  S2R R8, SR_CTAID.Y ;  /* 0x0000000000087919 */ /* 0x001e280000002600 */
[----:B------:R-:W1:Y:S01]  /*8f490*/  LDS R3, [R3] ;  /* 0x0000000003037984 */ /* 0x000e620000000800 */
[----:B0-----:R-:W-:-:S05]  /*8f4a0*/  IMAD R0, R8, c[0x0][0x1cc], RZ ;  /* 0x0000730008007a24 */ /* 0x001fca00078e02ff */
[C---:B------:R-:W-:Y:S01]  /*8f4b0*/  SHF.L.U32 R8, R0.reuse, 0x2, RZ ;  /* 0x0000000200087819 */ /* 0x040fe200000006ff */
[----:B------:R-:W-:-:S03]  /*8f4c0*/  IMAD.HI R0, R0, 0x4, RZ ;  /* 0x0000000400007827 */ /* 0x000fc600078e02ff */
[----:B------:R-:W-:-:S04]  /*8f4d0*/  IADD3 R8, P0, P1, R9, c[0x0][0x180], R8 ;  /* 0x0000600009087a10 */ /* 0x000fc8000791e008 */
[----:B------:R-:W-:-:S05]  /*8f4e0*/  IADD3.X R9, R11, c[0x0][0x184], R0, P0, P1 ;  /* 0x000061000b097a10 */ /* 0x000fca00007e2400 */
[----:B-1----:R-:W-:Y:S01]  /*8f4f0*/  STG.E [R8.64], R3 ;  /* 0x0000000308007986 */ /* 0x002fe2000c101906 */
[----:B------:R-:W-:Y:S05]  /*8f500*/  EXIT ;  /* 0x000000000000794d */ /* 0x000fea0003800000 */
.L_x_2:
[----:B------:R-:W-:-:S00]  /*8f510*/  BRA `(.L_x_2) ;  /* 0xfffffff000007947 */ /* 0x000fc0000383ffff */
[----:B------:R-:W-:-:S00]  /*8f520*/  NOP ;  /* 0x0000000000007918 */ /* 0x000fc00000000000 */
        /* <DEDUP_REMOVED lines=13> */
.L_x_3:


//--------------------- .nv.global.init           --------------------------
	.section	.nv.global.init,"aw",@progbits
.nv.global.init:
	.type		_$_str,@object
	.size		_$_str,(.L_0 - _$_str)
_$_str:
        /*0000*/ 	.byte	0x5f, 0x5f, 0x43, 0x55, 0x44, 0x41, 0x5f, 0x46, 0x54, 0x5a, 0x00
.L_0:


//--------------------- .nv.shared.attn_fwd       --------------------------
	.section	.nv.shared.attn_fwd,"aw",@nobits
	.sectionflags	@""
	.align	16
